//
// Generated by NVIDIA NVVM Compiler
//
// Compiler Build ID: CL-36424714
// Cuda compilation tools, release 13.0, V13.0.88
// Based on NVVM 20.0.0
//

.version 9.0
.target sm_100
.address_size 64

	// .globl	_ZN3cub18CUB_300001_SM_10006detail11EmptyKernelIvEEvv
// _ZZN3cub18CUB_300001_SM_10006detail6reduce28DeviceReduceSingleTileKernelINS2_10policy_hubIljN4cuda3std3__44plusIlEEE10Policy1000EN6thrust24THRUST_300001_SM_1000_NS18transform_iteratorI16is_inside_circleNSD_6detail15normal_iteratorINSD_10device_ptrI6float2EEEEllEEPljS9_llNS7_10__identityEEEvT0_T1_T2_T3_T4_T6_E12temp_storage has been demoted
// _ZZN3cub18CUB_300001_SM_10006detail6reduce18DeviceReduceKernelINS2_10policy_hubIljN4cuda3std3__44plusIlEEE10Policy1000EN6thrust24THRUST_300001_SM_1000_NS18transform_iteratorI16is_inside_circleNSD_6detail15normal_iteratorINSD_10device_ptrI6float2EEEEllEEjS9_lNS7_10__identityEEEvT0_PT3_T1_NS0_13GridEvenShareISR_EET2_T4_E12temp_storage has been demoted
// _ZZN3cub18CUB_300001_SM_10006detail6reduce28DeviceReduceSingleTileKernelINS2_10policy_hubIljN4cuda3std3__44plusIlEEE10Policy1000EPlSC_iS9_llNS7_10__identityEEEvT0_T1_T2_T3_T4_T6_E12temp_storage has been demoted
// _ZZN3cub18CUB_300001_SM_10006detail6reduce28DeviceReduceSingleTileKernelINS2_10policy_hubIlyN4cuda3std3__44plusIlEEE10Policy1000EN6thrust24THRUST_300001_SM_1000_NS18transform_iteratorI16is_inside_circleNSD_6detail15normal_iteratorINSD_10device_ptrI6float2EEEEllEEPlyS9_llNS7_10__identityEEEvT0_T1_T2_T3_T4_T6_E12temp_storage has been demoted
// _ZZN3cub18CUB_300001_SM_10006detail6reduce18DeviceReduceKernelINS2_10policy_hubIlyN4cuda3std3__44plusIlEEE10Policy1000EN6thrust24THRUST_300001_SM_1000_NS18transform_iteratorI16is_inside_circleNSD_6detail15normal_iteratorINSD_10device_ptrI6float2EEEEllEEyS9_lNS7_10__identityEEEvT0_PT3_T1_NS0_13GridEvenShareISR_EET2_T4_E12temp_storage has been demoted
// _ZZN3cub18CUB_300001_SM_10006detail6reduce28DeviceReduceSingleTileKernelINS2_10policy_hubIlyN4cuda3std3__44plusIlEEE10Policy1000EPlSC_iS9_llNS7_10__identityEEEvT0_T1_T2_T3_T4_T6_E12temp_storage has been demoted
.global .align 1 .b8 _ZN30_INTERNAL_ce7164b7_4_k_cu_main4cuda3std3__45__cpo5beginE[1];
.global .align 1 .b8 _ZN30_INTERNAL_ce7164b7_4_k_cu_main4cuda3std3__45__cpo3endE[1];
.global .align 1 .b8 _ZN30_INTERNAL_ce7164b7_4_k_cu_main4cuda3std3__45__cpo6cbeginE[1];
.global .align 1 .b8 _ZN30_INTERNAL_ce7164b7_4_k_cu_main4cuda3std3__45__cpo4cendE[1];
.global .align 1 .b8 _ZN30_INTERNAL_ce7164b7_4_k_cu_main4cuda3std3__45__cpo6rbeginE[1];
.global .align 1 .b8 _ZN30_INTERNAL_ce7164b7_4_k_cu_main4cuda3std3__45__cpo4rendE[1];
.global .align 1 .b8 _ZN30_INTERNAL_ce7164b7_4_k_cu_main4cuda3std3__45__cpo7crbeginE[1];
.global .align 1 .b8 _ZN30_INTERNAL_ce7164b7_4_k_cu_main4cuda3std3__45__cpo5crendE[1];
.global .align 1 .b8 _ZN30_INTERNAL_ce7164b7_4_k_cu_main4cuda3std3__432_GLOBAL__N__ce7164b7_4_k_cu_main6ignoreE[1];
.global .align 1 .b8 _ZN30_INTERNAL_ce7164b7_4_k_cu_main4cuda3std3__419piecewise_constructE[1];
.global .align 1 .b8 _ZN30_INTERNAL_ce7164b7_4_k_cu_main4cuda3std3__48in_placeE[1];
.global .align 1 .b8 _ZN30_INTERNAL_ce7164b7_4_k_cu_main4cuda3std3__420unreachable_sentinelE[1];
.global .align 1 .b8 _ZN30_INTERNAL_ce7164b7_4_k_cu_main4cuda3std3__47nulloptE[1];
.global .align 1 .b8 _ZN30_INTERNAL_ce7164b7_4_k_cu_main4cuda3std3__48unexpectE[1];
.global .align 1 .b8 _ZN30_INTERNAL_ce7164b7_4_k_cu_main4cuda3std6ranges3__45__cpo4swapE[1];
.global .align 1 .b8 _ZN30_INTERNAL_ce7164b7_4_k_cu_main4cuda3std6ranges3__45__cpo9iter_moveE[1];
.global .align 1 .b8 _ZN30_INTERNAL_ce7164b7_4_k_cu_main4cuda3std6ranges3__45__cpo5beginE[1];
.global .align 1 .b8 _ZN30_INTERNAL_ce7164b7_4_k_cu_main4cuda3std6ranges3__45__cpo3endE[1];
.global .align 1 .b8 _ZN30_INTERNAL_ce7164b7_4_k_cu_main4cuda3std6ranges3__45__cpo6cbeginE[1];
.global .align 1 .b8 _ZN30_INTERNAL_ce7164b7_4_k_cu_main4cuda3std6ranges3__45__cpo4cendE[1];
.global .align 1 .b8 _ZN30_INTERNAL_ce7164b7_4_k_cu_main4cuda3std6ranges3__45__cpo7advanceE[1];
.global .align 1 .b8 _ZN30_INTERNAL_ce7164b7_4_k_cu_main4cuda3std6ranges3__45__cpo9iter_swapE[1];
.global .align 1 .b8 _ZN30_INTERNAL_ce7164b7_4_k_cu_main4cuda3std6ranges3__45__cpo4nextE[1];
.global .align 1 .b8 _ZN30_INTERNAL_ce7164b7_4_k_cu_main4cuda3std6ranges3__45__cpo4prevE[1];
.global .align 1 .b8 _ZN30_INTERNAL_ce7164b7_4_k_cu_main4cuda3std6ranges3__45__cpo4dataE[1];
.global .align 1 .b8 _ZN30_INTERNAL_ce7164b7_4_k_cu_main4cuda3std6ranges3__45__cpo5cdataE[1];
.global .align 1 .b8 _ZN30_INTERNAL_ce7164b7_4_k_cu_main4cuda3std6ranges3__45__cpo4sizeE[1];
.global .align 1 .b8 _ZN30_INTERNAL_ce7164b7_4_k_cu_main4cuda3std6ranges3__45__cpo5ssizeE[1];
.global .align 1 .b8 _ZN30_INTERNAL_ce7164b7_4_k_cu_main4cuda3std6ranges3__45__cpo8distanceE[1];
.global .align 1 .b8 _ZN30_INTERNAL_ce7164b7_4_k_cu_main6thrust24THRUST_300001_SM_1000_NS8cuda_cub3parE[1];
.global .align 1 .b8 _ZN30_INTERNAL_ce7164b7_4_k_cu_main6thrust24THRUST_300001_SM_1000_NS8cuda_cub10par_nosyncE[1];
.global .align 1 .b8 _ZN30_INTERNAL_ce7164b7_4_k_cu_main6thrust24THRUST_300001_SM_1000_NS6system6detail10sequential3seqE[1];
.global .align 1 .b8 _ZN30_INTERNAL_ce7164b7_4_k_cu_main6thrust24THRUST_300001_SM_1000_NS12placeholders2_1E[1];
.global .align 1 .b8 _ZN30_INTERNAL_ce7164b7_4_k_cu_main6thrust24THRUST_300001_SM_1000_NS12placeholders2_2E[1];
.global .align 1 .b8 _ZN30_INTERNAL_ce7164b7_4_k_cu_main6thrust24THRUST_300001_SM_1000_NS12placeholders2_3E[1];
.global .align 1 .b8 _ZN30_INTERNAL_ce7164b7_4_k_cu_main6thrust24THRUST_300001_SM_1000_NS12placeholders2_4E[1];
.global .align 1 .b8 _ZN30_INTERNAL_ce7164b7_4_k_cu_main6thrust24THRUST_300001_SM_1000_NS12placeholders2_5E[1];
.global .align 1 .b8 _ZN30_INTERNAL_ce7164b7_4_k_cu_main6thrust24THRUST_300001_SM_1000_NS12placeholders2_6E[1];
.global .align 1 .b8 _ZN30_INTERNAL_ce7164b7_4_k_cu_main6thrust24THRUST_300001_SM_1000_NS12placeholders2_7E[1];
.global .align 1 .b8 _ZN30_INTERNAL_ce7164b7_4_k_cu_main6thrust24THRUST_300001_SM_1000_NS12placeholders2_8E[1];
.global .align 1 .b8 _ZN30_INTERNAL_ce7164b7_4_k_cu_main6thrust24THRUST_300001_SM_1000_NS12placeholders2_9E[1];
.global .align 1 .b8 _ZN30_INTERNAL_ce7164b7_4_k_cu_main6thrust24THRUST_300001_SM_1000_NS12placeholders3_10E[1];
.global .align 1 .b8 _ZN30_INTERNAL_ce7164b7_4_k_cu_main6thrust24THRUST_300001_SM_1000_NS3seqE[1];

.visible .entry _ZN3cub18CUB_300001_SM_10006detail11EmptyKernelIvEEvv()
{


	ret;

}
	// .globl	_ZN3cub18CUB_300001_SM_10006detail8for_each13static_kernelINS2_12policy_hub_t12policy_500_tEmN6thrust24THRUST_300001_SM_1000_NS8cuda_cub20__uninitialized_fill7functorINS7_10device_ptrI6float2EESC_EEEEvT0_T1_
.visible .entry _ZN3cub18CUB_300001_SM_10006detail8for_each13static_kernelINS2_12policy_hub_t12policy_500_tEmN6thrust24THRUST_300001_SM_1000_NS8cuda_cub20__uninitialized_fill7functorINS7_10device_ptrI6float2EESC_EEEEvT0_T1_(
	.param .u64 _ZN3cub18CUB_300001_SM_10006detail8for_each13static_kernelINS2_12policy_hub_t12policy_500_tEmN6thrust24THRUST_300001_SM_1000_NS8cuda_cub20__uninitialized_fill7functorINS7_10device_ptrI6float2EESC_EEEEvT0_T1__param_0,
	.param .align 8 .b8 _ZN3cub18CUB_300001_SM_10006detail8for_each13static_kernelINS2_12policy_hub_t12policy_500_tEmN6thrust24THRUST_300001_SM_1000_NS8cuda_cub20__uninitialized_fill7functorINS7_10device_ptrI6float2EESC_EEEEvT0_T1__param_1[16]
)
.maxntid 256
{
	.reg .pred 	%p<4>;
	.reg .b32 	%r<5>;
	.reg .b32 	%f<5>;
	.reg .b64 	%rd<16>;

	ld.param.u64 	%rd4, [_ZN3cub18CUB_300001_SM_10006detail8for_each13static_kernelINS2_12policy_hub_t12policy_500_tEmN6thrust24THRUST_300001_SM_1000_NS8cuda_cub20__uninitialized_fill7functorINS7_10device_ptrI6float2EESC_EEEEvT0_T1__param_1];
	ld.param.u64 	%rd5, [_ZN3cub18CUB_300001_SM_10006detail8for_each13static_kernelINS2_12policy_hub_t12policy_500_tEmN6thrust24THRUST_300001_SM_1000_NS8cuda_cub20__uninitialized_fill7functorINS7_10device_ptrI6float2EESC_EEEEvT0_T1__param_0];
	ld.param.v2.f32 	{%f3, %f4}, [_ZN3cub18CUB_300001_SM_10006detail8for_each13static_kernelINS2_12policy_hub_t12policy_500_tEmN6thrust24THRUST_300001_SM_1000_NS8cuda_cub20__uninitialized_fill7functorINS7_10device_ptrI6float2EESC_EEEEvT0_T1__param_1+8];
	mov.u32 	%r2, %ctaid.x;
	mul.wide.u32 	%rd1, %r2, 512;
	sub.s64 	%rd2, %rd5, %rd1;
	setp.lt.u64 	%p1, %rd2, 512;
	@%p1 bra 	$L__BB1_2;
	mov.u32 	%r4, %tid.x;
	cvta.to.global.u64 	%rd11, %rd4;
	cvt.u64.u32 	%rd12, %r4;
	add.s64 	%rd13, %rd1, %rd12;
	shl.b64 	%rd14, %rd13, 3;
	add.s64 	%rd15, %rd11, %rd14;
	st.global.v2.f32 	[%rd15], {%f3, %f4};
	st.global.v2.f32 	[%rd15+2048], {%f3, %f4};
	bra.uni 	$L__BB1_6;
$L__BB1_2:
	cvta.to.global.u64 	%rd6, %rd4;
	mov.u32 	%r1, %tid.x;
	cvt.u64.u32 	%rd7, %r1;
	setp.le.u64 	%p2, %rd2, %rd7;
	add.s64 	%rd8, %rd1, %rd7;
	shl.b64 	%rd9, %rd8, 3;
	add.s64 	%rd3, %rd6, %rd9;
	@%p2 bra 	$L__BB1_4;
	st.global.v2.f32 	[%rd3], {%f3, %f4};
$L__BB1_4:
	add.s32 	%r3, %r1, 256;
	cvt.u64.u32 	%rd10, %r3;
	setp.le.u64 	%p3, %rd2, %rd10;
	@%p3 bra 	$L__BB1_6;
	st.global.v2.f32 	[%rd3+2048], {%f3, %f4};
$L__BB1_6:
	ret;

}
	// .globl	_ZN3cub18CUB_300001_SM_10006detail6reduce28DeviceReduceSingleTileKernelINS2_10policy_hubIljN4cuda3std3__44plusIlEEE10Policy1000EN6thrust24THRUST_300001_SM_1000_NS18transform_iteratorI16is_inside_circleNSD_6detail15normal_iteratorINSD_10device_ptrI6float2EEEEllEEPljS9_llNS7_10__identityEEEvT0_T1_T2_T3_T4_T6_
.visible .entry _ZN3cub18CUB_300001_SM_10006detail6reduce28DeviceReduceSingleTileKernelINS2_10policy_hubIljN4cuda3std3__44plusIlEEE10Policy1000EN6thrust24THRUST_300001_SM_1000_NS18transform_iteratorI16is_inside_circleNSD_6detail15normal_iteratorINSD_10device_ptrI6float2EEEEllEEPljS9_llNS7_10__identityEEEvT0_T1_T2_T3_T4_T6_(
	.param .align 8 .b8 _ZN3cub18CUB_300001_SM_10006detail6reduce28DeviceReduceSingleTileKernelINS2_10policy_hubIljN4cuda3std3__44plusIlEEE10Policy1000EN6thrust24THRUST_300001_SM_1000_NS18transform_iteratorI16is_inside_circleNSD_6detail15normal_iteratorINSD_10device_ptrI6float2EEEEllEEPljS9_llNS7_10__identityEEEvT0_T1_T2_T3_T4_T6__param_0[16],
	.param .u64 .ptr .align 1 _ZN3cub18CUB_300001_SM_10006detail6reduce28DeviceReduceSingleTileKernelINS2_10policy_hubIljN4cuda3std3__44plusIlEEE10Policy1000EN6thrust24THRUST_300001_SM_1000_NS18transform_iteratorI16is_inside_circleNSD_6detail15normal_iteratorINSD_10device_ptrI6float2EEEEllEEPljS9_llNS7_10__identityEEEvT0_T1_T2_T3_T4_T6__param_1,
	.param .u32 _ZN3cub18CUB_300001_SM_10006detail6reduce28DeviceReduceSingleTileKernelINS2_10policy_hubIljN4cuda3std3__44plusIlEEE10Policy1000EN6thrust24THRUST_300001_SM_1000_NS18transform_iteratorI16is_inside_circleNSD_6detail15normal_iteratorINSD_10device_ptrI6float2EEEEllEEPljS9_llNS7_10__identityEEEvT0_T1_T2_T3_T4_T6__param_2,
	.param .align 1 .b8 _ZN3cub18CUB_300001_SM_10006detail6reduce28DeviceReduceSingleTileKernelINS2_10policy_hubIljN4cuda3std3__44plusIlEEE10Policy1000EN6thrust24THRUST_300001_SM_1000_NS18transform_iteratorI16is_inside_circleNSD_6detail15normal_iteratorINSD_10device_ptrI6float2EEEEllEEPljS9_llNS7_10__identityEEEvT0_T1_T2_T3_T4_T6__param_3[1],
	.param .u64 _ZN3cub18CUB_300001_SM_10006detail6reduce28DeviceReduceSingleTileKernelINS2_10policy_hubIljN4cuda3std3__44plusIlEEE10Policy1000EN6thrust24THRUST_300001_SM_1000_NS18transform_iteratorI16is_inside_circleNSD_6detail15normal_iteratorINSD_10device_ptrI6float2EEEEllEEPljS9_llNS7_10__identityEEEvT0_T1_T2_T3_T4_T6__param_4,
	.param .align 1 .b8 _ZN3cub18CUB_300001_SM_10006detail6reduce28DeviceReduceSingleTileKernelINS2_10policy_hubIljN4cuda3std3__44plusIlEEE10Policy1000EN6thrust24THRUST_300001_SM_1000_NS18transform_iteratorI16is_inside_circleNSD_6detail15normal_iteratorINSD_10device_ptrI6float2EEEEllEEPljS9_llNS7_10__identityEEEvT0_T1_T2_T3_T4_T6__param_5[1]
)
.maxntid 512
.minnctapersm 1
{
	.reg .pred 	%p<110>;
	.reg .b16 	%rs<9>;
	.reg .b32 	%r<270>;
	.reg .b32 	%f<181>;
	.reg .b64 	%rd<340>;
	// demoted variable
	.shared .align 8 .b8 _ZZN3cub18CUB_300001_SM_10006detail6reduce28DeviceReduceSingleTileKernelINS2_10policy_hubIljN4cuda3std3__44plusIlEEE10Policy1000EN6thrust24THRUST_300001_SM_1000_NS18transform_iteratorI16is_inside_circleNSD_6detail15normal_iteratorINSD_10device_ptrI6float2EEEEllEEPljS9_llNS7_10__identityEEEvT0_T1_T2_T3_T4_T6_E12temp_storage[152];
	ld.param.u64 	%rd44, [_ZN3cub18CUB_300001_SM_10006detail6reduce28DeviceReduceSingleTileKernelINS2_10policy_hubIljN4cuda3std3__44plusIlEEE10Policy1000EN6thrust24THRUST_300001_SM_1000_NS18transform_iteratorI16is_inside_circleNSD_6detail15normal_iteratorINSD_10device_ptrI6float2EEEEllEEPljS9_llNS7_10__identityEEEvT0_T1_T2_T3_T4_T6__param_0];
	ld.param.u64 	%rd46, [_ZN3cub18CUB_300001_SM_10006detail6reduce28DeviceReduceSingleTileKernelINS2_10policy_hubIljN4cuda3std3__44plusIlEEE10Policy1000EN6thrust24THRUST_300001_SM_1000_NS18transform_iteratorI16is_inside_circleNSD_6detail15normal_iteratorINSD_10device_ptrI6float2EEEEllEEPljS9_llNS7_10__identityEEEvT0_T1_T2_T3_T4_T6__param_1];
	ld.param.u32 	%r40, [_ZN3cub18CUB_300001_SM_10006detail6reduce28DeviceReduceSingleTileKernelINS2_10policy_hubIljN4cuda3std3__44plusIlEEE10Policy1000EN6thrust24THRUST_300001_SM_1000_NS18transform_iteratorI16is_inside_circleNSD_6detail15normal_iteratorINSD_10device_ptrI6float2EEEEllEEPljS9_llNS7_10__identityEEEvT0_T1_T2_T3_T4_T6__param_2];
	ld.param.u64 	%rd45, [_ZN3cub18CUB_300001_SM_10006detail6reduce28DeviceReduceSingleTileKernelINS2_10policy_hubIljN4cuda3std3__44plusIlEEE10Policy1000EN6thrust24THRUST_300001_SM_1000_NS18transform_iteratorI16is_inside_circleNSD_6detail15normal_iteratorINSD_10device_ptrI6float2EEEEllEEPljS9_llNS7_10__identityEEEvT0_T1_T2_T3_T4_T6__param_4];
	cvta.to.global.u64 	%rd1, %rd46;
	setp.ne.s32 	%p1, %r40, 0;
	@%p1 bra 	$L__BB2_3;
	mov.u32 	%r255, %tid.x;
	setp.ne.s32 	%p109, %r255, 0;
	@%p109 bra 	$L__BB2_50;
	st.global.u64 	[%rd1], %rd45;
	bra.uni 	$L__BB2_50;
$L__BB2_3:
	cvta.to.global.u64 	%rd2, %rd44;
	setp.gt.u32 	%p2, %r40, 3583;
	@%p2 bra 	$L__BB2_27;
	mov.u32 	%r1, %tid.x;
	setp.ge.u32 	%p52, %r1, %r40;
	mov.b64 	%rd328, 0;
	mov.u32 	%r259, %r1;
	@%p52 bra 	$L__BB2_6;
	mul.wide.u32 	%rd178, %r1, 8;
	add.s64 	%rd179, %rd2, %rd178;
	ld.global.v2.f32 	{%f117, %f118}, [%rd179];
	mul.f32 	%f119, %f118, %f118;
	fma.rn.f32 	%f120, %f117, %f117, %f119;
	setp.le.f32 	%p53, %f120, 0f3F800000;
	selp.u64 	%rd328, 1, 0, %p53;
	add.s32 	%r259, %r1, 512;
$L__BB2_6:
	setp.ge.u32 	%p54, %r259, %r40;
	@%p54 bra 	$L__BB2_18;
	not.b32 	%r131, %r259;
	add.s32 	%r4, %r40, %r131;
	shr.u32 	%r132, %r4, 9;
	add.s32 	%r5, %r132, 1;
	and.b32  	%r6, %r5, 7;
	setp.lt.u32 	%p55, %r4, 3584;
	@%p55 bra 	$L__BB2_10;
	and.b32  	%r133, %r5, 16777208;
	neg.s32 	%r257, %r133;
	mul.wide.u32 	%rd181, %r259, 8;
	add.s64 	%rd182, %rd181, %rd2;
	add.s64 	%rd320, %rd182, 16384;
$L__BB2_9:
	.pragma "nounroll";
	ld.global.v2.f32 	{%f121, %f122}, [%rd320+-16384];
	mul.f32 	%f123, %f122, %f122;
	fma.rn.f32 	%f124, %f121, %f121, %f123;
	setp.le.f32 	%p56, %f124, 0f3F800000;
	selp.u64 	%rd183, 1, 0, %p56;
	add.s64 	%rd184, %rd328, %rd183;
	ld.global.v2.f32 	{%f125, %f126}, [%rd320+-12288];
	mul.f32 	%f127, %f126, %f126;
	fma.rn.f32 	%f128, %f125, %f125, %f127;
	setp.le.f32 	%p57, %f128, 0f3F800000;
	selp.u64 	%rd185, 1, 0, %p57;
	add.s64 	%rd186, %rd184, %rd185;
	ld.global.v2.f32 	{%f129, %f130}, [%rd320+-8192];
	mul.f32 	%f131, %f130, %f130;
	fma.rn.f32 	%f132, %f129, %f129, %f131;
	setp.le.f32 	%p58, %f132, 0f3F800000;
	selp.u64 	%rd187, 1, 0, %p58;
	add.s64 	%rd188, %rd186, %rd187;
	ld.global.v2.f32 	{%f133, %f134}, [%rd320+-4096];
	mul.f32 	%f135, %f134, %f134;
	fma.rn.f32 	%f136, %f133, %f133, %f135;
	setp.le.f32 	%p59, %f136, 0f3F800000;
	selp.u64 	%rd189, 1, 0, %p59;
	add.s64 	%rd190, %rd188, %rd189;
	ld.global.v2.f32 	{%f137, %f138}, [%rd320];
	mul.f32 	%f139, %f138, %f138;
	fma.rn.f32 	%f140, %f137, %f137, %f139;
	setp.le.f32 	%p60, %f140, 0f3F800000;
	selp.u64 	%rd191, 1, 0, %p60;
	add.s64 	%rd192, %rd190, %rd191;
	ld.global.v2.f32 	{%f141, %f142}, [%rd320+4096];
	mul.f32 	%f143, %f142, %f142;
	fma.rn.f32 	%f144, %f141, %f141, %f143;
	setp.le.f32 	%p61, %f144, 0f3F800000;
	selp.u64 	%rd193, 1, 0, %p61;
	add.s64 	%rd194, %rd192, %rd193;
	ld.global.v2.f32 	{%f145, %f146}, [%rd320+8192];
	mul.f32 	%f147, %f146, %f146;
	fma.rn.f32 	%f148, %f145, %f145, %f147;
	setp.le.f32 	%p62, %f148, 0f3F800000;
	selp.u64 	%rd195, 1, 0, %p62;
	add.s64 	%rd196, %rd194, %rd195;
	ld.global.v2.f32 	{%f149, %f150}, [%rd320+12288];
	mul.f32 	%f151, %f150, %f150;
	fma.rn.f32 	%f152, %f149, %f149, %f151;
	setp.le.f32 	%p63, %f152, 0f3F800000;
	selp.u64 	%rd197, 1, 0, %p63;
	add.s64 	%rd328, %rd196, %rd197;
	add.s32 	%r259, %r259, 4096;
	add.s32 	%r257, %r257, 8;
	add.s64 	%rd320, %rd320, 32768;
	setp.ne.s32 	%p64, %r257, 0;
	@%p64 bra 	$L__BB2_9;
$L__BB2_10:
	setp.eq.s32 	%p65, %r6, 0;
	@%p65 bra 	$L__BB2_18;
	setp.lt.u32 	%p66, %r6, 4;
	@%p66 bra 	$L__BB2_13;
	mul.wide.u32 	%rd199, %r259, 8;
	add.s64 	%rd200, %rd2, %rd199;
	ld.global.v2.f32 	{%f153, %f154}, [%rd200];
	mul.f32 	%f155, %f154, %f154;
	fma.rn.f32 	%f156, %f153, %f153, %f155;
	setp.le.f32 	%p67, %f156, 0f3F800000;
	selp.u64 	%rd201, 1, 0, %p67;
	add.s64 	%rd202, %rd328, %rd201;
	ld.global.v2.f32 	{%f157, %f158}, [%rd200+4096];
	mul.f32 	%f159, %f158, %f158;
	fma.rn.f32 	%f160, %f157, %f157, %f159;
	setp.le.f32 	%p68, %f160, 0f3F800000;
	selp.u64 	%rd203, 1, 0, %p68;
	add.s64 	%rd204, %rd202, %rd203;
	ld.global.v2.f32 	{%f161, %f162}, [%rd200+8192];
	mul.f32 	%f163, %f162, %f162;
	fma.rn.f32 	%f164, %f161, %f161, %f163;
	setp.le.f32 	%p69, %f164, 0f3F800000;
	selp.u64 	%rd205, 1, 0, %p69;
	add.s64 	%rd206, %rd204, %rd205;
	ld.global.v2.f32 	{%f165, %f166}, [%rd200+12288];
	mul.f32 	%f167, %f166, %f166;
	fma.rn.f32 	%f168, %f165, %f165, %f167;
	setp.le.f32 	%p70, %f168, 0f3F800000;
	selp.u64 	%rd207, 1, 0, %p70;
	add.s64 	%rd328, %rd206, %rd207;
	add.s32 	%r259, %r259, 2048;
$L__BB2_13:
	and.b32  	%r134, %r5, 3;
	setp.eq.s32 	%p71, %r134, 0;
	@%p71 bra 	$L__BB2_18;
	setp.eq.s32 	%p72, %r134, 1;
	@%p72 bra 	$L__BB2_16;
	mul.wide.u32 	%rd209, %r259, 8;
	add.s64 	%rd210, %rd2, %rd209;
	ld.global.v2.f32 	{%f169, %f170}, [%rd210];
	mul.f32 	%f171, %f170, %f170;
	fma.rn.f32 	%f172, %f169, %f169, %f171;
	setp.le.f32 	%p73, %f172, 0f3F800000;
	selp.u64 	%rd211, 1, 0, %p73;
	add.s64 	%rd212, %rd328, %rd211;
	ld.global.v2.f32 	{%f173, %f174}, [%rd210+4096];
	mul.f32 	%f175, %f174, %f174;
	fma.rn.f32 	%f176, %f173, %f173, %f175;
	setp.le.f32 	%p74, %f176, 0f3F800000;
	selp.u64 	%rd213, 1, 0, %p74;
	add.s64 	%rd328, %rd212, %rd213;
	add.s32 	%r259, %r259, 1024;
$L__BB2_16:
	and.b32  	%r135, %r4, 512;
	setp.ne.s32 	%p75, %r135, 0;
	@%p75 bra 	$L__BB2_18;
	mul.wide.u32 	%rd214, %r259, 8;
	add.s64 	%rd215, %rd2, %rd214;
	ld.global.v2.f32 	{%f177, %f178}, [%rd215];
	mul.f32 	%f179, %f178, %f178;
	fma.rn.f32 	%f180, %f177, %f177, %f179;
	setp.le.f32 	%p76, %f180, 0f3F800000;
	selp.u64 	%rd216, 1, 0, %p76;
	add.s64 	%rd328, %rd328, %rd216;
$L__BB2_18:
	setp.lt.u32 	%p77, %r40, 512;
	@%p77 bra 	$L__BB2_23;
	// begin inline asm
	mov.u32 %r199, %laneid;
	// end inline asm
	mov.b64 	{%r201, %r206}, %rd328;
	mov.b32 	%r207, 1;
	mov.b32 	%r248, 31;
	mov.b32 	%r249, -1;
	// begin inline asm
	shfl.sync.down.b32 %r200, %r201, %r207, %r248, %r249;
	// end inline asm
	// begin inline asm
	shfl.sync.down.b32 %r205, %r206, %r207, %r248, %r249;
	// end inline asm
	mov.b64 	%rd275, {%r200, %r205};
	setp.gt.s32 	%p101, %r199, 30;
	selp.b64 	%rd276, 0, %rd275, %p101;
	add.s64 	%rd277, %rd276, %rd328;
	mov.b64 	{%r211, %r216}, %rd277;
	mov.b32 	%r217, 2;
	// begin inline asm
	shfl.sync.down.b32 %r210, %r211, %r217, %r248, %r249;
	// end inline asm
	// begin inline asm
	shfl.sync.down.b32 %r215, %r216, %r217, %r248, %r249;
	// end inline asm
	mov.b64 	%rd278, {%r210, %r215};
	setp.gt.s32 	%p102, %r199, 29;
	selp.b64 	%rd279, 0, %rd278, %p102;
	add.s64 	%rd280, %rd279, %rd277;
	mov.b64 	{%r221, %r226}, %rd280;
	mov.b32 	%r227, 4;
	// begin inline asm
	shfl.sync.down.b32 %r220, %r221, %r227, %r248, %r249;
	// end inline asm
	// begin inline asm
	shfl.sync.down.b32 %r225, %r226, %r227, %r248, %r249;
	// end inline asm
	mov.b64 	%rd281, {%r220, %r225};
	setp.gt.s32 	%p103, %r199, 27;
	selp.b64 	%rd282, 0, %rd281, %p103;
	add.s64 	%rd283, %rd282, %rd280;
	mov.b64 	{%r231, %r236}, %rd283;
	mov.b32 	%r237, 8;
	// begin inline asm
	shfl.sync.down.b32 %r230, %r231, %r237, %r248, %r249;
	// end inline asm
	// begin inline asm
	shfl.sync.down.b32 %r235, %r236, %r237, %r248, %r249;
	// end inline asm
	mov.b64 	%rd284, {%r230, %r235};
	setp.gt.s32 	%p104, %r199, 23;
	selp.b64 	%rd285, 0, %rd284, %p104;
	add.s64 	%rd286, %rd285, %rd283;
	mov.b64 	{%r241, %r246}, %rd286;
	mov.b32 	%r247, 16;
	// begin inline asm
	shfl.sync.down.b32 %r240, %r241, %r247, %r248, %r249;
	// end inline asm
	// begin inline asm
	shfl.sync.down.b32 %r245, %r246, %r247, %r248, %r249;
	// end inline asm
	mov.b64 	%rd287, {%r240, %r245};
	setp.gt.s32 	%p105, %r199, 15;
	selp.b64 	%rd288, 0, %rd287, %p105;
	add.s64 	%rd339, %rd288, %rd286;
	setp.ne.s32 	%p106, %r199, 0;
	@%p106 bra 	$L__BB2_21;
	shr.u32 	%r250, %r1, 2;
	and.b32  	%r251, %r250, 248;
	mov.u32 	%r252, _ZZN3cub18CUB_300001_SM_10006detail6reduce28DeviceReduceSingleTileKernelINS2_10policy_hubIljN4cuda3std3__44plusIlEEE10Policy1000EN6thrust24THRUST_300001_SM_1000_NS18transform_iteratorI16is_inside_circleNSD_6detail15normal_iteratorINSD_10device_ptrI6float2EEEEllEEPljS9_llNS7_10__identityEEEvT0_T1_T2_T3_T4_T6_E12temp_storage;
	add.s32 	%r253, %r252, %r251;
	st.shared.u64 	[%r253+16], %rd339;
$L__BB2_21:
	bar.sync 	0;
	setp.ne.s32 	%p107, %r1, 0;
	@%p107 bra 	$L__BB2_48;
	ld.shared.u64 	%rd289, [_ZZN3cub18CUB_300001_SM_10006detail6reduce28DeviceReduceSingleTileKernelINS2_10policy_hubIljN4cuda3std3__44plusIlEEE10Policy1000EN6thrust24THRUST_300001_SM_1000_NS18transform_iteratorI16is_inside_circleNSD_6detail15normal_iteratorINSD_10device_ptrI6float2EEEEllEEPljS9_llNS7_10__identityEEEvT0_T1_T2_T3_T4_T6_E12temp_storage+24];
	add.s64 	%rd290, %rd289, %rd339;
	ld.shared.u64 	%rd291, [_ZZN3cub18CUB_300001_SM_10006detail6reduce28DeviceReduceSingleTileKernelINS2_10policy_hubIljN4cuda3std3__44plusIlEEE10Policy1000EN6thrust24THRUST_300001_SM_1000_NS18transform_iteratorI16is_inside_circleNSD_6detail15normal_iteratorINSD_10device_ptrI6float2EEEEllEEPljS9_llNS7_10__identityEEEvT0_T1_T2_T3_T4_T6_E12temp_storage+32];
	add.s64 	%rd292, %rd290, %rd291;
	ld.shared.u64 	%rd293, [_ZZN3cub18CUB_300001_SM_10006detail6reduce28DeviceReduceSingleTileKernelINS2_10policy_hubIljN4cuda3std3__44plusIlEEE10Policy1000EN6thrust24THRUST_300001_SM_1000_NS18transform_iteratorI16is_inside_circleNSD_6detail15normal_iteratorINSD_10device_ptrI6float2EEEEllEEPljS9_llNS7_10__identityEEEvT0_T1_T2_T3_T4_T6_E12temp_storage+40];
	add.s64 	%rd294, %rd292, %rd293;
	ld.shared.u64 	%rd295, [_ZZN3cub18CUB_300001_SM_10006detail6reduce28DeviceReduceSingleTileKernelINS2_10policy_hubIljN4cuda3std3__44plusIlEEE10Policy1000EN6thrust24THRUST_300001_SM_1000_NS18transform_iteratorI16is_inside_circleNSD_6detail15normal_iteratorINSD_10device_ptrI6float2EEEEllEEPljS9_llNS7_10__identityEEEvT0_T1_T2_T3_T4_T6_E12temp_storage+48];
	add.s64 	%rd296, %rd294, %rd295;
	ld.shared.u64 	%rd297, [_ZZN3cub18CUB_300001_SM_10006detail6reduce28DeviceReduceSingleTileKernelINS2_10policy_hubIljN4cuda3std3__44plusIlEEE10Policy1000EN6thrust24THRUST_300001_SM_1000_NS18transform_iteratorI16is_inside_circleNSD_6detail15normal_iteratorINSD_10device_ptrI6float2EEEEllEEPljS9_llNS7_10__identityEEEvT0_T1_T2_T3_T4_T6_E12temp_storage+56];
	add.s64 	%rd298, %rd296, %rd297;
	ld.shared.u64 	%rd299, [_ZZN3cub18CUB_300001_SM_10006detail6reduce28DeviceReduceSingleTileKernelINS2_10policy_hubIljN4cuda3std3__44plusIlEEE10Policy1000EN6thrust24THRUST_300001_SM_1000_NS18transform_iteratorI16is_inside_circleNSD_6detail15normal_iteratorINSD_10device_ptrI6float2EEEEllEEPljS9_llNS7_10__identityEEEvT0_T1_T2_T3_T4_T6_E12temp_storage+64];
	add.s64 	%rd300, %rd298, %rd299;
	ld.shared.u64 	%rd301, [_ZZN3cub18CUB_300001_SM_10006detail6reduce28DeviceReduceSingleTileKernelINS2_10policy_hubIljN4cuda3std3__44plusIlEEE10Policy1000EN6thrust24THRUST_300001_SM_1000_NS18transform_iteratorI16is_inside_circleNSD_6detail15normal_iteratorINSD_10device_ptrI6float2EEEEllEEPljS9_llNS7_10__identityEEEvT0_T1_T2_T3_T4_T6_E12temp_storage+72];
	add.s64 	%rd302, %rd300, %rd301;
	ld.shared.u64 	%rd303, [_ZZN3cub18CUB_300001_SM_10006detail6reduce28DeviceReduceSingleTileKernelINS2_10policy_hubIljN4cuda3std3__44plusIlEEE10Policy1000EN6thrust24THRUST_300001_SM_1000_NS18transform_iteratorI16is_inside_circleNSD_6detail15normal_iteratorINSD_10device_ptrI6float2EEEEllEEPljS9_llNS7_10__identityEEEvT0_T1_T2_T3_T4_T6_E12temp_storage+80];
	add.s64 	%rd304, %rd302, %rd303;
	ld.shared.u64 	%rd305, [_ZZN3cub18CUB_300001_SM_10006detail6reduce28DeviceReduceSingleTileKernelINS2_10policy_hubIljN4cuda3std3__44plusIlEEE10Policy1000EN6thrust24THRUST_300001_SM_1000_NS18transform_iteratorI16is_inside_circleNSD_6detail15normal_iteratorINSD_10device_ptrI6float2EEEEllEEPljS9_llNS7_10__identityEEEvT0_T1_T2_T3_T4_T6_E12temp_storage+88];
	add.s64 	%rd306, %rd304, %rd305;
	ld.shared.u64 	%rd307, [_ZZN3cub18CUB_300001_SM_10006detail6reduce28DeviceReduceSingleTileKernelINS2_10policy_hubIljN4cuda3std3__44plusIlEEE10Policy1000EN6thrust24THRUST_300001_SM_1000_NS18transform_iteratorI16is_inside_circleNSD_6detail15normal_iteratorINSD_10device_ptrI6float2EEEEllEEPljS9_llNS7_10__identityEEEvT0_T1_T2_T3_T4_T6_E12temp_storage+96];
	add.s64 	%rd308, %rd306, %rd307;
	ld.shared.u64 	%rd309, [_ZZN3cub18CUB_300001_SM_10006detail6reduce28DeviceReduceSingleTileKernelINS2_10policy_hubIljN4cuda3std3__44plusIlEEE10Policy1000EN6thrust24THRUST_300001_SM_1000_NS18transform_iteratorI16is_inside_circleNSD_6detail15normal_iteratorINSD_10device_ptrI6float2EEEEllEEPljS9_llNS7_10__identityEEEvT0_T1_T2_T3_T4_T6_E12temp_storage+104];
	add.s64 	%rd310, %rd308, %rd309;
	ld.shared.u64 	%rd311, [_ZZN3cub18CUB_300001_SM_10006detail6reduce28DeviceReduceSingleTileKernelINS2_10policy_hubIljN4cuda3std3__44plusIlEEE10Policy1000EN6thrust24THRUST_300001_SM_1000_NS18transform_iteratorI16is_inside_circleNSD_6detail15normal_iteratorINSD_10device_ptrI6float2EEEEllEEPljS9_llNS7_10__identityEEEvT0_T1_T2_T3_T4_T6_E12temp_storage+112];
	add.s64 	%rd312, %rd310, %rd311;
	ld.shared.u64 	%rd313, [_ZZN3cub18CUB_300001_SM_10006detail6reduce28DeviceReduceSingleTileKernelINS2_10policy_hubIljN4cuda3std3__44plusIlEEE10Policy1000EN6thrust24THRUST_300001_SM_1000_NS18transform_iteratorI16is_inside_circleNSD_6detail15normal_iteratorINSD_10device_ptrI6float2EEEEllEEPljS9_llNS7_10__identityEEEvT0_T1_T2_T3_T4_T6_E12temp_storage+120];
	add.s64 	%rd314, %rd312, %rd313;
	ld.shared.u64 	%rd315, [_ZZN3cub18CUB_300001_SM_10006detail6reduce28DeviceReduceSingleTileKernelINS2_10policy_hubIljN4cuda3std3__44plusIlEEE10Policy1000EN6thrust24THRUST_300001_SM_1000_NS18transform_iteratorI16is_inside_circleNSD_6detail15normal_iteratorINSD_10device_ptrI6float2EEEEllEEPljS9_llNS7_10__identityEEEvT0_T1_T2_T3_T4_T6_E12temp_storage+128];
	add.s64 	%rd316, %rd314, %rd315;
	ld.shared.u64 	%rd317, [_ZZN3cub18CUB_300001_SM_10006detail6reduce28DeviceReduceSingleTileKernelINS2_10policy_hubIljN4cuda3std3__44plusIlEEE10Policy1000EN6thrust24THRUST_300001_SM_1000_NS18transform_iteratorI16is_inside_circleNSD_6detail15normal_iteratorINSD_10device_ptrI6float2EEEEllEEPljS9_llNS7_10__identityEEEvT0_T1_T2_T3_T4_T6_E12temp_storage+136];
	add.s64 	%rd339, %rd316, %rd317;
	bra.uni 	$L__BB2_48;
$L__BB2_23:
	// begin inline asm
	mov.u32 %r136, %laneid;
	// end inline asm
	and.b32  	%r187, %r1, 992;
	add.s32 	%r188, %r187, 32;
	setp.gt.u32 	%p78, %r188, %r40;
	not.b32 	%r189, %r187;
	add.s32 	%r190, %r40, %r189;
	selp.b32 	%r185, %r190, 31, %p78;
	mov.b64 	{%r138, %r143}, %rd328;
	mov.b32 	%r144, 1;
	mov.b32 	%r186, -1;
	// begin inline asm
	shfl.sync.down.b32 %r137, %r138, %r144, %r185, %r186;
	// end inline asm
	// begin inline asm
	shfl.sync.down.b32 %r142, %r143, %r144, %r185, %r186;
	// end inline asm
	mov.b64 	%rd217, {%r137, %r142};
	setp.lt.s32 	%p79, %r136, %r185;
	selp.b64 	%rd218, %rd217, 0, %p79;
	add.s64 	%rd219, %rd218, %rd328;
	mov.b64 	{%r148, %r153}, %rd219;
	mov.b32 	%r154, 2;
	// begin inline asm
	shfl.sync.down.b32 %r147, %r148, %r154, %r185, %r186;
	// end inline asm
	// begin inline asm
	shfl.sync.down.b32 %r152, %r153, %r154, %r185, %r186;
	// end inline asm
	mov.b64 	%rd220, {%r147, %r152};
	add.s32 	%r191, %r136, 2;
	setp.gt.s32 	%p80, %r191, %r185;
	selp.b64 	%rd221, 0, %rd220, %p80;
	add.s64 	%rd222, %rd221, %rd219;
	mov.b64 	{%r158, %r163}, %rd222;
	mov.b32 	%r164, 4;
	// begin inline asm
	shfl.sync.down.b32 %r157, %r158, %r164, %r185, %r186;
	// end inline asm
	// begin inline asm
	shfl.sync.down.b32 %r162, %r163, %r164, %r185, %r186;
	// end inline asm
	mov.b64 	%rd223, {%r157, %r162};
	add.s32 	%r192, %r136, 4;
	setp.gt.s32 	%p81, %r192, %r185;
	selp.b64 	%rd224, 0, %rd223, %p81;
	add.s64 	%rd225, %rd224, %rd222;
	mov.b64 	{%r168, %r173}, %rd225;
	mov.b32 	%r174, 8;
	// begin inline asm
	shfl.sync.down.b32 %r167, %r168, %r174, %r185, %r186;
	// end inline asm
	// begin inline asm
	shfl.sync.down.b32 %r172, %r173, %r174, %r185, %r186;
	// end inline asm
	mov.b64 	%rd226, {%r167, %r172};
	add.s32 	%r193, %r136, 8;
	setp.gt.s32 	%p82, %r193, %r185;
	selp.b64 	%rd227, 0, %rd226, %p82;
	add.s64 	%rd228, %rd227, %rd225;
	mov.b64 	{%r178, %r183}, %rd228;
	mov.b32 	%r184, 16;
	// begin inline asm
	shfl.sync.down.b32 %r177, %r178, %r184, %r185, %r186;
	// end inline asm
	// begin inline asm
	shfl.sync.down.b32 %r182, %r183, %r184, %r185, %r186;
	// end inline asm
	mov.b64 	%rd229, {%r177, %r182};
	add.s32 	%r194, %r136, 16;
	setp.gt.s32 	%p83, %r194, %r185;
	selp.b64 	%rd230, 0, %rd229, %p83;
	add.s64 	%rd339, %rd230, %rd228;
	setp.ne.s32 	%p84, %r136, 0;
	@%p84 bra 	$L__BB2_25;
	shr.u32 	%r195, %r1, 2;
	and.b32  	%r196, %r195, 248;
	mov.u32 	%r197, _ZZN3cub18CUB_300001_SM_10006detail6reduce28DeviceReduceSingleTileKernelINS2_10policy_hubIljN4cuda3std3__44plusIlEEE10Policy1000EN6thrust24THRUST_300001_SM_1000_NS18transform_iteratorI16is_inside_circleNSD_6detail15normal_iteratorINSD_10device_ptrI6float2EEEEllEEPljS9_llNS7_10__identityEEEvT0_T1_T2_T3_T4_T6_E12temp_storage;
	add.s32 	%r198, %r197, %r196;
	st.shared.u64 	[%r198+16], %rd339;
$L__BB2_25:
	bar.sync 	0;
	setp.ne.s32 	%p85, %r1, 0;
	@%p85 bra 	$L__BB2_48;
	setp.gt.u32 	%p86, %r40, 32;
	ld.shared.u64 	%rd231, [_ZZN3cub18CUB_300001_SM_10006detail6reduce28DeviceReduceSingleTileKernelINS2_10policy_hubIljN4cuda3std3__44plusIlEEE10Policy1000EN6thrust24THRUST_300001_SM_1000_NS18transform_iteratorI16is_inside_circleNSD_6detail15normal_iteratorINSD_10device_ptrI6float2EEEEllEEPljS9_llNS7_10__identityEEEvT0_T1_T2_T3_T4_T6_E12temp_storage+24];
	selp.b64 	%rd232, %rd231, 0, %p86;
	add.s64 	%rd233, %rd232, %rd339;
	setp.gt.u32 	%p87, %r40, 64;
	ld.shared.u64 	%rd234, [_ZZN3cub18CUB_300001_SM_10006detail6reduce28DeviceReduceSingleTileKernelINS2_10policy_hubIljN4cuda3std3__44plusIlEEE10Policy1000EN6thrust24THRUST_300001_SM_1000_NS18transform_iteratorI16is_inside_circleNSD_6detail15normal_iteratorINSD_10device_ptrI6float2EEEEllEEPljS9_llNS7_10__identityEEEvT0_T1_T2_T3_T4_T6_E12temp_storage+32];
	selp.b64 	%rd235, %rd234, 0, %p87;
	add.s64 	%rd236, %rd233, %rd235;
	setp.gt.u32 	%p88, %r40, 96;
	ld.shared.u64 	%rd237, [_ZZN3cub18CUB_300001_SM_10006detail6reduce28DeviceReduceSingleTileKernelINS2_10policy_hubIljN4cuda3std3__44plusIlEEE10Policy1000EN6thrust24THRUST_300001_SM_1000_NS18transform_iteratorI16is_inside_circleNSD_6detail15normal_iteratorINSD_10device_ptrI6float2EEEEllEEPljS9_llNS7_10__identityEEEvT0_T1_T2_T3_T4_T6_E12temp_storage+40];
	selp.b64 	%rd238, %rd237, 0, %p88;
	add.s64 	%rd239, %rd236, %rd238;
	setp.gt.u32 	%p89, %r40, 128;
	ld.shared.u64 	%rd240, [_ZZN3cub18CUB_300001_SM_10006detail6reduce28DeviceReduceSingleTileKernelINS2_10policy_hubIljN4cuda3std3__44plusIlEEE10Policy1000EN6thrust24THRUST_300001_SM_1000_NS18transform_iteratorI16is_inside_circleNSD_6detail15normal_iteratorINSD_10device_ptrI6float2EEEEllEEPljS9_llNS7_10__identityEEEvT0_T1_T2_T3_T4_T6_E12temp_storage+48];
	selp.b64 	%rd241, %rd240, 0, %p89;
	add.s64 	%rd242, %rd239, %rd241;
	setp.gt.u32 	%p90, %r40, 160;
	ld.shared.u64 	%rd243, [_ZZN3cub18CUB_300001_SM_10006detail6reduce28DeviceReduceSingleTileKernelINS2_10policy_hubIljN4cuda3std3__44plusIlEEE10Policy1000EN6thrust24THRUST_300001_SM_1000_NS18transform_iteratorI16is_inside_circleNSD_6detail15normal_iteratorINSD_10device_ptrI6float2EEEEllEEPljS9_llNS7_10__identityEEEvT0_T1_T2_T3_T4_T6_E12temp_storage+56];
	selp.b64 	%rd244, %rd243, 0, %p90;
	add.s64 	%rd245, %rd242, %rd244;
	setp.gt.u32 	%p91, %r40, 192;
	ld.shared.u64 	%rd246, [_ZZN3cub18CUB_300001_SM_10006detail6reduce28DeviceReduceSingleTileKernelINS2_10policy_hubIljN4cuda3std3__44plusIlEEE10Policy1000EN6thrust24THRUST_300001_SM_1000_NS18transform_iteratorI16is_inside_circleNSD_6detail15normal_iteratorINSD_10device_ptrI6float2EEEEllEEPljS9_llNS7_10__identityEEEvT0_T1_T2_T3_T4_T6_E12temp_storage+64];
	selp.b64 	%rd247, %rd246, 0, %p91;
	add.s64 	%rd248, %rd245, %rd247;
	setp.gt.u32 	%p92, %r40, 224;
	ld.shared.u64 	%rd249, [_ZZN3cub18CUB_300001_SM_10006detail6reduce28DeviceReduceSingleTileKernelINS2_10policy_hubIljN4cuda3std3__44plusIlEEE10Policy1000EN6thrust24THRUST_300001_SM_1000_NS18transform_iteratorI16is_inside_circleNSD_6detail15normal_iteratorINSD_10device_ptrI6float2EEEEllEEPljS9_llNS7_10__identityEEEvT0_T1_T2_T3_T4_T6_E12temp_storage+72];
	selp.b64 	%rd250, %rd249, 0, %p92;
	add.s64 	%rd251, %rd248, %rd250;
	setp.gt.u32 	%p93, %r40, 256;
	ld.shared.u64 	%rd252, [_ZZN3cub18CUB_300001_SM_10006detail6reduce28DeviceReduceSingleTileKernelINS2_10policy_hubIljN4cuda3std3__44plusIlEEE10Policy1000EN6thrust24THRUST_300001_SM_1000_NS18transform_iteratorI16is_inside_circleNSD_6detail15normal_iteratorINSD_10device_ptrI6float2EEEEllEEPljS9_llNS7_10__identityEEEvT0_T1_T2_T3_T4_T6_E12temp_storage+80];
	selp.b64 	%rd253, %rd252, 0, %p93;
	add.s64 	%rd254, %rd251, %rd253;
	setp.gt.u32 	%p94, %r40, 288;
	ld.shared.u64 	%rd255, [_ZZN3cub18CUB_300001_SM_10006detail6reduce28DeviceReduceSingleTileKernelINS2_10policy_hubIljN4cuda3std3__44plusIlEEE10Policy1000EN6thrust24THRUST_300001_SM_1000_NS18transform_iteratorI16is_inside_circleNSD_6detail15normal_iteratorINSD_10device_ptrI6float2EEEEllEEPljS9_llNS7_10__identityEEEvT0_T1_T2_T3_T4_T6_E12temp_storage+88];
	selp.b64 	%rd256, %rd255, 0, %p94;
	add.s64 	%rd257, %rd254, %rd256;
	setp.gt.u32 	%p95, %r40, 320;
	ld.shared.u64 	%rd258, [_ZZN3cub18CUB_300001_SM_10006detail6reduce28DeviceReduceSingleTileKernelINS2_10policy_hubIljN4cuda3std3__44plusIlEEE10Policy1000EN6thrust24THRUST_300001_SM_1000_NS18transform_iteratorI16is_inside_circleNSD_6detail15normal_iteratorINSD_10device_ptrI6float2EEEEllEEPljS9_llNS7_10__identityEEEvT0_T1_T2_T3_T4_T6_E12temp_storage+96];
	selp.b64 	%rd259, %rd258, 0, %p95;
	add.s64 	%rd260, %rd257, %rd259;
	setp.gt.u32 	%p96, %r40, 352;
	ld.shared.u64 	%rd261, [_ZZN3cub18CUB_300001_SM_10006detail6reduce28DeviceReduceSingleTileKernelINS2_10policy_hubIljN4cuda3std3__44plusIlEEE10Policy1000EN6thrust24THRUST_300001_SM_1000_NS18transform_iteratorI16is_inside_circleNSD_6detail15normal_iteratorINSD_10device_ptrI6float2EEEEllEEPljS9_llNS7_10__identityEEEvT0_T1_T2_T3_T4_T6_E12temp_storage+104];
	selp.b64 	%rd262, %rd261, 0, %p96;
	add.s64 	%rd263, %rd260, %rd262;
	setp.gt.u32 	%p97, %r40, 384;
	ld.shared.u64 	%rd264, [_ZZN3cub18CUB_300001_SM_10006detail6reduce28DeviceReduceSingleTileKernelINS2_10policy_hubIljN4cuda3std3__44plusIlEEE10Policy1000EN6thrust24THRUST_300001_SM_1000_NS18transform_iteratorI16is_inside_circleNSD_6detail15normal_iteratorINSD_10device_ptrI6float2EEEEllEEPljS9_llNS7_10__identityEEEvT0_T1_T2_T3_T4_T6_E12temp_storage+112];
	selp.b64 	%rd265, %rd264, 0, %p97;
	add.s64 	%rd266, %rd263, %rd265;
	setp.gt.u32 	%p98, %r40, 416;
	ld.shared.u64 	%rd267, [_ZZN3cub18CUB_300001_SM_10006detail6reduce28DeviceReduceSingleTileKernelINS2_10policy_hubIljN4cuda3std3__44plusIlEEE10Policy1000EN6thrust24THRUST_300001_SM_1000_NS18transform_iteratorI16is_inside_circleNSD_6detail15normal_iteratorINSD_10device_ptrI6float2EEEEllEEPljS9_llNS7_10__identityEEEvT0_T1_T2_T3_T4_T6_E12temp_storage+120];
	selp.b64 	%rd268, %rd267, 0, %p98;
	add.s64 	%rd269, %rd266, %rd268;
	setp.gt.u32 	%p99, %r40, 448;
	ld.shared.u64 	%rd270, [_ZZN3cub18CUB_300001_SM_10006detail6reduce28DeviceReduceSingleTileKernelINS2_10policy_hubIljN4cuda3std3__44plusIlEEE10Policy1000EN6thrust24THRUST_300001_SM_1000_NS18transform_iteratorI16is_inside_circleNSD_6detail15normal_iteratorINSD_10device_ptrI6float2EEEEllEEPljS9_llNS7_10__identityEEEvT0_T1_T2_T3_T4_T6_E12temp_storage+128];
	selp.b64 	%rd271, %rd270, 0, %p99;
	add.s64 	%rd272, %rd269, %rd271;
	setp.gt.u32 	%p100, %r40, 480;
	ld.shared.u64 	%rd273, [_ZZN3cub18CUB_300001_SM_10006detail6reduce28DeviceReduceSingleTileKernelINS2_10policy_hubIljN4cuda3std3__44plusIlEEE10Policy1000EN6thrust24THRUST_300001_SM_1000_NS18transform_iteratorI16is_inside_circleNSD_6detail15normal_iteratorINSD_10device_ptrI6float2EEEEllEEPljS9_llNS7_10__identityEEEvT0_T1_T2_T3_T4_T6_E12temp_storage+136];
	selp.b64 	%rd274, %rd273, 0, %p100;
	add.s64 	%rd339, %rd272, %rd274;
	bra.uni 	$L__BB2_48;
$L__BB2_27:
	mov.u32 	%r17, %tid.x;
	mul.wide.u32 	%rd47, %r17, 8;
	add.s64 	%rd24, %rd2, %rd47;
	ld.global.v2.f32 	{%f1, %f2}, [%rd24];
	mul.f32 	%f3, %f2, %f2;
	fma.rn.f32 	%f4, %f1, %f1, %f3;
	setp.le.f32 	%p3, %f4, 0f3F800000;
	selp.u64 	%rd48, 1, 0, %p3;
	ld.global.v2.f32 	{%f5, %f6}, [%rd24+4096];
	mul.f32 	%f7, %f6, %f6;
	fma.rn.f32 	%f8, %f5, %f5, %f7;
	setp.le.f32 	%p4, %f8, 0f3F800000;
	selp.u64 	%rd49, 1, 0, %p4;
	ld.global.v2.f32 	{%f9, %f10}, [%rd24+8192];
	mul.f32 	%f11, %f10, %f10;
	fma.rn.f32 	%f12, %f9, %f9, %f11;
	setp.le.f32 	%p5, %f12, 0f3F800000;
	selp.u64 	%rd50, 1, 0, %p5;
	ld.global.v2.f32 	{%f13, %f14}, [%rd24+12288];
	mul.f32 	%f15, %f14, %f14;
	fma.rn.f32 	%f16, %f13, %f13, %f15;
	setp.le.f32 	%p6, %f16, 0f3F800000;
	selp.u64 	%rd51, 1, 0, %p6;
	ld.global.v2.f32 	{%f17, %f18}, [%rd24+16384];
	mul.f32 	%f19, %f18, %f18;
	fma.rn.f32 	%f20, %f17, %f17, %f19;
	setp.le.f32 	%p7, %f20, 0f3F800000;
	selp.u64 	%rd52, 1, 0, %p7;
	ld.global.v2.f32 	{%f21, %f22}, [%rd24+20480];
	mul.f32 	%f23, %f22, %f22;
	fma.rn.f32 	%f24, %f21, %f21, %f23;
	setp.le.f32 	%p8, %f24, 0f3F800000;
	selp.u64 	%rd53, 1, 0, %p8;
	ld.global.v2.f32 	{%f25, %f26}, [%rd24+24576];
	mul.f32 	%f27, %f26, %f26;
	fma.rn.f32 	%f28, %f25, %f25, %f27;
	setp.le.f32 	%p9, %f28, 0f3F800000;
	selp.u64 	%rd54, 1, 0, %p9;
	add.s64 	%rd55, %rd49, %rd48;
	add.s64 	%rd56, %rd55, %rd50;
	add.s64 	%rd57, %rd56, %rd51;
	add.s64 	%rd58, %rd57, %rd52;
	add.s64 	%rd59, %rd58, %rd53;
	add.s64 	%rd338, %rd59, %rd54;
	add.s32 	%r18, %r40, -3584;
	setp.lt.u32 	%p10, %r18, 3584;
	mov.b32 	%r263, 3584;
	@%p10 bra 	$L__BB2_31;
	mov.b32 	%r263, 3584;
$L__BB2_29:
	mul.wide.u32 	%rd60, %r263, 8;
	add.s64 	%rd61, %rd24, %rd60;
	ld.global.v2.f32 	{%f29, %f30}, [%rd61];
	mul.f32 	%f31, %f30, %f30;
	fma.rn.f32 	%f32, %f29, %f29, %f31;
	setp.le.f32 	%p11, %f32, 0f3F800000;
	selp.u64 	%rd62, 1, 0, %p11;
	ld.global.v2.f32 	{%f33, %f34}, [%rd61+4096];
	mul.f32 	%f35, %f34, %f34;
	fma.rn.f32 	%f36, %f33, %f33, %f35;
	setp.le.f32 	%p12, %f36, 0f3F800000;
	selp.u64 	%rd63, 1, 0, %p12;
	ld.global.v2.f32 	{%f37, %f38}, [%rd61+8192];
	mul.f32 	%f39, %f38, %f38;
	fma.rn.f32 	%f40, %f37, %f37, %f39;
	setp.le.f32 	%p13, %f40, 0f3F800000;
	selp.u64 	%rd64, 1, 0, %p13;
	ld.global.v2.f32 	{%f41, %f42}, [%rd61+12288];
	mul.f32 	%f43, %f42, %f42;
	fma.rn.f32 	%f44, %f41, %f41, %f43;
	setp.le.f32 	%p14, %f44, 0f3F800000;
	selp.u64 	%rd65, 1, 0, %p14;
	ld.global.v2.f32 	{%f45, %f46}, [%rd61+16384];
	mul.f32 	%f47, %f46, %f46;
	fma.rn.f32 	%f48, %f45, %f45, %f47;
	setp.le.f32 	%p15, %f48, 0f3F800000;
	selp.u64 	%rd66, 1, 0, %p15;
	ld.global.v2.f32 	{%f49, %f50}, [%rd61+20480];
	mul.f32 	%f51, %f50, %f50;
	fma.rn.f32 	%f52, %f49, %f49, %f51;
	setp.le.f32 	%p16, %f52, 0f3F800000;
	selp.u64 	%rd67, 1, 0, %p16;
	ld.global.v2.f32 	{%f53, %f54}, [%rd61+24576];
	mul.f32 	%f55, %f54, %f54;
	fma.rn.f32 	%f56, %f53, %f53, %f55;
	setp.le.f32 	%p17, %f56, 0f3F800000;
	selp.u64 	%rd68, 1, 0, %p17;
	add.s64 	%rd69, %rd338, %rd62;
	add.s64 	%rd70, %rd69, %rd63;
	add.s64 	%rd71, %rd70, %rd64;
	add.s64 	%rd72, %rd71, %rd65;
	add.s64 	%rd73, %rd72, %rd66;
	add.s64 	%rd74, %rd73, %rd67;
	add.s64 	%rd338, %rd74, %rd68;
	sub.s32 	%r53, %r40, %r263;
	setp.lt.u32 	%p18, %r53, 3584;
	@%p18 bra 	$L__BB2_44;
	add.s32 	%r263, %r263, 3584;
	setp.le.u32 	%p19, %r263, %r18;
	@%p19 bra 	$L__BB2_29;
$L__BB2_31:
	setp.le.u32 	%p20, %r40, %r263;
	sub.s32 	%r54, %r40, %r263;
	setp.ge.s32 	%p21, %r17, %r54;
	or.pred  	%p22, %p20, %p21;
	@%p22 bra 	$L__BB2_44;
	not.b32 	%r56, %r17;
	add.s32 	%r57, %r40, %r56;
	sub.s32 	%r22, %r57, %r263;
	shr.u32 	%r58, %r22, 9;
	add.s32 	%r23, %r58, 1;
	and.b32  	%r24, %r23, 7;
	setp.lt.u32 	%p23, %r22, 3584;
	mov.u32 	%r268, %r17;
	@%p23 bra 	$L__BB2_36;
	or.b32  	%r266, %r17, 2048;
	add.s32 	%r265, %r17, %r263;
	and.b32  	%r59, %r23, 16777208;
	neg.s32 	%r264, %r59;
$L__BB2_34:
	.pragma "nounroll";
	mul.wide.u32 	%rd76, %r265, 8;
	add.s64 	%rd77, %rd2, %rd76;
	ld.global.v2.f32 	{%f57, %f58}, [%rd77];
	mul.f32 	%f59, %f58, %f58;
	fma.rn.f32 	%f60, %f57, %f57, %f59;
	setp.le.f32 	%p24, %f60, 0f3F800000;
	selp.u64 	%rd78, 1, 0, %p24;
	add.s64 	%rd79, %rd338, %rd78;
	add.s32 	%r60, %r265, 512;
	mul.wide.u32 	%rd80, %r60, 8;
	add.s64 	%rd81, %rd2, %rd80;
	ld.global.v2.f32 	{%f61, %f62}, [%rd81];
	mul.f32 	%f63, %f62, %f62;
	fma.rn.f32 	%f64, %f61, %f61, %f63;
	setp.le.f32 	%p25, %f64, 0f3F800000;
	selp.u64 	%rd82, 1, 0, %p25;
	add.s64 	%rd83, %rd79, %rd82;
	add.s32 	%r61, %r265, 1024;
	mul.wide.u32 	%rd84, %r61, 8;
	add.s64 	%rd85, %rd2, %rd84;
	ld.global.v2.f32 	{%f65, %f66}, [%rd85];
	mul.f32 	%f67, %f66, %f66;
	fma.rn.f32 	%f68, %f65, %f65, %f67;
	setp.le.f32 	%p26, %f68, 0f3F800000;
	selp.u64 	%rd86, 1, 0, %p26;
	add.s64 	%rd87, %rd83, %rd86;
	add.s32 	%r62, %r265, 1536;
	mul.wide.u32 	%rd88, %r62, 8;
	add.s64 	%rd89, %rd2, %rd88;
	ld.global.v2.f32 	{%f69, %f70}, [%rd89];
	mul.f32 	%f71, %f70, %f70;
	fma.rn.f32 	%f72, %f69, %f69, %f71;
	setp.le.f32 	%p27, %f72, 0f3F800000;
	selp.u64 	%rd90, 1, 0, %p27;
	add.s64 	%rd91, %rd87, %rd90;
	add.s32 	%r63, %r265, 2048;
	mul.wide.u32 	%rd92, %r63, 8;
	add.s64 	%rd93, %rd2, %rd92;
	ld.global.v2.f32 	{%f73, %f74}, [%rd93];
	mul.f32 	%f75, %f74, %f74;
	fma.rn.f32 	%f76, %f73, %f73, %f75;
	setp.le.f32 	%p28, %f76, 0f3F800000;
	selp.u64 	%rd94, 1, 0, %p28;
	add.s64 	%rd95, %rd91, %rd94;
	add.s32 	%r64, %r265, 2560;
	mul.wide.u32 	%rd96, %r64, 8;
	add.s64 	%rd97, %rd2, %rd96;
	ld.global.v2.f32 	{%f77, %f78}, [%rd97];
	mul.f32 	%f79, %f78, %f78;
	fma.rn.f32 	%f80, %f77, %f77, %f79;
	setp.le.f32 	%p29, %f80, 0f3F800000;
	selp.u64 	%rd98, 1, 0, %p29;
	add.s64 	%rd99, %rd95, %rd98;
	add.s32 	%r65, %r265, 3072;
	mul.wide.u32 	%rd100, %r65, 8;
	add.s64 	%rd101, %rd2, %rd100;
	ld.global.v2.f32 	{%f81, %f82}, [%rd101];
	mul.f32 	%f83, %f82, %f82;
	fma.rn.f32 	%f84, %f81, %f81, %f83;
	setp.le.f32 	%p30, %f84, 0f3F800000;
	selp.u64 	%rd102, 1, 0, %p30;
	add.s64 	%rd103, %rd99, %rd102;
	add.s32 	%r66, %r265, 3584;
	mul.wide.u32 	%rd104, %r66, 8;
	add.s64 	%rd105, %rd2, %rd104;
	ld.global.v2.f32 	{%f85, %f86}, [%rd105];
	mul.f32 	%f87, %f86, %f86;
	fma.rn.f32 	%f88, %f85, %f85, %f87;
	setp.le.f32 	%p31, %f88, 0f3F800000;
	selp.u64 	%rd106, 1, 0, %p31;
	add.s64 	%rd338, %rd103, %rd106;
	add.s32 	%r266, %r266, 4096;
	add.s32 	%r265, %r265, 4096;
	add.s32 	%r264, %r264, 8;
	setp.ne.s32 	%p32, %r264, 0;
	@%p32 bra 	$L__BB2_34;
	add.s32 	%r268, %r266, -2048;
$L__BB2_36:
	setp.eq.s32 	%p33, %r24, 0;
	@%p33 bra 	$L__BB2_44;
	setp.lt.u32 	%p34, %r24, 4;
	@%p34 bra 	$L__BB2_39;
	add.s32 	%r67, %r268, %r263;
	mul.wide.u32 	%rd108, %r67, 8;
	add.s64 	%rd109, %rd2, %rd108;
	ld.global.v2.f32 	{%f89, %f90}, [%rd109];
	mul.f32 	%f91, %f90, %f90;
	fma.rn.f32 	%f92, %f89, %f89, %f91;
	setp.le.f32 	%p35, %f92, 0f3F800000;
	selp.u64 	%rd110, 1, 0, %p35;
	add.s64 	%rd111, %rd338, %rd110;
	add.s32 	%r68, %r67, 512;
	mul.wide.u32 	%rd112, %r68, 8;
	add.s64 	%rd113, %rd2, %rd112;
	ld.global.v2.f32 	{%f93, %f94}, [%rd113];
	mul.f32 	%f95, %f94, %f94;
	fma.rn.f32 	%f96, %f93, %f93, %f95;
	setp.le.f32 	%p36, %f96, 0f3F800000;
	selp.u64 	%rd114, 1, 0, %p36;
	add.s64 	%rd115, %rd111, %rd114;
	add.s32 	%r69, %r67, 1024;
	mul.wide.u32 	%rd116, %r69, 8;
	add.s64 	%rd117, %rd2, %rd116;
	ld.global.v2.f32 	{%f97, %f98}, [%rd117];
	mul.f32 	%f99, %f98, %f98;
	fma.rn.f32 	%f100, %f97, %f97, %f99;
	setp.le.f32 	%p37, %f100, 0f3F800000;
	selp.u64 	%rd118, 1, 0, %p37;
	add.s64 	%rd119, %rd115, %rd118;
	add.s32 	%r70, %r67, 1536;
	mul.wide.u32 	%rd120, %r70, 8;
	add.s64 	%rd121, %rd2, %rd120;
	ld.global.v2.f32 	{%f101, %f102}, [%rd121];
	mul.f32 	%f103, %f102, %f102;
	fma.rn.f32 	%f104, %f101, %f101, %f103;
	setp.le.f32 	%p38, %f104, 0f3F800000;
	selp.u64 	%rd122, 1, 0, %p38;
	add.s64 	%rd338, %rd119, %rd122;
	add.s32 	%r268, %r268, 2048;
$L__BB2_39:
	and.b32  	%r71, %r23, 3;
	setp.eq.s32 	%p39, %r71, 0;
	@%p39 bra 	$L__BB2_44;
	setp.eq.s32 	%p40, %r71, 1;
	@%p40 bra 	$L__BB2_42;
	add.s32 	%r72, %r268, %r263;
	mul.wide.u32 	%rd124, %r72, 8;
	add.s64 	%rd125, %rd2, %rd124;
	ld.global.v2.f32 	{%f105, %f106}, [%rd125];
	mul.f32 	%f107, %f106, %f106;
	fma.rn.f32 	%f108, %f105, %f105, %f107;
	setp.le.f32 	%p41, %f108, 0f3F800000;
	selp.u64 	%rd126, 1, 0, %p41;
	add.s64 	%rd127, %rd338, %rd126;
	add.s32 	%r73, %r72, 512;
	mul.wide.u32 	%rd128, %r73, 8;
	add.s64 	%rd129, %rd2, %rd128;
	ld.global.v2.f32 	{%f109, %f110}, [%rd129];
	mul.f32 	%f111, %f110, %f110;
	fma.rn.f32 	%f112, %f109, %f109, %f111;
	setp.le.f32 	%p42, %f112, 0f3F800000;
	selp.u64 	%rd130, 1, 0, %p42;
	add.s64 	%rd338, %rd127, %rd130;
	add.s32 	%r268, %r268, 1024;
$L__BB2_42:
	and.b32  	%r74, %r22, 512;
	setp.ne.s32 	%p43, %r74, 0;
	@%p43 bra 	$L__BB2_44;
	add.s32 	%r75, %r268, %r263;
	mul.wide.u32 	%rd131, %r75, 8;
	add.s64 	%rd132, %rd2, %rd131;
	ld.global.v2.f32 	{%f113, %f114}, [%rd132];
	mul.f32 	%f115, %f114, %f114;
	fma.rn.f32 	%f116, %f113, %f113, %f115;
	setp.le.f32 	%p44, %f116, 0f3F800000;
	selp.u64 	%rd133, 1, 0, %p44;
	add.s64 	%rd338, %rd338, %rd133;
$L__BB2_44:
	// begin inline asm
	mov.u32 %r76, %laneid;
	// end inline asm
	mov.b64 	{%r78, %r83}, %rd338;
	mov.b32 	%r84, 1;
	mov.b32 	%r125, 31;
	mov.b32 	%r126, -1;
	// begin inline asm
	shfl.sync.down.b32 %r77, %r78, %r84, %r125, %r126;
	// end inline asm
	// begin inline asm
	shfl.sync.down.b32 %r82, %r83, %r84, %r125, %r126;
	// end inline asm
	mov.b64 	%rd134, {%r77, %r82};
	setp.gt.s32 	%p45, %r76, 30;
	selp.b64 	%rd135, 0, %rd134, %p45;
	add.s64 	%rd136, %rd135, %rd338;
	mov.b64 	{%r88, %r93}, %rd136;
	mov.b32 	%r94, 2;
	// begin inline asm
	shfl.sync.down.b32 %r87, %r88, %r94, %r125, %r126;
	// end inline asm
	// begin inline asm
	shfl.sync.down.b32 %r92, %r93, %r94, %r125, %r126;
	// end inline asm
	mov.b64 	%rd137, {%r87, %r92};
	setp.gt.s32 	%p46, %r76, 29;
	selp.b64 	%rd138, 0, %rd137, %p46;
	add.s64 	%rd139, %rd138, %rd136;
	mov.b64 	{%r98, %r103}, %rd139;
	mov.b32 	%r104, 4;
	// begin inline asm
	shfl.sync.down.b32 %r97, %r98, %r104, %r125, %r126;
	// end inline asm
	// begin inline asm
	shfl.sync.down.b32 %r102, %r103, %r104, %r125, %r126;
	// end inline asm
	mov.b64 	%rd140, {%r97, %r102};
	setp.gt.s32 	%p47, %r76, 27;
	selp.b64 	%rd141, 0, %rd140, %p47;
	add.s64 	%rd142, %rd141, %rd139;
	mov.b64 	{%r108, %r113}, %rd142;
	mov.b32 	%r114, 8;
	// begin inline asm
	shfl.sync.down.b32 %r107, %r108, %r114, %r125, %r126;
	// end inline asm
	// begin inline asm
	shfl.sync.down.b32 %r112, %r113, %r114, %r125, %r126;
	// end inline asm
	mov.b64 	%rd143, {%r107, %r112};
	setp.gt.s32 	%p48, %r76, 23;
	selp.b64 	%rd144, 0, %rd143, %p48;
	add.s64 	%rd145, %rd144, %rd142;
	mov.b64 	{%r118, %r123}, %rd145;
	mov.b32 	%r124, 16;
	// begin inline asm
	shfl.sync.down.b32 %r117, %r118, %r124, %r125, %r126;
	// end inline asm
	// begin inline asm
	shfl.sync.down.b32 %r122, %r123, %r124, %r125, %r126;
	// end inline asm
	mov.b64 	%rd146, {%r117, %r122};
	setp.gt.s32 	%p49, %r76, 15;
	selp.b64 	%rd147, 0, %rd146, %p49;
	add.s64 	%rd339, %rd147, %rd145;
	setp.ne.s32 	%p50, %r76, 0;
	@%p50 bra 	$L__BB2_46;
	shr.u32 	%r127, %r17, 2;
	and.b32  	%r128, %r127, 248;
	mov.u32 	%r129, _ZZN3cub18CUB_300001_SM_10006detail6reduce28DeviceReduceSingleTileKernelINS2_10policy_hubIljN4cuda3std3__44plusIlEEE10Policy1000EN6thrust24THRUST_300001_SM_1000_NS18transform_iteratorI16is_inside_circleNSD_6detail15normal_iteratorINSD_10device_ptrI6float2EEEEllEEPljS9_llNS7_10__identityEEEvT0_T1_T2_T3_T4_T6_E12temp_storage;
	add.s32 	%r130, %r129, %r128;
	st.shared.u64 	[%r130+16], %rd339;
$L__BB2_46:
	bar.sync 	0;
	setp.ne.s32 	%p51, %r17, 0;
	@%p51 bra 	$L__BB2_48;
	ld.shared.u64 	%rd148, [_ZZN3cub18CUB_300001_SM_10006detail6reduce28DeviceReduceSingleTileKernelINS2_10policy_hubIljN4cuda3std3__44plusIlEEE10Policy1000EN6thrust24THRUST_300001_SM_1000_NS18transform_iteratorI16is_inside_circleNSD_6detail15normal_iteratorINSD_10device_ptrI6float2EEEEllEEPljS9_llNS7_10__identityEEEvT0_T1_T2_T3_T4_T6_E12temp_storage+24];
	add.s64 	%rd149, %rd148, %rd339;
	ld.shared.u64 	%rd150, [_ZZN3cub18CUB_300001_SM_10006detail6reduce28DeviceReduceSingleTileKernelINS2_10policy_hubIljN4cuda3std3__44plusIlEEE10Policy1000EN6thrust24THRUST_300001_SM_1000_NS18transform_iteratorI16is_inside_circleNSD_6detail15normal_iteratorINSD_10device_ptrI6float2EEEEllEEPljS9_llNS7_10__identityEEEvT0_T1_T2_T3_T4_T6_E12temp_storage+32];
	add.s64 	%rd151, %rd149, %rd150;
	ld.shared.u64 	%rd152, [_ZZN3cub18CUB_300001_SM_10006detail6reduce28DeviceReduceSingleTileKernelINS2_10policy_hubIljN4cuda3std3__44plusIlEEE10Policy1000EN6thrust24THRUST_300001_SM_1000_NS18transform_iteratorI16is_inside_circleNSD_6detail15normal_iteratorINSD_10device_ptrI6float2EEEEllEEPljS9_llNS7_10__identityEEEvT0_T1_T2_T3_T4_T6_E12temp_storage+40];
	add.s64 	%rd153, %rd151, %rd152;
	ld.shared.u64 	%rd154, [_ZZN3cub18CUB_300001_SM_10006detail6reduce28DeviceReduceSingleTileKernelINS2_10policy_hubIljN4cuda3std3__44plusIlEEE10Policy1000EN6thrust24THRUST_300001_SM_1000_NS18transform_iteratorI16is_inside_circleNSD_6detail15normal_iteratorINSD_10device_ptrI6float2EEEEllEEPljS9_llNS7_10__identityEEEvT0_T1_T2_T3_T4_T6_E12temp_storage+48];
	add.s64 	%rd155, %rd153, %rd154;
	ld.shared.u64 	%rd156, [_ZZN3cub18CUB_300001_SM_10006detail6reduce28DeviceReduceSingleTileKernelINS2_10policy_hubIljN4cuda3std3__44plusIlEEE10Policy1000EN6thrust24THRUST_300001_SM_1000_NS18transform_iteratorI16is_inside_circleNSD_6detail15normal_iteratorINSD_10device_ptrI6float2EEEEllEEPljS9_llNS7_10__identityEEEvT0_T1_T2_T3_T4_T6_E12temp_storage+56];
	add.s64 	%rd157, %rd155, %rd156;
	ld.shared.u64 	%rd158, [_ZZN3cub18CUB_300001_SM_10006detail6reduce28DeviceReduceSingleTileKernelINS2_10policy_hubIljN4cuda3std3__44plusIlEEE10Policy1000EN6thrust24THRUST_300001_SM_1000_NS18transform_iteratorI16is_inside_circleNSD_6detail15normal_iteratorINSD_10device_ptrI6float2EEEEllEEPljS9_llNS7_10__identityEEEvT0_T1_T2_T3_T4_T6_E12temp_storage+64];
	add.s64 	%rd159, %rd157, %rd158;
	ld.shared.u64 	%rd160, [_ZZN3cub18CUB_300001_SM_10006detail6reduce28DeviceReduceSingleTileKernelINS2_10policy_hubIljN4cuda3std3__44plusIlEEE10Policy1000EN6thrust24THRUST_300001_SM_1000_NS18transform_iteratorI16is_inside_circleNSD_6detail15normal_iteratorINSD_10device_ptrI6float2EEEEllEEPljS9_llNS7_10__identityEEEvT0_T1_T2_T3_T4_T6_E12temp_storage+72];
	add.s64 	%rd161, %rd159, %rd160;
	ld.shared.u64 	%rd162, [_ZZN3cub18CUB_300001_SM_10006detail6reduce28DeviceReduceSingleTileKernelINS2_10policy_hubIljN4cuda3std3__44plusIlEEE10Policy1000EN6thrust24THRUST_300001_SM_1000_NS18transform_iteratorI16is_inside_circleNSD_6detail15normal_iteratorINSD_10device_ptrI6float2EEEEllEEPljS9_llNS7_10__identityEEEvT0_T1_T2_T3_T4_T6_E12temp_storage+80];
	add.s64 	%rd163, %rd161, %rd162;
	ld.shared.u64 	%rd164, [_ZZN3cub18CUB_300001_SM_10006detail6reduce28DeviceReduceSingleTileKernelINS2_10policy_hubIljN4cuda3std3__44plusIlEEE10Policy1000EN6thrust24THRUST_300001_SM_1000_NS18transform_iteratorI16is_inside_circleNSD_6detail15normal_iteratorINSD_10device_ptrI6float2EEEEllEEPljS9_llNS7_10__identityEEEvT0_T1_T2_T3_T4_T6_E12temp_storage+88];
	add.s64 	%rd165, %rd163, %rd164;
	ld.shared.u64 	%rd166, [_ZZN3cub18CUB_300001_SM_10006detail6reduce28DeviceReduceSingleTileKernelINS2_10policy_hubIljN4cuda3std3__44plusIlEEE10Policy1000EN6thrust24THRUST_300001_SM_1000_NS18transform_iteratorI16is_inside_circleNSD_6detail15normal_iteratorINSD_10device_ptrI6float2EEEEllEEPljS9_llNS7_10__identityEEEvT0_T1_T2_T3_T4_T6_E12temp_storage+96];
	add.s64 	%rd167, %rd165, %rd166;
	ld.shared.u64 	%rd168, [_ZZN3cub18CUB_300001_SM_10006detail6reduce28DeviceReduceSingleTileKernelINS2_10policy_hubIljN4cuda3std3__44plusIlEEE10Policy1000EN6thrust24THRUST_300001_SM_1000_NS18transform_iteratorI16is_inside_circleNSD_6detail15normal_iteratorINSD_10device_ptrI6float2EEEEllEEPljS9_llNS7_10__identityEEEvT0_T1_T2_T3_T4_T6_E12temp_storage+104];
	add.s64 	%rd169, %rd167, %rd168;
	ld.shared.u64 	%rd170, [_ZZN3cub18CUB_300001_SM_10006detail6reduce28DeviceReduceSingleTileKernelINS2_10policy_hubIljN4cuda3std3__44plusIlEEE10Policy1000EN6thrust24THRUST_300001_SM_1000_NS18transform_iteratorI16is_inside_circleNSD_6detail15normal_iteratorINSD_10device_ptrI6float2EEEEllEEPljS9_llNS7_10__identityEEEvT0_T1_T2_T3_T4_T6_E12temp_storage+112];
	add.s64 	%rd171, %rd169, %rd170;
	ld.shared.u64 	%rd172, [_ZZN3cub18CUB_300001_SM_10006detail6reduce28DeviceReduceSingleTileKernelINS2_10policy_hubIljN4cuda3std3__44plusIlEEE10Policy1000EN6thrust24THRUST_300001_SM_1000_NS18transform_iteratorI16is_inside_circleNSD_6detail15normal_iteratorINSD_10device_ptrI6float2EEEEllEEPljS9_llNS7_10__identityEEEvT0_T1_T2_T3_T4_T6_E12temp_storage+120];
	add.s64 	%rd173, %rd171, %rd172;
	ld.shared.u64 	%rd174, [_ZZN3cub18CUB_300001_SM_10006detail6reduce28DeviceReduceSingleTileKernelINS2_10policy_hubIljN4cuda3std3__44plusIlEEE10Policy1000EN6thrust24THRUST_300001_SM_1000_NS18transform_iteratorI16is_inside_circleNSD_6detail15normal_iteratorINSD_10device_ptrI6float2EEEEllEEPljS9_llNS7_10__identityEEEvT0_T1_T2_T3_T4_T6_E12temp_storage+128];
	add.s64 	%rd175, %rd173, %rd174;
	ld.shared.u64 	%rd176, [_ZZN3cub18CUB_300001_SM_10006detail6reduce28DeviceReduceSingleTileKernelINS2_10policy_hubIljN4cuda3std3__44plusIlEEE10Policy1000EN6thrust24THRUST_300001_SM_1000_NS18transform_iteratorI16is_inside_circleNSD_6detail15normal_iteratorINSD_10device_ptrI6float2EEEEllEEPljS9_llNS7_10__identityEEEvT0_T1_T2_T3_T4_T6_E12temp_storage+136];
	add.s64 	%rd339, %rd175, %rd176;
$L__BB2_48:
	mov.u32 	%r254, %tid.x;
	setp.ne.s32 	%p108, %r254, 0;
	@%p108 bra 	$L__BB2_50;
	add.s64 	%rd318, %rd339, %rd45;
	st.global.u64 	[%rd1], %rd318;
$L__BB2_50:
	ret;

}
	// .globl	_ZN3cub18CUB_300001_SM_10006detail6reduce18DeviceReduceKernelINS2_10policy_hubIljN4cuda3std3__44plusIlEEE10Policy1000EN6thrust24THRUST_300001_SM_1000_NS18transform_iteratorI16is_inside_circleNSD_6detail15normal_iteratorINSD_10device_ptrI6float2EEEEllEEjS9_lNS7_10__identityEEEvT0_PT3_T1_NS0_13GridEvenShareISR_EET2_T4_
.visible .entry _ZN3cub18CUB_300001_SM_10006detail6reduce18DeviceReduceKernelINS2_10policy_hubIljN4cuda3std3__44plusIlEEE10Policy1000EN6thrust24THRUST_300001_SM_1000_NS18transform_iteratorI16is_inside_circleNSD_6detail15normal_iteratorINSD_10device_ptrI6float2EEEEllEEjS9_lNS7_10__identityEEEvT0_PT3_T1_NS0_13GridEvenShareISR_EET2_T4_(
	.param .align 8 .b8 _ZN3cub18CUB_300001_SM_10006detail6reduce18DeviceReduceKernelINS2_10policy_hubIljN4cuda3std3__44plusIlEEE10Policy1000EN6thrust24THRUST_300001_SM_1000_NS18transform_iteratorI16is_inside_circleNSD_6detail15normal_iteratorINSD_10device_ptrI6float2EEEEllEEjS9_lNS7_10__identityEEEvT0_PT3_T1_NS0_13GridEvenShareISR_EET2_T4__param_0[16],
	.param .u64 .ptr .align 1 _ZN3cub18CUB_300001_SM_10006detail6reduce18DeviceReduceKernelINS2_10policy_hubIljN4cuda3std3__44plusIlEEE10Policy1000EN6thrust24THRUST_300001_SM_1000_NS18transform_iteratorI16is_inside_circleNSD_6detail15normal_iteratorINSD_10device_ptrI6float2EEEEllEEjS9_lNS7_10__identityEEEvT0_PT3_T1_NS0_13GridEvenShareISR_EET2_T4__param_1,
	.param .u32 _ZN3cub18CUB_300001_SM_10006detail6reduce18DeviceReduceKernelINS2_10policy_hubIljN4cuda3std3__44plusIlEEE10Policy1000EN6thrust24THRUST_300001_SM_1000_NS18transform_iteratorI16is_inside_circleNSD_6detail15normal_iteratorINSD_10device_ptrI6float2EEEEllEEjS9_lNS7_10__identityEEEvT0_PT3_T1_NS0_13GridEvenShareISR_EET2_T4__param_2,
	.param .align 4 .b8 _ZN3cub18CUB_300001_SM_10006detail6reduce18DeviceReduceKernelINS2_10policy_hubIljN4cuda3std3__44plusIlEEE10Policy1000EN6thrust24THRUST_300001_SM_1000_NS18transform_iteratorI16is_inside_circleNSD_6detail15normal_iteratorINSD_10device_ptrI6float2EEEEllEEjS9_lNS7_10__identityEEEvT0_PT3_T1_NS0_13GridEvenShareISR_EET2_T4__param_3[40],
	.param .align 1 .b8 _ZN3cub18CUB_300001_SM_10006detail6reduce18DeviceReduceKernelINS2_10policy_hubIljN4cuda3std3__44plusIlEEE10Policy1000EN6thrust24THRUST_300001_SM_1000_NS18transform_iteratorI16is_inside_circleNSD_6detail15normal_iteratorINSD_10device_ptrI6float2EEEEllEEjS9_lNS7_10__identityEEEvT0_PT3_T1_NS0_13GridEvenShareISR_EET2_T4__param_4[1],
	.param .align 1 .b8 _ZN3cub18CUB_300001_SM_10006detail6reduce18DeviceReduceKernelINS2_10policy_hubIljN4cuda3std3__44plusIlEEE10Policy1000EN6thrust24THRUST_300001_SM_1000_NS18transform_iteratorI16is_inside_circleNSD_6detail15normal_iteratorINSD_10device_ptrI6float2EEEEllEEjS9_lNS7_10__identityEEEvT0_PT3_T1_NS0_13GridEvenShareISR_EET2_T4__param_5[1]
)
.maxntid 512
{
	.reg .pred 	%p<108>;
	.reg .b32 	%r<304>;
	.reg .b32 	%f<181>;
	.reg .b64 	%rd<359>;
	// demoted variable
	.shared .align 8 .b8 _ZZN3cub18CUB_300001_SM_10006detail6reduce18DeviceReduceKernelINS2_10policy_hubIljN4cuda3std3__44plusIlEEE10Policy1000EN6thrust24THRUST_300001_SM_1000_NS18transform_iteratorI16is_inside_circleNSD_6detail15normal_iteratorINSD_10device_ptrI6float2EEEEllEEjS9_lNS7_10__identityEEEvT0_PT3_T1_NS0_13GridEvenShareISR_EET2_T4_E12temp_storage[152];
	ld.param.u32 	%r1, [_ZN3cub18CUB_300001_SM_10006detail6reduce18DeviceReduceKernelINS2_10policy_hubIljN4cuda3std3__44plusIlEEE10Policy1000EN6thrust24THRUST_300001_SM_1000_NS18transform_iteratorI16is_inside_circleNSD_6detail15normal_iteratorINSD_10device_ptrI6float2EEEEllEEjS9_lNS7_10__identityEEEvT0_PT3_T1_NS0_13GridEvenShareISR_EET2_T4__param_3+20];
	ld.param.u32 	%r2, [_ZN3cub18CUB_300001_SM_10006detail6reduce18DeviceReduceKernelINS2_10policy_hubIljN4cuda3std3__44plusIlEEE10Policy1000EN6thrust24THRUST_300001_SM_1000_NS18transform_iteratorI16is_inside_circleNSD_6detail15normal_iteratorINSD_10device_ptrI6float2EEEEllEEjS9_lNS7_10__identityEEEvT0_PT3_T1_NS0_13GridEvenShareISR_EET2_T4__param_3+24];
	ld.param.u64 	%rd40, [_ZN3cub18CUB_300001_SM_10006detail6reduce18DeviceReduceKernelINS2_10policy_hubIljN4cuda3std3__44plusIlEEE10Policy1000EN6thrust24THRUST_300001_SM_1000_NS18transform_iteratorI16is_inside_circleNSD_6detail15normal_iteratorINSD_10device_ptrI6float2EEEEllEEjS9_lNS7_10__identityEEEvT0_PT3_T1_NS0_13GridEvenShareISR_EET2_T4__param_0];
	ld.param.u64 	%rd39, [_ZN3cub18CUB_300001_SM_10006detail6reduce18DeviceReduceKernelINS2_10policy_hubIljN4cuda3std3__44plusIlEEE10Policy1000EN6thrust24THRUST_300001_SM_1000_NS18transform_iteratorI16is_inside_circleNSD_6detail15normal_iteratorINSD_10device_ptrI6float2EEEEllEEjS9_lNS7_10__identityEEEvT0_PT3_T1_NS0_13GridEvenShareISR_EET2_T4__param_1];
	cvta.to.global.u64 	%rd1, %rd40;
	mov.u32 	%r3, %ctaid.x;
	mul.lo.s32 	%r4, %r2, 3584;
	mul.lo.s32 	%r5, %r3, 3584;
	sub.s32 	%r6, %r1, %r5;
	setp.gt.u32 	%p1, %r6, 3583;
	@%p1 bra 	$L__BB3_25;
	mov.u32 	%r7, %tid.x;
	setp.ge.u32 	%p51, %r7, %r6;
	mov.b64 	%rd348, 0;
	mov.u32 	%r291, %r7;
	@%p51 bra 	$L__BB3_3;
	add.s32 	%r147, %r5, %r7;
	mul.wide.u32 	%rd175, %r147, 8;
	add.s64 	%rd176, %rd1, %rd175;
	ld.global.v2.f32 	{%f117, %f118}, [%rd176];
	mul.f32 	%f119, %f118, %f118;
	fma.rn.f32 	%f120, %f117, %f117, %f119;
	setp.le.f32 	%p52, %f120, 0f3F800000;
	selp.u64 	%rd348, 1, 0, %p52;
	add.s32 	%r291, %r7, 512;
$L__BB3_3:
	setp.ge.u32 	%p53, %r291, %r6;
	@%p53 bra 	$L__BB3_16;
	not.b32 	%r148, %r291;
	add.s32 	%r149, %r1, %r148;
	sub.s32 	%r10, %r149, %r5;
	shr.u32 	%r150, %r10, 9;
	add.s32 	%r11, %r150, 1;
	and.b32  	%r12, %r11, 7;
	setp.lt.u32 	%p54, %r10, 3584;
	@%p54 bra 	$L__BB3_8;
	or.b32  	%r290, %r291, 2048;
	add.s32 	%r289, %r291, %r5;
	and.b32  	%r151, %r11, 16777208;
	neg.s32 	%r288, %r151;
$L__BB3_6:
	.pragma "nounroll";
	mul.wide.u32 	%rd178, %r289, 8;
	add.s64 	%rd179, %rd1, %rd178;
	ld.global.v2.f32 	{%f121, %f122}, [%rd179];
	mul.f32 	%f123, %f122, %f122;
	fma.rn.f32 	%f124, %f121, %f121, %f123;
	setp.le.f32 	%p55, %f124, 0f3F800000;
	selp.u64 	%rd180, 1, 0, %p55;
	add.s64 	%rd181, %rd348, %rd180;
	add.s32 	%r152, %r289, 512;
	mul.wide.u32 	%rd182, %r152, 8;
	add.s64 	%rd183, %rd1, %rd182;
	ld.global.v2.f32 	{%f125, %f126}, [%rd183];
	mul.f32 	%f127, %f126, %f126;
	fma.rn.f32 	%f128, %f125, %f125, %f127;
	setp.le.f32 	%p56, %f128, 0f3F800000;
	selp.u64 	%rd184, 1, 0, %p56;
	add.s64 	%rd185, %rd181, %rd184;
	add.s32 	%r153, %r289, 1024;
	mul.wide.u32 	%rd186, %r153, 8;
	add.s64 	%rd187, %rd1, %rd186;
	ld.global.v2.f32 	{%f129, %f130}, [%rd187];
	mul.f32 	%f131, %f130, %f130;
	fma.rn.f32 	%f132, %f129, %f129, %f131;
	setp.le.f32 	%p57, %f132, 0f3F800000;
	selp.u64 	%rd188, 1, 0, %p57;
	add.s64 	%rd189, %rd185, %rd188;
	add.s32 	%r154, %r289, 1536;
	mul.wide.u32 	%rd190, %r154, 8;
	add.s64 	%rd191, %rd1, %rd190;
	ld.global.v2.f32 	{%f133, %f134}, [%rd191];
	mul.f32 	%f135, %f134, %f134;
	fma.rn.f32 	%f136, %f133, %f133, %f135;
	setp.le.f32 	%p58, %f136, 0f3F800000;
	selp.u64 	%rd192, 1, 0, %p58;
	add.s64 	%rd193, %rd189, %rd192;
	add.s32 	%r155, %r289, 2048;
	mul.wide.u32 	%rd194, %r155, 8;
	add.s64 	%rd195, %rd1, %rd194;
	ld.global.v2.f32 	{%f137, %f138}, [%rd195];
	mul.f32 	%f139, %f138, %f138;
	fma.rn.f32 	%f140, %f137, %f137, %f139;
	setp.le.f32 	%p59, %f140, 0f3F800000;
	selp.u64 	%rd196, 1, 0, %p59;
	add.s64 	%rd197, %rd193, %rd196;
	add.s32 	%r156, %r289, 2560;
	mul.wide.u32 	%rd198, %r156, 8;
	add.s64 	%rd199, %rd1, %rd198;
	ld.global.v2.f32 	{%f141, %f142}, [%rd199];
	mul.f32 	%f143, %f142, %f142;
	fma.rn.f32 	%f144, %f141, %f141, %f143;
	setp.le.f32 	%p60, %f144, 0f3F800000;
	selp.u64 	%rd200, 1, 0, %p60;
	add.s64 	%rd201, %rd197, %rd200;
	add.s32 	%r157, %r289, 3072;
	mul.wide.u32 	%rd202, %r157, 8;
	add.s64 	%rd203, %rd1, %rd202;
	ld.global.v2.f32 	{%f145, %f146}, [%rd203];
	mul.f32 	%f147, %f146, %f146;
	fma.rn.f32 	%f148, %f145, %f145, %f147;
	setp.le.f32 	%p61, %f148, 0f3F800000;
	selp.u64 	%rd204, 1, 0, %p61;
	add.s64 	%rd205, %rd201, %rd204;
	add.s32 	%r158, %r289, 3584;
	mul.wide.u32 	%rd206, %r158, 8;
	add.s64 	%rd207, %rd1, %rd206;
	ld.global.v2.f32 	{%f149, %f150}, [%rd207];
	mul.f32 	%f151, %f150, %f150;
	fma.rn.f32 	%f152, %f149, %f149, %f151;
	setp.le.f32 	%p62, %f152, 0f3F800000;
	selp.u64 	%rd208, 1, 0, %p62;
	add.s64 	%rd348, %rd205, %rd208;
	add.s32 	%r290, %r290, 4096;
	add.s32 	%r289, %r289, 4096;
	add.s32 	%r288, %r288, 8;
	setp.ne.s32 	%p63, %r288, 0;
	@%p63 bra 	$L__BB3_6;
	add.s32 	%r291, %r290, -2048;
$L__BB3_8:
	setp.eq.s32 	%p64, %r12, 0;
	@%p64 bra 	$L__BB3_16;
	setp.lt.u32 	%p65, %r12, 4;
	@%p65 bra 	$L__BB3_11;
	add.s32 	%r159, %r291, %r5;
	mul.wide.u32 	%rd210, %r159, 8;
	add.s64 	%rd211, %rd1, %rd210;
	ld.global.v2.f32 	{%f153, %f154}, [%rd211];
	mul.f32 	%f155, %f154, %f154;
	fma.rn.f32 	%f156, %f153, %f153, %f155;
	setp.le.f32 	%p66, %f156, 0f3F800000;
	selp.u64 	%rd212, 1, 0, %p66;
	add.s64 	%rd213, %rd348, %rd212;
	add.s32 	%r160, %r159, 512;
	mul.wide.u32 	%rd214, %r160, 8;
	add.s64 	%rd215, %rd1, %rd214;
	ld.global.v2.f32 	{%f157, %f158}, [%rd215];
	mul.f32 	%f159, %f158, %f158;
	fma.rn.f32 	%f160, %f157, %f157, %f159;
	setp.le.f32 	%p67, %f160, 0f3F800000;
	selp.u64 	%rd216, 1, 0, %p67;
	add.s64 	%rd217, %rd213, %rd216;
	add.s32 	%r161, %r159, 1024;
	mul.wide.u32 	%rd218, %r161, 8;
	add.s64 	%rd219, %rd1, %rd218;
	ld.global.v2.f32 	{%f161, %f162}, [%rd219];
	mul.f32 	%f163, %f162, %f162;
	fma.rn.f32 	%f164, %f161, %f161, %f163;
	setp.le.f32 	%p68, %f164, 0f3F800000;
	selp.u64 	%rd220, 1, 0, %p68;
	add.s64 	%rd221, %rd217, %rd220;
	add.s32 	%r162, %r159, 1536;
	mul.wide.u32 	%rd222, %r162, 8;
	add.s64 	%rd223, %rd1, %rd222;
	ld.global.v2.f32 	{%f165, %f166}, [%rd223];
	mul.f32 	%f167, %f166, %f166;
	fma.rn.f32 	%f168, %f165, %f165, %f167;
	setp.le.f32 	%p69, %f168, 0f3F800000;
	selp.u64 	%rd224, 1, 0, %p69;
	add.s64 	%rd348, %rd221, %rd224;
	add.s32 	%r291, %r291, 2048;
$L__BB3_11:
	and.b32  	%r163, %r11, 3;
	setp.eq.s32 	%p70, %r163, 0;
	@%p70 bra 	$L__BB3_16;
	setp.eq.s32 	%p71, %r163, 1;
	@%p71 bra 	$L__BB3_14;
	add.s32 	%r164, %r291, %r5;
	mul.wide.u32 	%rd226, %r164, 8;
	add.s64 	%rd227, %rd1, %rd226;
	ld.global.v2.f32 	{%f169, %f170}, [%rd227];
	mul.f32 	%f171, %f170, %f170;
	fma.rn.f32 	%f172, %f169, %f169, %f171;
	setp.le.f32 	%p72, %f172, 0f3F800000;
	selp.u64 	%rd228, 1, 0, %p72;
	add.s64 	%rd229, %rd348, %rd228;
	add.s32 	%r165, %r164, 512;
	mul.wide.u32 	%rd230, %r165, 8;
	add.s64 	%rd231, %rd1, %rd230;
	ld.global.v2.f32 	{%f173, %f174}, [%rd231];
	mul.f32 	%f175, %f174, %f174;
	fma.rn.f32 	%f176, %f173, %f173, %f175;
	setp.le.f32 	%p73, %f176, 0f3F800000;
	selp.u64 	%rd232, 1, 0, %p73;
	add.s64 	%rd348, %rd229, %rd232;
	add.s32 	%r291, %r291, 1024;
$L__BB3_14:
	and.b32  	%r166, %r10, 512;
	setp.ne.s32 	%p74, %r166, 0;
	@%p74 bra 	$L__BB3_16;
	add.s32 	%r167, %r291, %r5;
	mul.wide.u32 	%rd233, %r167, 8;
	add.s64 	%rd234, %rd1, %rd233;
	ld.global.v2.f32 	{%f177, %f178}, [%rd234];
	mul.f32 	%f179, %f178, %f178;
	fma.rn.f32 	%f180, %f177, %f177, %f179;
	setp.le.f32 	%p75, %f180, 0f3F800000;
	selp.u64 	%rd235, 1, 0, %p75;
	add.s64 	%rd348, %rd348, %rd235;
$L__BB3_16:
	setp.lt.u32 	%p76, %r6, 512;
	@%p76 bra 	$L__BB3_21;
	// begin inline asm
	mov.u32 %r231, %laneid;
	// end inline asm
	mov.b64 	{%r233, %r238}, %rd348;
	mov.b32 	%r239, 1;
	mov.b32 	%r280, 31;
	mov.b32 	%r281, -1;
	// begin inline asm
	shfl.sync.down.b32 %r232, %r233, %r239, %r280, %r281;
	// end inline asm
	// begin inline asm
	shfl.sync.down.b32 %r237, %r238, %r239, %r280, %r281;
	// end inline asm
	mov.b64 	%rd294, {%r232, %r237};
	setp.gt.s32 	%p100, %r231, 30;
	selp.b64 	%rd295, 0, %rd294, %p100;
	add.s64 	%rd296, %rd295, %rd348;
	mov.b64 	{%r243, %r248}, %rd296;
	mov.b32 	%r249, 2;
	// begin inline asm
	shfl.sync.down.b32 %r242, %r243, %r249, %r280, %r281;
	// end inline asm
	// begin inline asm
	shfl.sync.down.b32 %r247, %r248, %r249, %r280, %r281;
	// end inline asm
	mov.b64 	%rd297, {%r242, %r247};
	setp.gt.s32 	%p101, %r231, 29;
	selp.b64 	%rd298, 0, %rd297, %p101;
	add.s64 	%rd299, %rd298, %rd296;
	mov.b64 	{%r253, %r258}, %rd299;
	mov.b32 	%r259, 4;
	// begin inline asm
	shfl.sync.down.b32 %r252, %r253, %r259, %r280, %r281;
	// end inline asm
	// begin inline asm
	shfl.sync.down.b32 %r257, %r258, %r259, %r280, %r281;
	// end inline asm
	mov.b64 	%rd300, {%r252, %r257};
	setp.gt.s32 	%p102, %r231, 27;
	selp.b64 	%rd301, 0, %rd300, %p102;
	add.s64 	%rd302, %rd301, %rd299;
	mov.b64 	{%r263, %r268}, %rd302;
	mov.b32 	%r269, 8;
	// begin inline asm
	shfl.sync.down.b32 %r262, %r263, %r269, %r280, %r281;
	// end inline asm
	// begin inline asm
	shfl.sync.down.b32 %r267, %r268, %r269, %r280, %r281;
	// end inline asm
	mov.b64 	%rd303, {%r262, %r267};
	setp.gt.s32 	%p103, %r231, 23;
	selp.b64 	%rd304, 0, %rd303, %p103;
	add.s64 	%rd305, %rd304, %rd302;
	mov.b64 	{%r273, %r278}, %rd305;
	mov.b32 	%r279, 16;
	// begin inline asm
	shfl.sync.down.b32 %r272, %r273, %r279, %r280, %r281;
	// end inline asm
	// begin inline asm
	shfl.sync.down.b32 %r277, %r278, %r279, %r280, %r281;
	// end inline asm
	mov.b64 	%rd306, {%r272, %r277};
	setp.gt.s32 	%p104, %r231, 15;
	selp.b64 	%rd307, 0, %rd306, %p104;
	add.s64 	%rd358, %rd307, %rd305;
	setp.ne.s32 	%p105, %r231, 0;
	@%p105 bra 	$L__BB3_19;
	shr.u32 	%r282, %r7, 2;
	and.b32  	%r283, %r282, 248;
	mov.u32 	%r284, _ZZN3cub18CUB_300001_SM_10006detail6reduce18DeviceReduceKernelINS2_10policy_hubIljN4cuda3std3__44plusIlEEE10Policy1000EN6thrust24THRUST_300001_SM_1000_NS18transform_iteratorI16is_inside_circleNSD_6detail15normal_iteratorINSD_10device_ptrI6float2EEEEllEEjS9_lNS7_10__identityEEEvT0_PT3_T1_NS0_13GridEvenShareISR_EET2_T4_E12temp_storage;
	add.s32 	%r285, %r284, %r283;
	st.shared.u64 	[%r285+16], %rd358;
$L__BB3_19:
	bar.sync 	0;
	setp.ne.s32 	%p106, %r7, 0;
	@%p106 bra 	$L__BB3_46;
	ld.shared.u64 	%rd308, [_ZZN3cub18CUB_300001_SM_10006detail6reduce18DeviceReduceKernelINS2_10policy_hubIljN4cuda3std3__44plusIlEEE10Policy1000EN6thrust24THRUST_300001_SM_1000_NS18transform_iteratorI16is_inside_circleNSD_6detail15normal_iteratorINSD_10device_ptrI6float2EEEEllEEjS9_lNS7_10__identityEEEvT0_PT3_T1_NS0_13GridEvenShareISR_EET2_T4_E12temp_storage+24];
	add.s64 	%rd309, %rd308, %rd358;
	ld.shared.u64 	%rd310, [_ZZN3cub18CUB_300001_SM_10006detail6reduce18DeviceReduceKernelINS2_10policy_hubIljN4cuda3std3__44plusIlEEE10Policy1000EN6thrust24THRUST_300001_SM_1000_NS18transform_iteratorI16is_inside_circleNSD_6detail15normal_iteratorINSD_10device_ptrI6float2EEEEllEEjS9_lNS7_10__identityEEEvT0_PT3_T1_NS0_13GridEvenShareISR_EET2_T4_E12temp_storage+32];
	add.s64 	%rd311, %rd309, %rd310;
	ld.shared.u64 	%rd312, [_ZZN3cub18CUB_300001_SM_10006detail6reduce18DeviceReduceKernelINS2_10policy_hubIljN4cuda3std3__44plusIlEEE10Policy1000EN6thrust24THRUST_300001_SM_1000_NS18transform_iteratorI16is_inside_circleNSD_6detail15normal_iteratorINSD_10device_ptrI6float2EEEEllEEjS9_lNS7_10__identityEEEvT0_PT3_T1_NS0_13GridEvenShareISR_EET2_T4_E12temp_storage+40];
	add.s64 	%rd313, %rd311, %rd312;
	ld.shared.u64 	%rd314, [_ZZN3cub18CUB_300001_SM_10006detail6reduce18DeviceReduceKernelINS2_10policy_hubIljN4cuda3std3__44plusIlEEE10Policy1000EN6thrust24THRUST_300001_SM_1000_NS18transform_iteratorI16is_inside_circleNSD_6detail15normal_iteratorINSD_10device_ptrI6float2EEEEllEEjS9_lNS7_10__identityEEEvT0_PT3_T1_NS0_13GridEvenShareISR_EET2_T4_E12temp_storage+48];
	add.s64 	%rd315, %rd313, %rd314;
	ld.shared.u64 	%rd316, [_ZZN3cub18CUB_300001_SM_10006detail6reduce18DeviceReduceKernelINS2_10policy_hubIljN4cuda3std3__44plusIlEEE10Policy1000EN6thrust24THRUST_300001_SM_1000_NS18transform_iteratorI16is_inside_circleNSD_6detail15normal_iteratorINSD_10device_ptrI6float2EEEEllEEjS9_lNS7_10__identityEEEvT0_PT3_T1_NS0_13GridEvenShareISR_EET2_T4_E12temp_storage+56];
	add.s64 	%rd317, %rd315, %rd316;
	ld.shared.u64 	%rd318, [_ZZN3cub18CUB_300001_SM_10006detail6reduce18DeviceReduceKernelINS2_10policy_hubIljN4cuda3std3__44plusIlEEE10Policy1000EN6thrust24THRUST_300001_SM_1000_NS18transform_iteratorI16is_inside_circleNSD_6detail15normal_iteratorINSD_10device_ptrI6float2EEEEllEEjS9_lNS7_10__identityEEEvT0_PT3_T1_NS0_13GridEvenShareISR_EET2_T4_E12temp_storage+64];
	add.s64 	%rd319, %rd317, %rd318;
	ld.shared.u64 	%rd320, [_ZZN3cub18CUB_300001_SM_10006detail6reduce18DeviceReduceKernelINS2_10policy_hubIljN4cuda3std3__44plusIlEEE10Policy1000EN6thrust24THRUST_300001_SM_1000_NS18transform_iteratorI16is_inside_circleNSD_6detail15normal_iteratorINSD_10device_ptrI6float2EEEEllEEjS9_lNS7_10__identityEEEvT0_PT3_T1_NS0_13GridEvenShareISR_EET2_T4_E12temp_storage+72];
	add.s64 	%rd321, %rd319, %rd320;
	ld.shared.u64 	%rd322, [_ZZN3cub18CUB_300001_SM_10006detail6reduce18DeviceReduceKernelINS2_10policy_hubIljN4cuda3std3__44plusIlEEE10Policy1000EN6thrust24THRUST_300001_SM_1000_NS18transform_iteratorI16is_inside_circleNSD_6detail15normal_iteratorINSD_10device_ptrI6float2EEEEllEEjS9_lNS7_10__identityEEEvT0_PT3_T1_NS0_13GridEvenShareISR_EET2_T4_E12temp_storage+80];
	add.s64 	%rd323, %rd321, %rd322;
	ld.shared.u64 	%rd324, [_ZZN3cub18CUB_300001_SM_10006detail6reduce18DeviceReduceKernelINS2_10policy_hubIljN4cuda3std3__44plusIlEEE10Policy1000EN6thrust24THRUST_300001_SM_1000_NS18transform_iteratorI16is_inside_circleNSD_6detail15normal_iteratorINSD_10device_ptrI6float2EEEEllEEjS9_lNS7_10__identityEEEvT0_PT3_T1_NS0_13GridEvenShareISR_EET2_T4_E12temp_storage+88];
	add.s64 	%rd325, %rd323, %rd324;
	ld.shared.u64 	%rd326, [_ZZN3cub18CUB_300001_SM_10006detail6reduce18DeviceReduceKernelINS2_10policy_hubIljN4cuda3std3__44plusIlEEE10Policy1000EN6thrust24THRUST_300001_SM_1000_NS18transform_iteratorI16is_inside_circleNSD_6detail15normal_iteratorINSD_10device_ptrI6float2EEEEllEEjS9_lNS7_10__identityEEEvT0_PT3_T1_NS0_13GridEvenShareISR_EET2_T4_E12temp_storage+96];
	add.s64 	%rd327, %rd325, %rd326;
	ld.shared.u64 	%rd328, [_ZZN3cub18CUB_300001_SM_10006detail6reduce18DeviceReduceKernelINS2_10policy_hubIljN4cuda3std3__44plusIlEEE10Policy1000EN6thrust24THRUST_300001_SM_1000_NS18transform_iteratorI16is_inside_circleNSD_6detail15normal_iteratorINSD_10device_ptrI6float2EEEEllEEjS9_lNS7_10__identityEEEvT0_PT3_T1_NS0_13GridEvenShareISR_EET2_T4_E12temp_storage+104];
	add.s64 	%rd329, %rd327, %rd328;
	ld.shared.u64 	%rd330, [_ZZN3cub18CUB_300001_SM_10006detail6reduce18DeviceReduceKernelINS2_10policy_hubIljN4cuda3std3__44plusIlEEE10Policy1000EN6thrust24THRUST_300001_SM_1000_NS18transform_iteratorI16is_inside_circleNSD_6detail15normal_iteratorINSD_10device_ptrI6float2EEEEllEEjS9_lNS7_10__identityEEEvT0_PT3_T1_NS0_13GridEvenShareISR_EET2_T4_E12temp_storage+112];
	add.s64 	%rd331, %rd329, %rd330;
	ld.shared.u64 	%rd332, [_ZZN3cub18CUB_300001_SM_10006detail6reduce18DeviceReduceKernelINS2_10policy_hubIljN4cuda3std3__44plusIlEEE10Policy1000EN6thrust24THRUST_300001_SM_1000_NS18transform_iteratorI16is_inside_circleNSD_6detail15normal_iteratorINSD_10device_ptrI6float2EEEEllEEjS9_lNS7_10__identityEEEvT0_PT3_T1_NS0_13GridEvenShareISR_EET2_T4_E12temp_storage+120];
	add.s64 	%rd333, %rd331, %rd332;
	ld.shared.u64 	%rd334, [_ZZN3cub18CUB_300001_SM_10006detail6reduce18DeviceReduceKernelINS2_10policy_hubIljN4cuda3std3__44plusIlEEE10Policy1000EN6thrust24THRUST_300001_SM_1000_NS18transform_iteratorI16is_inside_circleNSD_6detail15normal_iteratorINSD_10device_ptrI6float2EEEEllEEjS9_lNS7_10__identityEEEvT0_PT3_T1_NS0_13GridEvenShareISR_EET2_T4_E12temp_storage+128];
	add.s64 	%rd335, %rd333, %rd334;
	ld.shared.u64 	%rd336, [_ZZN3cub18CUB_300001_SM_10006detail6reduce18DeviceReduceKernelINS2_10policy_hubIljN4cuda3std3__44plusIlEEE10Policy1000EN6thrust24THRUST_300001_SM_1000_NS18transform_iteratorI16is_inside_circleNSD_6detail15normal_iteratorINSD_10device_ptrI6float2EEEEllEEjS9_lNS7_10__identityEEEvT0_PT3_T1_NS0_13GridEvenShareISR_EET2_T4_E12temp_storage+136];
	add.s64 	%rd358, %rd335, %rd336;
	bra.uni 	$L__BB3_46;
$L__BB3_21:
	// begin inline asm
	mov.u32 %r168, %laneid;
	// end inline asm
	and.b32  	%r219, %r7, 992;
	add.s32 	%r220, %r219, 32;
	setp.gt.u32 	%p77, %r220, %r6;
	not.b32 	%r221, %r219;
	add.s32 	%r222, %r6, %r221;
	selp.b32 	%r217, %r222, 31, %p77;
	mov.b64 	{%r170, %r175}, %rd348;
	mov.b32 	%r176, 1;
	mov.b32 	%r218, -1;
	// begin inline asm
	shfl.sync.down.b32 %r169, %r170, %r176, %r217, %r218;
	// end inline asm
	// begin inline asm
	shfl.sync.down.b32 %r174, %r175, %r176, %r217, %r218;
	// end inline asm
	mov.b64 	%rd236, {%r169, %r174};
	setp.lt.s32 	%p78, %r168, %r217;
	selp.b64 	%rd237, %rd236, 0, %p78;
	add.s64 	%rd238, %rd237, %rd348;
	mov.b64 	{%r180, %r185}, %rd238;
	mov.b32 	%r186, 2;
	// begin inline asm
	shfl.sync.down.b32 %r179, %r180, %r186, %r217, %r218;
	// end inline asm
	// begin inline asm
	shfl.sync.down.b32 %r184, %r185, %r186, %r217, %r218;
	// end inline asm
	mov.b64 	%rd239, {%r179, %r184};
	add.s32 	%r223, %r168, 2;
	setp.gt.s32 	%p79, %r223, %r217;
	selp.b64 	%rd240, 0, %rd239, %p79;
	add.s64 	%rd241, %rd240, %rd238;
	mov.b64 	{%r190, %r195}, %rd241;
	mov.b32 	%r196, 4;
	// begin inline asm
	shfl.sync.down.b32 %r189, %r190, %r196, %r217, %r218;
	// end inline asm
	// begin inline asm
	shfl.sync.down.b32 %r194, %r195, %r196, %r217, %r218;
	// end inline asm
	mov.b64 	%rd242, {%r189, %r194};
	add.s32 	%r224, %r168, 4;
	setp.gt.s32 	%p80, %r224, %r217;
	selp.b64 	%rd243, 0, %rd242, %p80;
	add.s64 	%rd244, %rd243, %rd241;
	mov.b64 	{%r200, %r205}, %rd244;
	mov.b32 	%r206, 8;
	// begin inline asm
	shfl.sync.down.b32 %r199, %r200, %r206, %r217, %r218;
	// end inline asm
	// begin inline asm
	shfl.sync.down.b32 %r204, %r205, %r206, %r217, %r218;
	// end inline asm
	mov.b64 	%rd245, {%r199, %r204};
	add.s32 	%r225, %r168, 8;
	setp.gt.s32 	%p81, %r225, %r217;
	selp.b64 	%rd246, 0, %rd245, %p81;
	add.s64 	%rd247, %rd246, %rd244;
	mov.b64 	{%r210, %r215}, %rd247;
	mov.b32 	%r216, 16;
	// begin inline asm
	shfl.sync.down.b32 %r209, %r210, %r216, %r217, %r218;
	// end inline asm
	// begin inline asm
	shfl.sync.down.b32 %r214, %r215, %r216, %r217, %r218;
	// end inline asm
	mov.b64 	%rd248, {%r209, %r214};
	add.s32 	%r226, %r168, 16;
	setp.gt.s32 	%p82, %r226, %r217;
	selp.b64 	%rd249, 0, %rd248, %p82;
	add.s64 	%rd358, %rd249, %rd247;
	setp.ne.s32 	%p83, %r168, 0;
	@%p83 bra 	$L__BB3_23;
	shr.u32 	%r227, %r7, 2;
	and.b32  	%r228, %r227, 248;
	mov.u32 	%r229, _ZZN3cub18CUB_300001_SM_10006detail6reduce18DeviceReduceKernelINS2_10policy_hubIljN4cuda3std3__44plusIlEEE10Policy1000EN6thrust24THRUST_300001_SM_1000_NS18transform_iteratorI16is_inside_circleNSD_6detail15normal_iteratorINSD_10device_ptrI6float2EEEEllEEjS9_lNS7_10__identityEEEvT0_PT3_T1_NS0_13GridEvenShareISR_EET2_T4_E12temp_storage;
	add.s32 	%r230, %r229, %r228;
	st.shared.u64 	[%r230+16], %rd358;
$L__BB3_23:
	bar.sync 	0;
	setp.ne.s32 	%p84, %r7, 0;
	@%p84 bra 	$L__BB3_46;
	setp.gt.u32 	%p85, %r6, 32;
	ld.shared.u64 	%rd250, [_ZZN3cub18CUB_300001_SM_10006detail6reduce18DeviceReduceKernelINS2_10policy_hubIljN4cuda3std3__44plusIlEEE10Policy1000EN6thrust24THRUST_300001_SM_1000_NS18transform_iteratorI16is_inside_circleNSD_6detail15normal_iteratorINSD_10device_ptrI6float2EEEEllEEjS9_lNS7_10__identityEEEvT0_PT3_T1_NS0_13GridEvenShareISR_EET2_T4_E12temp_storage+24];
	selp.b64 	%rd251, %rd250, 0, %p85;
	add.s64 	%rd252, %rd251, %rd358;
	setp.gt.u32 	%p86, %r6, 64;
	ld.shared.u64 	%rd253, [_ZZN3cub18CUB_300001_SM_10006detail6reduce18DeviceReduceKernelINS2_10policy_hubIljN4cuda3std3__44plusIlEEE10Policy1000EN6thrust24THRUST_300001_SM_1000_NS18transform_iteratorI16is_inside_circleNSD_6detail15normal_iteratorINSD_10device_ptrI6float2EEEEllEEjS9_lNS7_10__identityEEEvT0_PT3_T1_NS0_13GridEvenShareISR_EET2_T4_E12temp_storage+32];
	selp.b64 	%rd254, %rd253, 0, %p86;
	add.s64 	%rd255, %rd252, %rd254;
	setp.gt.u32 	%p87, %r6, 96;
	ld.shared.u64 	%rd256, [_ZZN3cub18CUB_300001_SM_10006detail6reduce18DeviceReduceKernelINS2_10policy_hubIljN4cuda3std3__44plusIlEEE10Policy1000EN6thrust24THRUST_300001_SM_1000_NS18transform_iteratorI16is_inside_circleNSD_6detail15normal_iteratorINSD_10device_ptrI6float2EEEEllEEjS9_lNS7_10__identityEEEvT0_PT3_T1_NS0_13GridEvenShareISR_EET2_T4_E12temp_storage+40];
	selp.b64 	%rd257, %rd256, 0, %p87;
	add.s64 	%rd258, %rd255, %rd257;
	setp.gt.u32 	%p88, %r6, 128;
	ld.shared.u64 	%rd259, [_ZZN3cub18CUB_300001_SM_10006detail6reduce18DeviceReduceKernelINS2_10policy_hubIljN4cuda3std3__44plusIlEEE10Policy1000EN6thrust24THRUST_300001_SM_1000_NS18transform_iteratorI16is_inside_circleNSD_6detail15normal_iteratorINSD_10device_ptrI6float2EEEEllEEjS9_lNS7_10__identityEEEvT0_PT3_T1_NS0_13GridEvenShareISR_EET2_T4_E12temp_storage+48];
	selp.b64 	%rd260, %rd259, 0, %p88;
	add.s64 	%rd261, %rd258, %rd260;
	setp.gt.u32 	%p89, %r6, 160;
	ld.shared.u64 	%rd262, [_ZZN3cub18CUB_300001_SM_10006detail6reduce18DeviceReduceKernelINS2_10policy_hubIljN4cuda3std3__44plusIlEEE10Policy1000EN6thrust24THRUST_300001_SM_1000_NS18transform_iteratorI16is_inside_circleNSD_6detail15normal_iteratorINSD_10device_ptrI6float2EEEEllEEjS9_lNS7_10__identityEEEvT0_PT3_T1_NS0_13GridEvenShareISR_EET2_T4_E12temp_storage+56];
	selp.b64 	%rd263, %rd262, 0, %p89;
	add.s64 	%rd264, %rd261, %rd263;
	setp.gt.u32 	%p90, %r6, 192;
	ld.shared.u64 	%rd265, [_ZZN3cub18CUB_300001_SM_10006detail6reduce18DeviceReduceKernelINS2_10policy_hubIljN4cuda3std3__44plusIlEEE10Policy1000EN6thrust24THRUST_300001_SM_1000_NS18transform_iteratorI16is_inside_circleNSD_6detail15normal_iteratorINSD_10device_ptrI6float2EEEEllEEjS9_lNS7_10__identityEEEvT0_PT3_T1_NS0_13GridEvenShareISR_EET2_T4_E12temp_storage+64];
	selp.b64 	%rd266, %rd265, 0, %p90;
	add.s64 	%rd267, %rd264, %rd266;
	setp.gt.u32 	%p91, %r6, 224;
	ld.shared.u64 	%rd268, [_ZZN3cub18CUB_300001_SM_10006detail6reduce18DeviceReduceKernelINS2_10policy_hubIljN4cuda3std3__44plusIlEEE10Policy1000EN6thrust24THRUST_300001_SM_1000_NS18transform_iteratorI16is_inside_circleNSD_6detail15normal_iteratorINSD_10device_ptrI6float2EEEEllEEjS9_lNS7_10__identityEEEvT0_PT3_T1_NS0_13GridEvenShareISR_EET2_T4_E12temp_storage+72];
	selp.b64 	%rd269, %rd268, 0, %p91;
	add.s64 	%rd270, %rd267, %rd269;
	setp.gt.u32 	%p92, %r6, 256;
	ld.shared.u64 	%rd271, [_ZZN3cub18CUB_300001_SM_10006detail6reduce18DeviceReduceKernelINS2_10policy_hubIljN4cuda3std3__44plusIlEEE10Policy1000EN6thrust24THRUST_300001_SM_1000_NS18transform_iteratorI16is_inside_circleNSD_6detail15normal_iteratorINSD_10device_ptrI6float2EEEEllEEjS9_lNS7_10__identityEEEvT0_PT3_T1_NS0_13GridEvenShareISR_EET2_T4_E12temp_storage+80];
	selp.b64 	%rd272, %rd271, 0, %p92;
	add.s64 	%rd273, %rd270, %rd272;
	setp.gt.u32 	%p93, %r6, 288;
	ld.shared.u64 	%rd274, [_ZZN3cub18CUB_300001_SM_10006detail6reduce18DeviceReduceKernelINS2_10policy_hubIljN4cuda3std3__44plusIlEEE10Policy1000EN6thrust24THRUST_300001_SM_1000_NS18transform_iteratorI16is_inside_circleNSD_6detail15normal_iteratorINSD_10device_ptrI6float2EEEEllEEjS9_lNS7_10__identityEEEvT0_PT3_T1_NS0_13GridEvenShareISR_EET2_T4_E12temp_storage+88];
	selp.b64 	%rd275, %rd274, 0, %p93;
	add.s64 	%rd276, %rd273, %rd275;
	setp.gt.u32 	%p94, %r6, 320;
	ld.shared.u64 	%rd277, [_ZZN3cub18CUB_300001_SM_10006detail6reduce18DeviceReduceKernelINS2_10policy_hubIljN4cuda3std3__44plusIlEEE10Policy1000EN6thrust24THRUST_300001_SM_1000_NS18transform_iteratorI16is_inside_circleNSD_6detail15normal_iteratorINSD_10device_ptrI6float2EEEEllEEjS9_lNS7_10__identityEEEvT0_PT3_T1_NS0_13GridEvenShareISR_EET2_T4_E12temp_storage+96];
	selp.b64 	%rd278, %rd277, 0, %p94;
	add.s64 	%rd279, %rd276, %rd278;
	setp.gt.u32 	%p95, %r6, 352;
	ld.shared.u64 	%rd280, [_ZZN3cub18CUB_300001_SM_10006detail6reduce18DeviceReduceKernelINS2_10policy_hubIljN4cuda3std3__44plusIlEEE10Policy1000EN6thrust24THRUST_300001_SM_1000_NS18transform_iteratorI16is_inside_circleNSD_6detail15normal_iteratorINSD_10device_ptrI6float2EEEEllEEjS9_lNS7_10__identityEEEvT0_PT3_T1_NS0_13GridEvenShareISR_EET2_T4_E12temp_storage+104];
	selp.b64 	%rd281, %rd280, 0, %p95;
	add.s64 	%rd282, %rd279, %rd281;
	setp.gt.u32 	%p96, %r6, 384;
	ld.shared.u64 	%rd283, [_ZZN3cub18CUB_300001_SM_10006detail6reduce18DeviceReduceKernelINS2_10policy_hubIljN4cuda3std3__44plusIlEEE10Policy1000EN6thrust24THRUST_300001_SM_1000_NS18transform_iteratorI16is_inside_circleNSD_6detail15normal_iteratorINSD_10device_ptrI6float2EEEEllEEjS9_lNS7_10__identityEEEvT0_PT3_T1_NS0_13GridEvenShareISR_EET2_T4_E12temp_storage+112];
	selp.b64 	%rd284, %rd283, 0, %p96;
	add.s64 	%rd285, %rd282, %rd284;
	setp.gt.u32 	%p97, %r6, 416;
	ld.shared.u64 	%rd286, [_ZZN3cub18CUB_300001_SM_10006detail6reduce18DeviceReduceKernelINS2_10policy_hubIljN4cuda3std3__44plusIlEEE10Policy1000EN6thrust24THRUST_300001_SM_1000_NS18transform_iteratorI16is_inside_circleNSD_6detail15normal_iteratorINSD_10device_ptrI6float2EEEEllEEjS9_lNS7_10__identityEEEvT0_PT3_T1_NS0_13GridEvenShareISR_EET2_T4_E12temp_storage+120];
	selp.b64 	%rd287, %rd286, 0, %p97;
	add.s64 	%rd288, %rd285, %rd287;
	setp.gt.u32 	%p98, %r6, 448;
	ld.shared.u64 	%rd289, [_ZZN3cub18CUB_300001_SM_10006detail6reduce18DeviceReduceKernelINS2_10policy_hubIljN4cuda3std3__44plusIlEEE10Policy1000EN6thrust24THRUST_300001_SM_1000_NS18transform_iteratorI16is_inside_circleNSD_6detail15normal_iteratorINSD_10device_ptrI6float2EEEEllEEjS9_lNS7_10__identityEEEvT0_PT3_T1_NS0_13GridEvenShareISR_EET2_T4_E12temp_storage+128];
	selp.b64 	%rd290, %rd289, 0, %p98;
	add.s64 	%rd291, %rd288, %rd290;
	setp.gt.u32 	%p99, %r6, 480;
	ld.shared.u64 	%rd292, [_ZZN3cub18CUB_300001_SM_10006detail6reduce18DeviceReduceKernelINS2_10policy_hubIljN4cuda3std3__44plusIlEEE10Policy1000EN6thrust24THRUST_300001_SM_1000_NS18transform_iteratorI16is_inside_circleNSD_6detail15normal_iteratorINSD_10device_ptrI6float2EEEEllEEjS9_lNS7_10__identityEEEvT0_PT3_T1_NS0_13GridEvenShareISR_EET2_T4_E12temp_storage+136];
	selp.b64 	%rd293, %rd292, 0, %p99;
	add.s64 	%rd358, %rd291, %rd293;
	bra.uni 	$L__BB3_46;
$L__BB3_25:
	mov.u32 	%r28, %tid.x;
	add.s32 	%r57, %r5, %r28;
	mul.wide.u32 	%rd41, %r57, 8;
	add.s64 	%rd42, %rd1, %rd41;
	ld.global.v2.f32 	{%f1, %f2}, [%rd42];
	mul.f32 	%f3, %f2, %f2;
	fma.rn.f32 	%f4, %f1, %f1, %f3;
	setp.le.f32 	%p2, %f4, 0f3F800000;
	selp.u64 	%rd43, 1, 0, %p2;
	ld.global.v2.f32 	{%f5, %f6}, [%rd42+4096];
	mul.f32 	%f7, %f6, %f6;
	fma.rn.f32 	%f8, %f5, %f5, %f7;
	setp.le.f32 	%p3, %f8, 0f3F800000;
	selp.u64 	%rd44, 1, 0, %p3;
	ld.global.v2.f32 	{%f9, %f10}, [%rd42+8192];
	mul.f32 	%f11, %f10, %f10;
	fma.rn.f32 	%f12, %f9, %f9, %f11;
	setp.le.f32 	%p4, %f12, 0f3F800000;
	selp.u64 	%rd45, 1, 0, %p4;
	ld.global.v2.f32 	{%f13, %f14}, [%rd42+12288];
	mul.f32 	%f15, %f14, %f14;
	fma.rn.f32 	%f16, %f13, %f13, %f15;
	setp.le.f32 	%p5, %f16, 0f3F800000;
	selp.u64 	%rd46, 1, 0, %p5;
	ld.global.v2.f32 	{%f17, %f18}, [%rd42+16384];
	mul.f32 	%f19, %f18, %f18;
	fma.rn.f32 	%f20, %f17, %f17, %f19;
	setp.le.f32 	%p6, %f20, 0f3F800000;
	selp.u64 	%rd47, 1, 0, %p6;
	ld.global.v2.f32 	{%f21, %f22}, [%rd42+20480];
	mul.f32 	%f23, %f22, %f22;
	fma.rn.f32 	%f24, %f21, %f21, %f23;
	setp.le.f32 	%p7, %f24, 0f3F800000;
	selp.u64 	%rd48, 1, 0, %p7;
	ld.global.v2.f32 	{%f25, %f26}, [%rd42+24576];
	mul.f32 	%f27, %f26, %f26;
	fma.rn.f32 	%f28, %f25, %f25, %f27;
	setp.le.f32 	%p8, %f28, 0f3F800000;
	selp.u64 	%rd49, 1, 0, %p8;
	add.s64 	%rd50, %rd44, %rd43;
	add.s64 	%rd51, %rd50, %rd45;
	add.s64 	%rd52, %rd51, %rd46;
	add.s64 	%rd53, %rd52, %rd47;
	add.s64 	%rd54, %rd53, %rd48;
	add.s64 	%rd357, %rd54, %rd49;
	setp.lt.u32 	%p9, %r6, %r4;
	@%p9 bra 	$L__BB3_42;
	add.s32 	%r29, %r1, -3584;
	cvt.u64.u32 	%rd21, %r28;
	add.s32 	%r59, %r28, %r4;
	add.s32 	%r60, %r59, %r5;
	add.s32 	%r295, %r60, 2048;
	not.b32 	%r61, %r28;
	add.s32 	%r62, %r61, %r1;
	sub.s32 	%r63, %r62, %r4;
	sub.s32 	%r294, %r63, %r5;
	mov.b32 	%r296, 0;
	mov.u32 	%r297, %r5;
$L__BB3_27:
	add.s32 	%r297, %r297, %r4;
	setp.gt.u32 	%p10, %r297, %r29;
	@%p10 bra 	$L__BB3_29;
	cvt.u64.u32 	%rd55, %r297;
	add.s64 	%rd56, %rd21, %rd55;
	shl.b64 	%rd57, %rd56, 3;
	add.s64 	%rd58, %rd1, %rd57;
	ld.global.v2.f32 	{%f29, %f30}, [%rd58];
	mul.f32 	%f31, %f30, %f30;
	fma.rn.f32 	%f32, %f29, %f29, %f31;
	setp.le.f32 	%p11, %f32, 0f3F800000;
	selp.u64 	%rd59, 1, 0, %p11;
	ld.global.v2.f32 	{%f33, %f34}, [%rd58+4096];
	mul.f32 	%f35, %f34, %f34;
	fma.rn.f32 	%f36, %f33, %f33, %f35;
	setp.le.f32 	%p12, %f36, 0f3F800000;
	selp.u64 	%rd60, 1, 0, %p12;
	ld.global.v2.f32 	{%f37, %f38}, [%rd58+8192];
	mul.f32 	%f39, %f38, %f38;
	fma.rn.f32 	%f40, %f37, %f37, %f39;
	setp.le.f32 	%p13, %f40, 0f3F800000;
	selp.u64 	%rd61, 1, 0, %p13;
	ld.global.v2.f32 	{%f41, %f42}, [%rd58+12288];
	mul.f32 	%f43, %f42, %f42;
	fma.rn.f32 	%f44, %f41, %f41, %f43;
	setp.le.f32 	%p14, %f44, 0f3F800000;
	selp.u64 	%rd62, 1, 0, %p14;
	ld.global.v2.f32 	{%f45, %f46}, [%rd58+16384];
	mul.f32 	%f47, %f46, %f46;
	fma.rn.f32 	%f48, %f45, %f45, %f47;
	setp.le.f32 	%p15, %f48, 0f3F800000;
	selp.u64 	%rd63, 1, 0, %p15;
	ld.global.v2.f32 	{%f49, %f50}, [%rd58+20480];
	mul.f32 	%f51, %f50, %f50;
	fma.rn.f32 	%f52, %f49, %f49, %f51;
	setp.le.f32 	%p16, %f52, 0f3F800000;
	selp.u64 	%rd64, 1, 0, %p16;
	ld.global.v2.f32 	{%f53, %f54}, [%rd58+24576];
	mul.f32 	%f55, %f54, %f54;
	fma.rn.f32 	%f56, %f53, %f53, %f55;
	setp.le.f32 	%p17, %f56, 0f3F800000;
	selp.u64 	%rd65, 1, 0, %p17;
	add.s64 	%rd66, %rd357, %rd59;
	add.s64 	%rd67, %rd66, %rd60;
	add.s64 	%rd68, %rd67, %rd61;
	add.s64 	%rd69, %rd68, %rd62;
	add.s64 	%rd70, %rd69, %rd63;
	add.s64 	%rd71, %rd70, %rd64;
	add.s64 	%rd357, %rd71, %rd65;
	sub.s32 	%r64, %r1, %r297;
	setp.lt.u32 	%p18, %r64, %r4;
	add.s32 	%r296, %r296, 1;
	add.s32 	%r295, %r295, %r4;
	sub.s32 	%r294, %r294, %r4;
	@%p18 bra 	$L__BB3_42;
	bra.uni 	$L__BB3_27;
$L__BB3_29:
	setp.le.u32 	%p19, %r1, %r297;
	sub.s32 	%r65, %r1, %r297;
	setp.ge.s32 	%p20, %r28, %r65;
	or.pred  	%p21, %p19, %p20;
	@%p21 bra 	$L__BB3_42;
	add.s32 	%r68, %r1, %r61;
	add.s32 	%r69, %r4, %r5;
	sub.s32 	%r70, %r68, %r69;
	mul.lo.s32 	%r71, %r2, %r296;
	mad.lo.s32 	%r40, %r71, -3584, %r70;
	shr.u32 	%r72, %r40, 9;
	add.s32 	%r41, %r72, 1;
	and.b32  	%r42, %r41, 7;
	setp.lt.u32 	%p22, %r40, 3584;
	mov.u32 	%r302, %r28;
	@%p22 bra 	$L__BB3_34;
	or.b32  	%r300, %r28, 2048;
	shr.u32 	%r73, %r294, 9;
	add.s32 	%r74, %r73, 1;
	and.b32  	%r75, %r74, 16777208;
	neg.s32 	%r298, %r75;
$L__BB3_32:
	.pragma "nounroll";
	add.s32 	%r76, %r295, -2048;
	mul.wide.u32 	%rd73, %r76, 8;
	add.s64 	%rd74, %rd1, %rd73;
	ld.global.v2.f32 	{%f57, %f58}, [%rd74];
	mul.f32 	%f59, %f58, %f58;
	fma.rn.f32 	%f60, %f57, %f57, %f59;
	setp.le.f32 	%p23, %f60, 0f3F800000;
	selp.u64 	%rd75, 1, 0, %p23;
	add.s64 	%rd76, %rd357, %rd75;
	add.s32 	%r77, %r295, -1536;
	mul.wide.u32 	%rd77, %r77, 8;
	add.s64 	%rd78, %rd1, %rd77;
	ld.global.v2.f32 	{%f61, %f62}, [%rd78];
	mul.f32 	%f63, %f62, %f62;
	fma.rn.f32 	%f64, %f61, %f61, %f63;
	setp.le.f32 	%p24, %f64, 0f3F800000;
	selp.u64 	%rd79, 1, 0, %p24;
	add.s64 	%rd80, %rd76, %rd79;
	add.s32 	%r78, %r295, -1024;
	mul.wide.u32 	%rd81, %r78, 8;
	add.s64 	%rd82, %rd1, %rd81;
	ld.global.v2.f32 	{%f65, %f66}, [%rd82];
	mul.f32 	%f67, %f66, %f66;
	fma.rn.f32 	%f68, %f65, %f65, %f67;
	setp.le.f32 	%p25, %f68, 0f3F800000;
	selp.u64 	%rd83, 1, 0, %p25;
	add.s64 	%rd84, %rd80, %rd83;
	add.s32 	%r79, %r295, 1536;
	add.s32 	%r80, %r295, -512;
	mul.wide.u32 	%rd85, %r80, 8;
	add.s64 	%rd86, %rd1, %rd85;
	ld.global.v2.f32 	{%f69, %f70}, [%rd86];
	mul.f32 	%f71, %f70, %f70;
	fma.rn.f32 	%f72, %f69, %f69, %f71;
	setp.le.f32 	%p26, %f72, 0f3F800000;
	selp.u64 	%rd87, 1, 0, %p26;
	add.s64 	%rd88, %rd84, %rd87;
	mul.wide.u32 	%rd89, %r295, 8;
	add.s64 	%rd90, %rd1, %rd89;
	ld.global.v2.f32 	{%f73, %f74}, [%rd90];
	mul.f32 	%f75, %f74, %f74;
	fma.rn.f32 	%f76, %f73, %f73, %f75;
	setp.le.f32 	%p27, %f76, 0f3F800000;
	selp.u64 	%rd91, 1, 0, %p27;
	add.s64 	%rd92, %rd88, %rd91;
	add.s32 	%r81, %r295, 512;
	mul.wide.u32 	%rd93, %r81, 8;
	add.s64 	%rd94, %rd1, %rd93;
	ld.global.v2.f32 	{%f77, %f78}, [%rd94];
	mul.f32 	%f79, %f78, %f78;
	fma.rn.f32 	%f80, %f77, %f77, %f79;
	setp.le.f32 	%p28, %f80, 0f3F800000;
	selp.u64 	%rd95, 1, 0, %p28;
	add.s64 	%rd96, %rd92, %rd95;
	add.s32 	%r82, %r295, 1024;
	mul.wide.u32 	%rd97, %r82, 8;
	add.s64 	%rd98, %rd1, %rd97;
	ld.global.v2.f32 	{%f81, %f82}, [%rd98];
	mul.f32 	%f83, %f82, %f82;
	fma.rn.f32 	%f84, %f81, %f81, %f83;
	setp.le.f32 	%p29, %f84, 0f3F800000;
	selp.u64 	%rd99, 1, 0, %p29;
	add.s64 	%rd100, %rd96, %rd99;
	mul.wide.u32 	%rd101, %r79, 8;
	add.s64 	%rd102, %rd1, %rd101;
	ld.global.v2.f32 	{%f85, %f86}, [%rd102];
	mul.f32 	%f87, %f86, %f86;
	fma.rn.f32 	%f88, %f85, %f85, %f87;
	setp.le.f32 	%p30, %f88, 0f3F800000;
	selp.u64 	%rd103, 1, 0, %p30;
	add.s64 	%rd357, %rd100, %rd103;
	add.s32 	%r300, %r300, 4096;
	add.s32 	%r295, %r295, 4096;
	add.s32 	%r298, %r298, 8;
	setp.ne.s32 	%p31, %r298, 0;
	@%p31 bra 	$L__BB3_32;
	add.s32 	%r302, %r300, -2048;
$L__BB3_34:
	setp.eq.s32 	%p32, %r42, 0;
	@%p32 bra 	$L__BB3_42;
	setp.lt.u32 	%p33, %r42, 4;
	@%p33 bra 	$L__BB3_37;
	add.s32 	%r83, %r302, %r297;
	mul.wide.u32 	%rd105, %r83, 8;
	add.s64 	%rd106, %rd1, %rd105;
	ld.global.v2.f32 	{%f89, %f90}, [%rd106];
	mul.f32 	%f91, %f90, %f90;
	fma.rn.f32 	%f92, %f89, %f89, %f91;
	setp.le.f32 	%p34, %f92, 0f3F800000;
	selp.u64 	%rd107, 1, 0, %p34;
	add.s64 	%rd108, %rd357, %rd107;
	add.s32 	%r84, %r83, 512;
	mul.wide.u32 	%rd109, %r84, 8;
	add.s64 	%rd110, %rd1, %rd109;
	ld.global.v2.f32 	{%f93, %f94}, [%rd110];
	mul.f32 	%f95, %f94, %f94;
	fma.rn.f32 	%f96, %f93, %f93, %f95;
	setp.le.f32 	%p35, %f96, 0f3F800000;
	selp.u64 	%rd111, 1, 0, %p35;
	add.s64 	%rd112, %rd108, %rd111;
	add.s32 	%r85, %r83, 1024;
	mul.wide.u32 	%rd113, %r85, 8;
	add.s64 	%rd114, %rd1, %rd113;
	ld.global.v2.f32 	{%f97, %f98}, [%rd114];
	mul.f32 	%f99, %f98, %f98;
	fma.rn.f32 	%f100, %f97, %f97, %f99;
	setp.le.f32 	%p36, %f100, 0f3F800000;
	selp.u64 	%rd115, 1, 0, %p36;
	add.s64 	%rd116, %rd112, %rd115;
	add.s32 	%r86, %r83, 1536;
	mul.wide.u32 	%rd117, %r86, 8;
	add.s64 	%rd118, %rd1, %rd117;
	ld.global.v2.f32 	{%f101, %f102}, [%rd118];
	mul.f32 	%f103, %f102, %f102;
	fma.rn.f32 	%f104, %f101, %f101, %f103;
	setp.le.f32 	%p37, %f104, 0f3F800000;
	selp.u64 	%rd119, 1, 0, %p37;
	add.s64 	%rd357, %rd116, %rd119;
	add.s32 	%r302, %r302, 2048;
$L__BB3_37:
	and.b32  	%r87, %r41, 3;
	setp.eq.s32 	%p38, %r87, 0;
	@%p38 bra 	$L__BB3_42;
	setp.eq.s32 	%p39, %r87, 1;
	@%p39 bra 	$L__BB3_40;
	add.s32 	%r88, %r302, %r297;
	mul.wide.u32 	%rd121, %r88, 8;
	add.s64 	%rd122, %rd1, %rd121;
	ld.global.v2.f32 	{%f105, %f106}, [%rd122];
	mul.f32 	%f107, %f106, %f106;
	fma.rn.f32 	%f108, %f105, %f105, %f107;
	setp.le.f32 	%p40, %f108, 0f3F800000;
	selp.u64 	%rd123, 1, 0, %p40;
	add.s64 	%rd124, %rd357, %rd123;
	add.s32 	%r89, %r88, 512;
	mul.wide.u32 	%rd125, %r89, 8;
	add.s64 	%rd126, %rd1, %rd125;
	ld.global.v2.f32 	{%f109, %f110}, [%rd126];
	mul.f32 	%f111, %f110, %f110;
	fma.rn.f32 	%f112, %f109, %f109, %f111;
	setp.le.f32 	%p41, %f112, 0f3F800000;
	selp.u64 	%rd127, 1, 0, %p41;
	add.s64 	%rd357, %rd124, %rd127;
	add.s32 	%r302, %r302, 1024;
$L__BB3_40:
	and.b32  	%r90, %r40, 512;
	setp.ne.s32 	%p42, %r90, 0;
	@%p42 bra 	$L__BB3_42;
	add.s32 	%r91, %r302, %r297;
	mul.wide.u32 	%rd128, %r91, 8;
	add.s64 	%rd129, %rd1, %rd128;
	ld.global.v2.f32 	{%f113, %f114}, [%rd129];
	mul.f32 	%f115, %f114, %f114;
	fma.rn.f32 	%f116, %f113, %f113, %f115;
	setp.le.f32 	%p43, %f116, 0f3F800000;
	selp.u64 	%rd130, 1, 0, %p43;
	add.s64 	%rd357, %rd357, %rd130;
$L__BB3_42:
	// begin inline asm
	mov.u32 %r92, %laneid;
	// end inline asm
	mov.b64 	{%r94, %r99}, %rd357;
	mov.b32 	%r100, 1;
	mov.b32 	%r141, 31;
	mov.b32 	%r142, -1;
	// begin inline asm
	shfl.sync.down.b32 %r93, %r94, %r100, %r141, %r142;
	// end inline asm
	// begin inline asm
	shfl.sync.down.b32 %r98, %r99, %r100, %r141, %r142;
	// end inline asm
	mov.b64 	%rd131, {%r93, %r98};
	setp.gt.s32 	%p44, %r92, 30;
	selp.b64 	%rd132, 0, %rd131, %p44;
	add.s64 	%rd133, %rd132, %rd357;
	mov.b64 	{%r104, %r109}, %rd133;
	mov.b32 	%r110, 2;
	// begin inline asm
	shfl.sync.down.b32 %r103, %r104, %r110, %r141, %r142;
	// end inline asm
	// begin inline asm
	shfl.sync.down.b32 %r108, %r109, %r110, %r141, %r142;
	// end inline asm
	mov.b64 	%rd134, {%r103, %r108};
	setp.gt.s32 	%p45, %r92, 29;
	selp.b64 	%rd135, 0, %rd134, %p45;
	add.s64 	%rd136, %rd135, %rd133;
	mov.b64 	{%r114, %r119}, %rd136;
	mov.b32 	%r120, 4;
	// begin inline asm
	shfl.sync.down.b32 %r113, %r114, %r120, %r141, %r142;
	// end inline asm
	// begin inline asm
	shfl.sync.down.b32 %r118, %r119, %r120, %r141, %r142;
	// end inline asm
	mov.b64 	%rd137, {%r113, %r118};
	setp.gt.s32 	%p46, %r92, 27;
	selp.b64 	%rd138, 0, %rd137, %p46;
	add.s64 	%rd139, %rd138, %rd136;
	mov.b64 	{%r124, %r129}, %rd139;
	mov.b32 	%r130, 8;
	// begin inline asm
	shfl.sync.down.b32 %r123, %r124, %r130, %r141, %r142;
	// end inline asm
	// begin inline asm
	shfl.sync.down.b32 %r128, %r129, %r130, %r141, %r142;
	// end inline asm
	mov.b64 	%rd140, {%r123, %r128};
	setp.gt.s32 	%p47, %r92, 23;
	selp.b64 	%rd141, 0, %rd140, %p47;
	add.s64 	%rd142, %rd141, %rd139;
	mov.b64 	{%r134, %r139}, %rd142;
	mov.b32 	%r140, 16;
	// begin inline asm
	shfl.sync.down.b32 %r133, %r134, %r140, %r141, %r142;
	// end inline asm
	// begin inline asm
	shfl.sync.down.b32 %r138, %r139, %r140, %r141, %r142;
	// end inline asm
	mov.b64 	%rd143, {%r133, %r138};
	setp.gt.s32 	%p48, %r92, 15;
	selp.b64 	%rd144, 0, %rd143, %p48;
	add.s64 	%rd358, %rd144, %rd142;
	setp.ne.s32 	%p49, %r92, 0;
	@%p49 bra 	$L__BB3_44;
	shr.u32 	%r143, %r28, 2;
	and.b32  	%r144, %r143, 248;
	mov.u32 	%r145, _ZZN3cub18CUB_300001_SM_10006detail6reduce18DeviceReduceKernelINS2_10policy_hubIljN4cuda3std3__44plusIlEEE10Policy1000EN6thrust24THRUST_300001_SM_1000_NS18transform_iteratorI16is_inside_circleNSD_6detail15normal_iteratorINSD_10device_ptrI6float2EEEEllEEjS9_lNS7_10__identityEEEvT0_PT3_T1_NS0_13GridEvenShareISR_EET2_T4_E12temp_storage;
	add.s32 	%r146, %r145, %r144;
	st.shared.u64 	[%r146+16], %rd358;
$L__BB3_44:
	bar.sync 	0;
	setp.ne.s32 	%p50, %r28, 0;
	@%p50 bra 	$L__BB3_46;
	ld.shared.u64 	%rd145, [_ZZN3cub18CUB_300001_SM_10006detail6reduce18DeviceReduceKernelINS2_10policy_hubIljN4cuda3std3__44plusIlEEE10Policy1000EN6thrust24THRUST_300001_SM_1000_NS18transform_iteratorI16is_inside_circleNSD_6detail15normal_iteratorINSD_10device_ptrI6float2EEEEllEEjS9_lNS7_10__identityEEEvT0_PT3_T1_NS0_13GridEvenShareISR_EET2_T4_E12temp_storage+24];
	add.s64 	%rd146, %rd145, %rd358;
	ld.shared.u64 	%rd147, [_ZZN3cub18CUB_300001_SM_10006detail6reduce18DeviceReduceKernelINS2_10policy_hubIljN4cuda3std3__44plusIlEEE10Policy1000EN6thrust24THRUST_300001_SM_1000_NS18transform_iteratorI16is_inside_circleNSD_6detail15normal_iteratorINSD_10device_ptrI6float2EEEEllEEjS9_lNS7_10__identityEEEvT0_PT3_T1_NS0_13GridEvenShareISR_EET2_T4_E12temp_storage+32];
	add.s64 	%rd148, %rd146, %rd147;
	ld.shared.u64 	%rd149, [_ZZN3cub18CUB_300001_SM_10006detail6reduce18DeviceReduceKernelINS2_10policy_hubIljN4cuda3std3__44plusIlEEE10Policy1000EN6thrust24THRUST_300001_SM_1000_NS18transform_iteratorI16is_inside_circleNSD_6detail15normal_iteratorINSD_10device_ptrI6float2EEEEllEEjS9_lNS7_10__identityEEEvT0_PT3_T1_NS0_13GridEvenShareISR_EET2_T4_E12temp_storage+40];
	add.s64 	%rd150, %rd148, %rd149;
	ld.shared.u64 	%rd151, [_ZZN3cub18CUB_300001_SM_10006detail6reduce18DeviceReduceKernelINS2_10policy_hubIljN4cuda3std3__44plusIlEEE10Policy1000EN6thrust24THRUST_300001_SM_1000_NS18transform_iteratorI16is_inside_circleNSD_6detail15normal_iteratorINSD_10device_ptrI6float2EEEEllEEjS9_lNS7_10__identityEEEvT0_PT3_T1_NS0_13GridEvenShareISR_EET2_T4_E12temp_storage+48];
	add.s64 	%rd152, %rd150, %rd151;
	ld.shared.u64 	%rd153, [_ZZN3cub18CUB_300001_SM_10006detail6reduce18DeviceReduceKernelINS2_10policy_hubIljN4cuda3std3__44plusIlEEE10Policy1000EN6thrust24THRUST_300001_SM_1000_NS18transform_iteratorI16is_inside_circleNSD_6detail15normal_iteratorINSD_10device_ptrI6float2EEEEllEEjS9_lNS7_10__identityEEEvT0_PT3_T1_NS0_13GridEvenShareISR_EET2_T4_E12temp_storage+56];
	add.s64 	%rd154, %rd152, %rd153;
	ld.shared.u64 	%rd155, [_ZZN3cub18CUB_300001_SM_10006detail6reduce18DeviceReduceKernelINS2_10policy_hubIljN4cuda3std3__44plusIlEEE10Policy1000EN6thrust24THRUST_300001_SM_1000_NS18transform_iteratorI16is_inside_circleNSD_6detail15normal_iteratorINSD_10device_ptrI6float2EEEEllEEjS9_lNS7_10__identityEEEvT0_PT3_T1_NS0_13GridEvenShareISR_EET2_T4_E12temp_storage+64];
	add.s64 	%rd156, %rd154, %rd155;
	ld.shared.u64 	%rd157, [_ZZN3cub18CUB_300001_SM_10006detail6reduce18DeviceReduceKernelINS2_10policy_hubIljN4cuda3std3__44plusIlEEE10Policy1000EN6thrust24THRUST_300001_SM_1000_NS18transform_iteratorI16is_inside_circleNSD_6detail15normal_iteratorINSD_10device_ptrI6float2EEEEllEEjS9_lNS7_10__identityEEEvT0_PT3_T1_NS0_13GridEvenShareISR_EET2_T4_E12temp_storage+72];
	add.s64 	%rd158, %rd156, %rd157;
	ld.shared.u64 	%rd159, [_ZZN3cub18CUB_300001_SM_10006detail6reduce18DeviceReduceKernelINS2_10policy_hubIljN4cuda3std3__44plusIlEEE10Policy1000EN6thrust24THRUST_300001_SM_1000_NS18transform_iteratorI16is_inside_circleNSD_6detail15normal_iteratorINSD_10device_ptrI6float2EEEEllEEjS9_lNS7_10__identityEEEvT0_PT3_T1_NS0_13GridEvenShareISR_EET2_T4_E12temp_storage+80];
	add.s64 	%rd160, %rd158, %rd159;
	ld.shared.u64 	%rd161, [_ZZN3cub18CUB_300001_SM_10006detail6reduce18DeviceReduceKernelINS2_10policy_hubIljN4cuda3std3__44plusIlEEE10Policy1000EN6thrust24THRUST_300001_SM_1000_NS18transform_iteratorI16is_inside_circleNSD_6detail15normal_iteratorINSD_10device_ptrI6float2EEEEllEEjS9_lNS7_10__identityEEEvT0_PT3_T1_NS0_13GridEvenShareISR_EET2_T4_E12temp_storage+88];
	add.s64 	%rd162, %rd160, %rd161;
	ld.shared.u64 	%rd163, [_ZZN3cub18CUB_300001_SM_10006detail6reduce18DeviceReduceKernelINS2_10policy_hubIljN4cuda3std3__44plusIlEEE10Policy1000EN6thrust24THRUST_300001_SM_1000_NS18transform_iteratorI16is_inside_circleNSD_6detail15normal_iteratorINSD_10device_ptrI6float2EEEEllEEjS9_lNS7_10__identityEEEvT0_PT3_T1_NS0_13GridEvenShareISR_EET2_T4_E12temp_storage+96];
	add.s64 	%rd164, %rd162, %rd163;
	ld.shared.u64 	%rd165, [_ZZN3cub18CUB_300001_SM_10006detail6reduce18DeviceReduceKernelINS2_10policy_hubIljN4cuda3std3__44plusIlEEE10Policy1000EN6thrust24THRUST_300001_SM_1000_NS18transform_iteratorI16is_inside_circleNSD_6detail15normal_iteratorINSD_10device_ptrI6float2EEEEllEEjS9_lNS7_10__identityEEEvT0_PT3_T1_NS0_13GridEvenShareISR_EET2_T4_E12temp_storage+104];
	add.s64 	%rd166, %rd164, %rd165;
	ld.shared.u64 	%rd167, [_ZZN3cub18CUB_300001_SM_10006detail6reduce18DeviceReduceKernelINS2_10policy_hubIljN4cuda3std3__44plusIlEEE10Policy1000EN6thrust24THRUST_300001_SM_1000_NS18transform_iteratorI16is_inside_circleNSD_6detail15normal_iteratorINSD_10device_ptrI6float2EEEEllEEjS9_lNS7_10__identityEEEvT0_PT3_T1_NS0_13GridEvenShareISR_EET2_T4_E12temp_storage+112];
	add.s64 	%rd168, %rd166, %rd167;
	ld.shared.u64 	%rd169, [_ZZN3cub18CUB_300001_SM_10006detail6reduce18DeviceReduceKernelINS2_10policy_hubIljN4cuda3std3__44plusIlEEE10Policy1000EN6thrust24THRUST_300001_SM_1000_NS18transform_iteratorI16is_inside_circleNSD_6detail15normal_iteratorINSD_10device_ptrI6float2EEEEllEEjS9_lNS7_10__identityEEEvT0_PT3_T1_NS0_13GridEvenShareISR_EET2_T4_E12temp_storage+120];
	add.s64 	%rd170, %rd168, %rd169;
	ld.shared.u64 	%rd171, [_ZZN3cub18CUB_300001_SM_10006detail6reduce18DeviceReduceKernelINS2_10policy_hubIljN4cuda3std3__44plusIlEEE10Policy1000EN6thrust24THRUST_300001_SM_1000_NS18transform_iteratorI16is_inside_circleNSD_6detail15normal_iteratorINSD_10device_ptrI6float2EEEEllEEjS9_lNS7_10__identityEEEvT0_PT3_T1_NS0_13GridEvenShareISR_EET2_T4_E12temp_storage+128];
	add.s64 	%rd172, %rd170, %rd171;
	ld.shared.u64 	%rd173, [_ZZN3cub18CUB_300001_SM_10006detail6reduce18DeviceReduceKernelINS2_10policy_hubIljN4cuda3std3__44plusIlEEE10Policy1000EN6thrust24THRUST_300001_SM_1000_NS18transform_iteratorI16is_inside_circleNSD_6detail15normal_iteratorINSD_10device_ptrI6float2EEEEllEEjS9_lNS7_10__identityEEEvT0_PT3_T1_NS0_13GridEvenShareISR_EET2_T4_E12temp_storage+136];
	add.s64 	%rd358, %rd172, %rd173;
$L__BB3_46:
	mov.u32 	%r286, %tid.x;
	setp.ne.s32 	%p107, %r286, 0;
	@%p107 bra 	$L__BB3_48;
	cvta.to.global.u64 	%rd337, %rd39;
	mul.wide.u32 	%rd338, %r3, 8;
	add.s64 	%rd339, %rd337, %rd338;
	st.global.u64 	[%rd339], %rd358;
$L__BB3_48:
	ret;

}
	// .globl	_ZN3cub18CUB_300001_SM_10006detail6reduce28DeviceReduceSingleTileKernelINS2_10policy_hubIljN4cuda3std3__44plusIlEEE10Policy1000EPlSC_iS9_llNS7_10__identityEEEvT0_T1_T2_T3_T4_T6_
.visible .entry _ZN3cub18CUB_300001_SM_10006detail6reduce28DeviceReduceSingleTileKernelINS2_10policy_hubIljN4cuda3std3__44plusIlEEE10Policy1000EPlSC_iS9_llNS7_10__identityEEEvT0_T1_T2_T3_T4_T6_(
	.param .u64 .ptr .align 1 _ZN3cub18CUB_300001_SM_10006detail6reduce28DeviceReduceSingleTileKernelINS2_10policy_hubIljN4cuda3std3__44plusIlEEE10Policy1000EPlSC_iS9_llNS7_10__identityEEEvT0_T1_T2_T3_T4_T6__param_0,
	.param .u64 .ptr .align 1 _ZN3cub18CUB_300001_SM_10006detail6reduce28DeviceReduceSingleTileKernelINS2_10policy_hubIljN4cuda3std3__44plusIlEEE10Policy1000EPlSC_iS9_llNS7_10__identityEEEvT0_T1_T2_T3_T4_T6__param_1,
	.param .u32 _ZN3cub18CUB_300001_SM_10006detail6reduce28DeviceReduceSingleTileKernelINS2_10policy_hubIljN4cuda3std3__44plusIlEEE10Policy1000EPlSC_iS9_llNS7_10__identityEEEvT0_T1_T2_T3_T4_T6__param_2,
	.param .align 1 .b8 _ZN3cub18CUB_300001_SM_10006detail6reduce28DeviceReduceSingleTileKernelINS2_10policy_hubIljN4cuda3std3__44plusIlEEE10Policy1000EPlSC_iS9_llNS7_10__identityEEEvT0_T1_T2_T3_T4_T6__param_3[1],
	.param .u64 _ZN3cub18CUB_300001_SM_10006detail6reduce28DeviceReduceSingleTileKernelINS2_10policy_hubIljN4cuda3std3__44plusIlEEE10Policy1000EPlSC_iS9_llNS7_10__identityEEEvT0_T1_T2_T3_T4_T6__param_4,
	.param .align 1 .b8 _ZN3cub18CUB_300001_SM_10006detail6reduce28DeviceReduceSingleTileKernelINS2_10policy_hubIljN4cuda3std3__44plusIlEEE10Policy1000EPlSC_iS9_llNS7_10__identityEEEvT0_T1_T2_T3_T4_T6__param_5[1]
)
.maxntid 512
.minnctapersm 1
{
	.reg .pred 	%p<58>;
	.reg .b32 	%r<238>;
	.reg .b64 	%rd<281>;
	// demoted variable
	.shared .align 8 .b8 _ZZN3cub18CUB_300001_SM_10006detail6reduce28DeviceReduceSingleTileKernelINS2_10policy_hubIljN4cuda3std3__44plusIlEEE10Policy1000EPlSC_iS9_llNS7_10__identityEEEvT0_T1_T2_T3_T4_T6_E12temp_storage[152];
	ld.param.u64 	%rd35, [_ZN3cub18CUB_300001_SM_10006detail6reduce28DeviceReduceSingleTileKernelINS2_10policy_hubIljN4cuda3std3__44plusIlEEE10Policy1000EPlSC_iS9_llNS7_10__identityEEEvT0_T1_T2_T3_T4_T6__param_0];
	ld.param.u64 	%rd37, [_ZN3cub18CUB_300001_SM_10006detail6reduce28DeviceReduceSingleTileKernelINS2_10policy_hubIljN4cuda3std3__44plusIlEEE10Policy1000EPlSC_iS9_llNS7_10__identityEEEvT0_T1_T2_T3_T4_T6__param_1];
	ld.param.u32 	%r34, [_ZN3cub18CUB_300001_SM_10006detail6reduce28DeviceReduceSingleTileKernelINS2_10policy_hubIljN4cuda3std3__44plusIlEEE10Policy1000EPlSC_iS9_llNS7_10__identityEEEvT0_T1_T2_T3_T4_T6__param_2];
	ld.param.u64 	%rd36, [_ZN3cub18CUB_300001_SM_10006detail6reduce28DeviceReduceSingleTileKernelINS2_10policy_hubIljN4cuda3std3__44plusIlEEE10Policy1000EPlSC_iS9_llNS7_10__identityEEEvT0_T1_T2_T3_T4_T6__param_4];
	cvta.to.global.u64 	%rd1, %rd37;
	setp.ne.s32 	%p1, %r34, 0;
	@%p1 bra 	$L__BB4_3;
	mov.u32 	%r224, %tid.x;
	setp.ne.s32 	%p57, %r224, 0;
	@%p57 bra 	$L__BB4_39;
	st.global.u64 	[%rd1], %rd36;
	bra.uni 	$L__BB4_39;
$L__BB4_3:
	setp.gt.s32 	%p2, %r34, 3583;
	@%p2 bra 	$L__BB4_21;
	mov.u32 	%r1, %tid.x;
	setp.ge.s32 	%p19, %r1, %r34;
	mov.b64 	%rd271, 0;
	mov.u32 	%r228, %r1;
	@%p19 bra 	$L__BB4_6;
	mul.wide.u32 	%rd146, %r1, 8;
	add.s64 	%rd145, %rd35, %rd146;
	// begin inline asm
	ld.global.nc.u64 %rd271, [%rd145];
	// end inline asm
	add.s32 	%r228, %r1, 512;
$L__BB4_6:
	setp.ge.s32 	%p20, %r228, %r34;
	@%p20 bra 	$L__BB4_12;
	not.b32 	%r100, %r228;
	add.s32 	%r4, %r34, %r100;
	and.b32  	%r101, %r4, 1536;
	setp.eq.s32 	%p21, %r101, 1536;
	@%p21 bra 	$L__BB4_10;
	mul.wide.u32 	%rd148, %r228, 8;
	add.s64 	%rd266, %rd35, %rd148;
	shr.u32 	%r102, %r4, 9;
	add.s32 	%r103, %r102, 1;
	and.b32  	%r104, %r103, 3;
	neg.s32 	%r226, %r104;
$L__BB4_9:
	.pragma "nounroll";
	// begin inline asm
	ld.global.nc.u64 %rd149, [%rd266];
	// end inline asm
	add.s64 	%rd271, %rd149, %rd271;
	add.s32 	%r228, %r228, 512;
	add.s64 	%rd266, %rd266, 4096;
	add.s32 	%r226, %r226, 1;
	setp.ne.s32 	%p22, %r226, 0;
	@%p22 bra 	$L__BB4_9;
$L__BB4_10:
	setp.lt.u32 	%p23, %r4, 1536;
	@%p23 bra 	$L__BB4_12;
$L__BB4_11:
	mul.wide.s32 	%rd159, %r228, 8;
	add.s64 	%rd152, %rd35, %rd159;
	// begin inline asm
	ld.global.nc.u64 %rd151, [%rd152];
	// end inline asm
	add.s64 	%rd160, %rd151, %rd271;
	add.s64 	%rd154, %rd152, 4096;
	// begin inline asm
	ld.global.nc.u64 %rd153, [%rd154];
	// end inline asm
	add.s64 	%rd161, %rd153, %rd160;
	add.s64 	%rd156, %rd152, 8192;
	// begin inline asm
	ld.global.nc.u64 %rd155, [%rd156];
	// end inline asm
	add.s64 	%rd162, %rd155, %rd161;
	add.s64 	%rd158, %rd152, 12288;
	// begin inline asm
	ld.global.nc.u64 %rd157, [%rd158];
	// end inline asm
	add.s64 	%rd271, %rd157, %rd162;
	add.s32 	%r228, %r228, 2048;
	setp.lt.s32 	%p24, %r228, %r34;
	@%p24 bra 	$L__BB4_11;
$L__BB4_12:
	setp.lt.s32 	%p25, %r34, 512;
	@%p25 bra 	$L__BB4_17;
	// begin inline asm
	mov.u32 %r168, %laneid;
	// end inline asm
	mov.b64 	{%r170, %r175}, %rd271;
	mov.b32 	%r176, 1;
	mov.b32 	%r217, 31;
	mov.b32 	%r218, -1;
	// begin inline asm
	shfl.sync.down.b32 %r169, %r170, %r176, %r217, %r218;
	// end inline asm
	// begin inline asm
	shfl.sync.down.b32 %r174, %r175, %r176, %r217, %r218;
	// end inline asm
	mov.b64 	%rd221, {%r169, %r174};
	setp.gt.s32 	%p49, %r168, 30;
	selp.b64 	%rd222, 0, %rd221, %p49;
	add.s64 	%rd223, %rd222, %rd271;
	mov.b64 	{%r180, %r185}, %rd223;
	mov.b32 	%r186, 2;
	// begin inline asm
	shfl.sync.down.b32 %r179, %r180, %r186, %r217, %r218;
	// end inline asm
	// begin inline asm
	shfl.sync.down.b32 %r184, %r185, %r186, %r217, %r218;
	// end inline asm
	mov.b64 	%rd224, {%r179, %r184};
	setp.gt.s32 	%p50, %r168, 29;
	selp.b64 	%rd225, 0, %rd224, %p50;
	add.s64 	%rd226, %rd225, %rd223;
	mov.b64 	{%r190, %r195}, %rd226;
	mov.b32 	%r196, 4;
	// begin inline asm
	shfl.sync.down.b32 %r189, %r190, %r196, %r217, %r218;
	// end inline asm
	// begin inline asm
	shfl.sync.down.b32 %r194, %r195, %r196, %r217, %r218;
	// end inline asm
	mov.b64 	%rd227, {%r189, %r194};
	setp.gt.s32 	%p51, %r168, 27;
	selp.b64 	%rd228, 0, %rd227, %p51;
	add.s64 	%rd229, %rd228, %rd226;
	mov.b64 	{%r200, %r205}, %rd229;
	mov.b32 	%r206, 8;
	// begin inline asm
	shfl.sync.down.b32 %r199, %r200, %r206, %r217, %r218;
	// end inline asm
	// begin inline asm
	shfl.sync.down.b32 %r204, %r205, %r206, %r217, %r218;
	// end inline asm
	mov.b64 	%rd230, {%r199, %r204};
	setp.gt.s32 	%p52, %r168, 23;
	selp.b64 	%rd231, 0, %rd230, %p52;
	add.s64 	%rd232, %rd231, %rd229;
	mov.b64 	{%r210, %r215}, %rd232;
	mov.b32 	%r216, 16;
	// begin inline asm
	shfl.sync.down.b32 %r209, %r210, %r216, %r217, %r218;
	// end inline asm
	// begin inline asm
	shfl.sync.down.b32 %r214, %r215, %r216, %r217, %r218;
	// end inline asm
	mov.b64 	%rd233, {%r209, %r214};
	setp.gt.s32 	%p53, %r168, 15;
	selp.b64 	%rd234, 0, %rd233, %p53;
	add.s64 	%rd280, %rd234, %rd232;
	setp.ne.s32 	%p54, %r168, 0;
	@%p54 bra 	$L__BB4_15;
	shr.u32 	%r219, %r1, 2;
	and.b32  	%r220, %r219, 248;
	mov.u32 	%r221, _ZZN3cub18CUB_300001_SM_10006detail6reduce28DeviceReduceSingleTileKernelINS2_10policy_hubIljN4cuda3std3__44plusIlEEE10Policy1000EPlSC_iS9_llNS7_10__identityEEEvT0_T1_T2_T3_T4_T6_E12temp_storage;
	add.s32 	%r222, %r221, %r220;
	st.shared.u64 	[%r222+16], %rd280;
$L__BB4_15:
	bar.sync 	0;
	setp.ne.s32 	%p55, %r1, 0;
	@%p55 bra 	$L__BB4_37;
	ld.shared.u64 	%rd235, [_ZZN3cub18CUB_300001_SM_10006detail6reduce28DeviceReduceSingleTileKernelINS2_10policy_hubIljN4cuda3std3__44plusIlEEE10Policy1000EPlSC_iS9_llNS7_10__identityEEEvT0_T1_T2_T3_T4_T6_E12temp_storage+24];
	add.s64 	%rd236, %rd235, %rd280;
	ld.shared.u64 	%rd237, [_ZZN3cub18CUB_300001_SM_10006detail6reduce28DeviceReduceSingleTileKernelINS2_10policy_hubIljN4cuda3std3__44plusIlEEE10Policy1000EPlSC_iS9_llNS7_10__identityEEEvT0_T1_T2_T3_T4_T6_E12temp_storage+32];
	add.s64 	%rd238, %rd236, %rd237;
	ld.shared.u64 	%rd239, [_ZZN3cub18CUB_300001_SM_10006detail6reduce28DeviceReduceSingleTileKernelINS2_10policy_hubIljN4cuda3std3__44plusIlEEE10Policy1000EPlSC_iS9_llNS7_10__identityEEEvT0_T1_T2_T3_T4_T6_E12temp_storage+40];
	add.s64 	%rd240, %rd238, %rd239;
	ld.shared.u64 	%rd241, [_ZZN3cub18CUB_300001_SM_10006detail6reduce28DeviceReduceSingleTileKernelINS2_10policy_hubIljN4cuda3std3__44plusIlEEE10Policy1000EPlSC_iS9_llNS7_10__identityEEEvT0_T1_T2_T3_T4_T6_E12temp_storage+48];
	add.s64 	%rd242, %rd240, %rd241;
	ld.shared.u64 	%rd243, [_ZZN3cub18CUB_300001_SM_10006detail6reduce28DeviceReduceSingleTileKernelINS2_10policy_hubIljN4cuda3std3__44plusIlEEE10Policy1000EPlSC_iS9_llNS7_10__identityEEEvT0_T1_T2_T3_T4_T6_E12temp_storage+56];
	add.s64 	%rd244, %rd242, %rd243;
	ld.shared.u64 	%rd245, [_ZZN3cub18CUB_300001_SM_10006detail6reduce28DeviceReduceSingleTileKernelINS2_10policy_hubIljN4cuda3std3__44plusIlEEE10Policy1000EPlSC_iS9_llNS7_10__identityEEEvT0_T1_T2_T3_T4_T6_E12temp_storage+64];
	add.s64 	%rd246, %rd244, %rd245;
	ld.shared.u64 	%rd247, [_ZZN3cub18CUB_300001_SM_10006detail6reduce28DeviceReduceSingleTileKernelINS2_10policy_hubIljN4cuda3std3__44plusIlEEE10Policy1000EPlSC_iS9_llNS7_10__identityEEEvT0_T1_T2_T3_T4_T6_E12temp_storage+72];
	add.s64 	%rd248, %rd246, %rd247;
	ld.shared.u64 	%rd249, [_ZZN3cub18CUB_300001_SM_10006detail6reduce28DeviceReduceSingleTileKernelINS2_10policy_hubIljN4cuda3std3__44plusIlEEE10Policy1000EPlSC_iS9_llNS7_10__identityEEEvT0_T1_T2_T3_T4_T6_E12temp_storage+80];
	add.s64 	%rd250, %rd248, %rd249;
	ld.shared.u64 	%rd251, [_ZZN3cub18CUB_300001_SM_10006detail6reduce28DeviceReduceSingleTileKernelINS2_10policy_hubIljN4cuda3std3__44plusIlEEE10Policy1000EPlSC_iS9_llNS7_10__identityEEEvT0_T1_T2_T3_T4_T6_E12temp_storage+88];
	add.s64 	%rd252, %rd250, %rd251;
	ld.shared.u64 	%rd253, [_ZZN3cub18CUB_300001_SM_10006detail6reduce28DeviceReduceSingleTileKernelINS2_10policy_hubIljN4cuda3std3__44plusIlEEE10Policy1000EPlSC_iS9_llNS7_10__identityEEEvT0_T1_T2_T3_T4_T6_E12temp_storage+96];
	add.s64 	%rd254, %rd252, %rd253;
	ld.shared.u64 	%rd255, [_ZZN3cub18CUB_300001_SM_10006detail6reduce28DeviceReduceSingleTileKernelINS2_10policy_hubIljN4cuda3std3__44plusIlEEE10Policy1000EPlSC_iS9_llNS7_10__identityEEEvT0_T1_T2_T3_T4_T6_E12temp_storage+104];
	add.s64 	%rd256, %rd254, %rd255;
	ld.shared.u64 	%rd257, [_ZZN3cub18CUB_300001_SM_10006detail6reduce28DeviceReduceSingleTileKernelINS2_10policy_hubIljN4cuda3std3__44plusIlEEE10Policy1000EPlSC_iS9_llNS7_10__identityEEEvT0_T1_T2_T3_T4_T6_E12temp_storage+112];
	add.s64 	%rd258, %rd256, %rd257;
	ld.shared.u64 	%rd259, [_ZZN3cub18CUB_300001_SM_10006detail6reduce28DeviceReduceSingleTileKernelINS2_10policy_hubIljN4cuda3std3__44plusIlEEE10Policy1000EPlSC_iS9_llNS7_10__identityEEEvT0_T1_T2_T3_T4_T6_E12temp_storage+120];
	add.s64 	%rd260, %rd258, %rd259;
	ld.shared.u64 	%rd261, [_ZZN3cub18CUB_300001_SM_10006detail6reduce28DeviceReduceSingleTileKernelINS2_10policy_hubIljN4cuda3std3__44plusIlEEE10Policy1000EPlSC_iS9_llNS7_10__identityEEEvT0_T1_T2_T3_T4_T6_E12temp_storage+128];
	add.s64 	%rd262, %rd260, %rd261;
	ld.shared.u64 	%rd263, [_ZZN3cub18CUB_300001_SM_10006detail6reduce28DeviceReduceSingleTileKernelINS2_10policy_hubIljN4cuda3std3__44plusIlEEE10Policy1000EPlSC_iS9_llNS7_10__identityEEEvT0_T1_T2_T3_T4_T6_E12temp_storage+136];
	add.s64 	%rd280, %rd262, %rd263;
	bra.uni 	$L__BB4_37;
$L__BB4_17:
	// begin inline asm
	mov.u32 %r105, %laneid;
	// end inline asm
	and.b32  	%r156, %r1, 992;
	add.s32 	%r157, %r156, 32;
	setp.gt.s32 	%p26, %r157, %r34;
	not.b32 	%r158, %r156;
	add.s32 	%r159, %r34, %r158;
	selp.b32 	%r154, %r159, 31, %p26;
	mov.b64 	{%r107, %r112}, %rd271;
	mov.b32 	%r113, 1;
	mov.b32 	%r155, -1;
	// begin inline asm
	shfl.sync.down.b32 %r106, %r107, %r113, %r154, %r155;
	// end inline asm
	// begin inline asm
	shfl.sync.down.b32 %r111, %r112, %r113, %r154, %r155;
	// end inline asm
	mov.b64 	%rd163, {%r106, %r111};
	setp.lt.s32 	%p27, %r105, %r154;
	selp.b64 	%rd164, %rd163, 0, %p27;
	add.s64 	%rd165, %rd164, %rd271;
	mov.b64 	{%r117, %r122}, %rd165;
	mov.b32 	%r123, 2;
	// begin inline asm
	shfl.sync.down.b32 %r116, %r117, %r123, %r154, %r155;
	// end inline asm
	// begin inline asm
	shfl.sync.down.b32 %r121, %r122, %r123, %r154, %r155;
	// end inline asm
	mov.b64 	%rd166, {%r116, %r121};
	add.s32 	%r160, %r105, 2;
	setp.gt.s32 	%p28, %r160, %r154;
	selp.b64 	%rd167, 0, %rd166, %p28;
	add.s64 	%rd168, %rd167, %rd165;
	mov.b64 	{%r127, %r132}, %rd168;
	mov.b32 	%r133, 4;
	// begin inline asm
	shfl.sync.down.b32 %r126, %r127, %r133, %r154, %r155;
	// end inline asm
	// begin inline asm
	shfl.sync.down.b32 %r131, %r132, %r133, %r154, %r155;
	// end inline asm
	mov.b64 	%rd169, {%r126, %r131};
	add.s32 	%r161, %r105, 4;
	setp.gt.s32 	%p29, %r161, %r154;
	selp.b64 	%rd170, 0, %rd169, %p29;
	add.s64 	%rd171, %rd170, %rd168;
	mov.b64 	{%r137, %r142}, %rd171;
	mov.b32 	%r143, 8;
	// begin inline asm
	shfl.sync.down.b32 %r136, %r137, %r143, %r154, %r155;
	// end inline asm
	// begin inline asm
	shfl.sync.down.b32 %r141, %r142, %r143, %r154, %r155;
	// end inline asm
	mov.b64 	%rd172, {%r136, %r141};
	add.s32 	%r162, %r105, 8;
	setp.gt.s32 	%p30, %r162, %r154;
	selp.b64 	%rd173, 0, %rd172, %p30;
	add.s64 	%rd174, %rd173, %rd171;
	mov.b64 	{%r147, %r152}, %rd174;
	mov.b32 	%r153, 16;
	// begin inline asm
	shfl.sync.down.b32 %r146, %r147, %r153, %r154, %r155;
	// end inline asm
	// begin inline asm
	shfl.sync.down.b32 %r151, %r152, %r153, %r154, %r155;
	// end inline asm
	mov.b64 	%rd175, {%r146, %r151};
	add.s32 	%r163, %r105, 16;
	setp.gt.s32 	%p31, %r163, %r154;
	selp.b64 	%rd176, 0, %rd175, %p31;
	add.s64 	%rd280, %rd176, %rd174;
	setp.ne.s32 	%p32, %r105, 0;
	@%p32 bra 	$L__BB4_19;
	shr.u32 	%r164, %r1, 2;
	and.b32  	%r165, %r164, 248;
	mov.u32 	%r166, _ZZN3cub18CUB_300001_SM_10006detail6reduce28DeviceReduceSingleTileKernelINS2_10policy_hubIljN4cuda3std3__44plusIlEEE10Policy1000EPlSC_iS9_llNS7_10__identityEEEvT0_T1_T2_T3_T4_T6_E12temp_storage;
	add.s32 	%r167, %r166, %r165;
	st.shared.u64 	[%r167+16], %rd280;
$L__BB4_19:
	bar.sync 	0;
	setp.ne.s32 	%p33, %r1, 0;
	@%p33 bra 	$L__BB4_37;
	setp.gt.s32 	%p34, %r34, 32;
	ld.shared.u64 	%rd177, [_ZZN3cub18CUB_300001_SM_10006detail6reduce28DeviceReduceSingleTileKernelINS2_10policy_hubIljN4cuda3std3__44plusIlEEE10Policy1000EPlSC_iS9_llNS7_10__identityEEEvT0_T1_T2_T3_T4_T6_E12temp_storage+24];
	selp.b64 	%rd178, %rd177, 0, %p34;
	add.s64 	%rd179, %rd178, %rd280;
	setp.gt.s32 	%p35, %r34, 64;
	ld.shared.u64 	%rd180, [_ZZN3cub18CUB_300001_SM_10006detail6reduce28DeviceReduceSingleTileKernelINS2_10policy_hubIljN4cuda3std3__44plusIlEEE10Policy1000EPlSC_iS9_llNS7_10__identityEEEvT0_T1_T2_T3_T4_T6_E12temp_storage+32];
	selp.b64 	%rd181, %rd180, 0, %p35;
	add.s64 	%rd182, %rd179, %rd181;
	setp.gt.s32 	%p36, %r34, 96;
	ld.shared.u64 	%rd183, [_ZZN3cub18CUB_300001_SM_10006detail6reduce28DeviceReduceSingleTileKernelINS2_10policy_hubIljN4cuda3std3__44plusIlEEE10Policy1000EPlSC_iS9_llNS7_10__identityEEEvT0_T1_T2_T3_T4_T6_E12temp_storage+40];
	selp.b64 	%rd184, %rd183, 0, %p36;
	add.s64 	%rd185, %rd182, %rd184;
	setp.gt.s32 	%p37, %r34, 128;
	ld.shared.u64 	%rd186, [_ZZN3cub18CUB_300001_SM_10006detail6reduce28DeviceReduceSingleTileKernelINS2_10policy_hubIljN4cuda3std3__44plusIlEEE10Policy1000EPlSC_iS9_llNS7_10__identityEEEvT0_T1_T2_T3_T4_T6_E12temp_storage+48];
	selp.b64 	%rd187, %rd186, 0, %p37;
	add.s64 	%rd188, %rd185, %rd187;
	setp.gt.s32 	%p38, %r34, 160;
	ld.shared.u64 	%rd189, [_ZZN3cub18CUB_300001_SM_10006detail6reduce28DeviceReduceSingleTileKernelINS2_10policy_hubIljN4cuda3std3__44plusIlEEE10Policy1000EPlSC_iS9_llNS7_10__identityEEEvT0_T1_T2_T3_T4_T6_E12temp_storage+56];
	selp.b64 	%rd190, %rd189, 0, %p38;
	add.s64 	%rd191, %rd188, %rd190;
	setp.gt.s32 	%p39, %r34, 192;
	ld.shared.u64 	%rd192, [_ZZN3cub18CUB_300001_SM_10006detail6reduce28DeviceReduceSingleTileKernelINS2_10policy_hubIljN4cuda3std3__44plusIlEEE10Policy1000EPlSC_iS9_llNS7_10__identityEEEvT0_T1_T2_T3_T4_T6_E12temp_storage+64];
	selp.b64 	%rd193, %rd192, 0, %p39;
	add.s64 	%rd194, %rd191, %rd193;
	setp.gt.s32 	%p40, %r34, 224;
	ld.shared.u64 	%rd195, [_ZZN3cub18CUB_300001_SM_10006detail6reduce28DeviceReduceSingleTileKernelINS2_10policy_hubIljN4cuda3std3__44plusIlEEE10Policy1000EPlSC_iS9_llNS7_10__identityEEEvT0_T1_T2_T3_T4_T6_E12temp_storage+72];
	selp.b64 	%rd196, %rd195, 0, %p40;
	add.s64 	%rd197, %rd194, %rd196;
	setp.gt.s32 	%p41, %r34, 256;
	ld.shared.u64 	%rd198, [_ZZN3cub18CUB_300001_SM_10006detail6reduce28DeviceReduceSingleTileKernelINS2_10policy_hubIljN4cuda3std3__44plusIlEEE10Policy1000EPlSC_iS9_llNS7_10__identityEEEvT0_T1_T2_T3_T4_T6_E12temp_storage+80];
	selp.b64 	%rd199, %rd198, 0, %p41;
	add.s64 	%rd200, %rd197, %rd199;
	setp.gt.s32 	%p42, %r34, 288;
	ld.shared.u64 	%rd201, [_ZZN3cub18CUB_300001_SM_10006detail6reduce28DeviceReduceSingleTileKernelINS2_10policy_hubIljN4cuda3std3__44plusIlEEE10Policy1000EPlSC_iS9_llNS7_10__identityEEEvT0_T1_T2_T3_T4_T6_E12temp_storage+88];
	selp.b64 	%rd202, %rd201, 0, %p42;
	add.s64 	%rd203, %rd200, %rd202;
	setp.gt.s32 	%p43, %r34, 320;
	ld.shared.u64 	%rd204, [_ZZN3cub18CUB_300001_SM_10006detail6reduce28DeviceReduceSingleTileKernelINS2_10policy_hubIljN4cuda3std3__44plusIlEEE10Policy1000EPlSC_iS9_llNS7_10__identityEEEvT0_T1_T2_T3_T4_T6_E12temp_storage+96];
	selp.b64 	%rd205, %rd204, 0, %p43;
	add.s64 	%rd206, %rd203, %rd205;
	setp.gt.s32 	%p44, %r34, 352;
	ld.shared.u64 	%rd207, [_ZZN3cub18CUB_300001_SM_10006detail6reduce28DeviceReduceSingleTileKernelINS2_10policy_hubIljN4cuda3std3__44plusIlEEE10Policy1000EPlSC_iS9_llNS7_10__identityEEEvT0_T1_T2_T3_T4_T6_E12temp_storage+104];
	selp.b64 	%rd208, %rd207, 0, %p44;
	add.s64 	%rd209, %rd206, %rd208;
	setp.gt.s32 	%p45, %r34, 384;
	ld.shared.u64 	%rd210, [_ZZN3cub18CUB_300001_SM_10006detail6reduce28DeviceReduceSingleTileKernelINS2_10policy_hubIljN4cuda3std3__44plusIlEEE10Policy1000EPlSC_iS9_llNS7_10__identityEEEvT0_T1_T2_T3_T4_T6_E12temp_storage+112];
	selp.b64 	%rd211, %rd210, 0, %p45;
	add.s64 	%rd212, %rd209, %rd211;
	setp.gt.s32 	%p46, %r34, 416;
	ld.shared.u64 	%rd213, [_ZZN3cub18CUB_300001_SM_10006detail6reduce28DeviceReduceSingleTileKernelINS2_10policy_hubIljN4cuda3std3__44plusIlEEE10Policy1000EPlSC_iS9_llNS7_10__identityEEEvT0_T1_T2_T3_T4_T6_E12temp_storage+120];
	selp.b64 	%rd214, %rd213, 0, %p46;
	add.s64 	%rd215, %rd212, %rd214;
	setp.gt.s32 	%p47, %r34, 448;
	ld.shared.u64 	%rd216, [_ZZN3cub18CUB_300001_SM_10006detail6reduce28DeviceReduceSingleTileKernelINS2_10policy_hubIljN4cuda3std3__44plusIlEEE10Policy1000EPlSC_iS9_llNS7_10__identityEEEvT0_T1_T2_T3_T4_T6_E12temp_storage+128];
	selp.b64 	%rd217, %rd216, 0, %p47;
	add.s64 	%rd218, %rd215, %rd217;
	setp.gt.s32 	%p48, %r34, 480;
	ld.shared.u64 	%rd219, [_ZZN3cub18CUB_300001_SM_10006detail6reduce28DeviceReduceSingleTileKernelINS2_10policy_hubIljN4cuda3std3__44plusIlEEE10Policy1000EPlSC_iS9_llNS7_10__identityEEEvT0_T1_T2_T3_T4_T6_E12temp_storage+136];
	selp.b64 	%rd220, %rd219, 0, %p48;
	add.s64 	%rd280, %rd218, %rd220;
	bra.uni 	$L__BB4_37;
$L__BB4_21:
	mov.u32 	%r13, %tid.x;
	mul.wide.u32 	%rd52, %r13, 8;
	add.s64 	%rd39, %rd35, %rd52;
	// begin inline asm
	ld.global.nc.u64 %rd38, [%rd39];
	// end inline asm
	add.s64 	%rd41, %rd39, 4096;
	// begin inline asm
	ld.global.nc.u64 %rd40, [%rd41];
	// end inline asm
	add.s64 	%rd43, %rd39, 8192;
	// begin inline asm
	ld.global.nc.u64 %rd42, [%rd43];
	// end inline asm
	add.s64 	%rd45, %rd39, 12288;
	// begin inline asm
	ld.global.nc.u64 %rd44, [%rd45];
	// end inline asm
	add.s64 	%rd47, %rd39, 16384;
	// begin inline asm
	ld.global.nc.u64 %rd46, [%rd47];
	// end inline asm
	add.s64 	%rd49, %rd39, 20480;
	// begin inline asm
	ld.global.nc.u64 %rd48, [%rd49];
	// end inline asm
	add.s64 	%rd51, %rd39, 24576;
	// begin inline asm
	ld.global.nc.u64 %rd50, [%rd51];
	// end inline asm
	add.s64 	%rd53, %rd40, %rd38;
	add.s64 	%rd54, %rd42, %rd53;
	add.s64 	%rd55, %rd44, %rd54;
	add.s64 	%rd56, %rd46, %rd55;
	add.s64 	%rd57, %rd48, %rd56;
	add.s64 	%rd279, %rd50, %rd57;
	setp.lt.u32 	%p3, %r34, 7168;
	mov.b32 	%r231, 3584;
	@%p3 bra 	$L__BB4_25;
	add.s32 	%r14, %r34, -3584;
	mov.b32 	%r231, 3584;
$L__BB4_23:
	add.s32 	%r37, %r231, %r13;
	mul.wide.u32 	%rd72, %r37, 8;
	add.s64 	%rd59, %rd35, %rd72;
	// begin inline asm
	ld.global.nc.u64 %rd58, [%rd59];
	// end inline asm
	add.s64 	%rd61, %rd59, 4096;
	// begin inline asm
	ld.global.nc.u64 %rd60, [%rd61];
	// end inline asm
	add.s64 	%rd63, %rd59, 8192;
	// begin inline asm
	ld.global.nc.u64 %rd62, [%rd63];
	// end inline asm
	add.s64 	%rd65, %rd59, 12288;
	// begin inline asm
	ld.global.nc.u64 %rd64, [%rd65];
	// end inline asm
	add.s64 	%rd67, %rd59, 16384;
	// begin inline asm
	ld.global.nc.u64 %rd66, [%rd67];
	// end inline asm
	add.s64 	%rd69, %rd59, 20480;
	// begin inline asm
	ld.global.nc.u64 %rd68, [%rd69];
	// end inline asm
	add.s64 	%rd71, %rd59, 24576;
	// begin inline asm
	ld.global.nc.u64 %rd70, [%rd71];
	// end inline asm
	add.s64 	%rd73, %rd58, %rd279;
	add.s64 	%rd74, %rd60, %rd73;
	add.s64 	%rd75, %rd62, %rd74;
	add.s64 	%rd76, %rd64, %rd75;
	add.s64 	%rd77, %rd66, %rd76;
	add.s64 	%rd78, %rd68, %rd77;
	add.s64 	%rd279, %rd70, %rd78;
	sub.s32 	%r38, %r34, %r231;
	setp.lt.s32 	%p4, %r38, 3584;
	@%p4 bra 	$L__BB4_33;
	add.s32 	%r231, %r231, 3584;
	setp.le.s32 	%p5, %r231, %r14;
	@%p5 bra 	$L__BB4_23;
$L__BB4_25:
	setp.le.s32 	%p6, %r34, %r231;
	@%p6 bra 	$L__BB4_33;
	sub.s32 	%r18, %r34, %r231;
	setp.ge.s32 	%p7, %r13, %r18;
	@%p7 bra 	$L__BB4_33;
	not.b32 	%r39, %r13;
	add.s32 	%r40, %r34, %r39;
	sub.s32 	%r19, %r40, %r231;
	and.b32  	%r41, %r19, 1536;
	setp.eq.s32 	%p8, %r41, 1536;
	mov.u32 	%r235, %r13;
	@%p8 bra 	$L__BB4_30;
	add.s32 	%r233, %r13, %r231;
	shr.u32 	%r42, %r19, 9;
	add.s32 	%r43, %r42, 1;
	and.b32  	%r44, %r43, 3;
	neg.s32 	%r232, %r44;
	mov.u32 	%r235, %r13;
$L__BB4_29:
	.pragma "nounroll";
	mul.wide.u32 	%rd82, %r233, 8;
	add.s64 	%rd81, %rd35, %rd82;
	// begin inline asm
	ld.global.nc.u64 %rd80, [%rd81];
	// end inline asm
	add.s64 	%rd279, %rd80, %rd279;
	add.s32 	%r235, %r235, 512;
	add.s32 	%r233, %r233, 512;
	add.s32 	%r232, %r232, 1;
	setp.ne.s32 	%p9, %r232, 0;
	@%p9 bra 	$L__BB4_29;
$L__BB4_30:
	setp.lt.u32 	%p10, %r19, 1536;
	@%p10 bra 	$L__BB4_33;
	cvt.u64.u32 	%rd83, %r235;
	cvt.u64.u32 	%rd84, %r231;
	add.s64 	%rd85, %rd83, %rd84;
	shl.b64 	%rd86, %rd85, 3;
	add.s64 	%rd87, %rd86, %rd35;
	add.s64 	%rd277, %rd87, 8192;
	add.s32 	%r236, %r235, %r231;
$L__BB4_32:
	mul.wide.u32 	%rd96, %r236, 8;
	add.s64 	%rd89, %rd35, %rd96;
	// begin inline asm
	ld.global.nc.u64 %rd88, [%rd89];
	// end inline asm
	add.s64 	%rd97, %rd88, %rd279;
	add.s64 	%rd91, %rd277, -4096;
	// begin inline asm
	ld.global.nc.u64 %rd90, [%rd91];
	// end inline asm
	add.s64 	%rd98, %rd90, %rd97;
	// begin inline asm
	ld.global.nc.u64 %rd92, [%rd277];
	// end inline asm
	add.s64 	%rd99, %rd92, %rd98;
	add.s64 	%rd95, %rd277, 4096;
	// begin inline asm
	ld.global.nc.u64 %rd94, [%rd95];
	// end inline asm
	add.s64 	%rd279, %rd94, %rd99;
	add.s32 	%r235, %r235, 2048;
	add.s64 	%rd277, %rd277, 16384;
	add.s32 	%r236, %r236, 2048;
	setp.lt.s32 	%p11, %r235, %r18;
	@%p11 bra 	$L__BB4_32;
$L__BB4_33:
	// begin inline asm
	mov.u32 %r45, %laneid;
	// end inline asm
	mov.b64 	{%r47, %r52}, %rd279;
	mov.b32 	%r53, 1;
	mov.b32 	%r94, 31;
	mov.b32 	%r95, -1;
	// begin inline asm
	shfl.sync.down.b32 %r46, %r47, %r53, %r94, %r95;
	// end inline asm
	// begin inline asm
	shfl.sync.down.b32 %r51, %r52, %r53, %r94, %r95;
	// end inline asm
	mov.b64 	%rd100, {%r46, %r51};
	setp.gt.s32 	%p12, %r45, 30;
	selp.b64 	%rd101, 0, %rd100, %p12;
	add.s64 	%rd102, %rd101, %rd279;
	mov.b64 	{%r57, %r62}, %rd102;
	mov.b32 	%r63, 2;
	// begin inline asm
	shfl.sync.down.b32 %r56, %r57, %r63, %r94, %r95;
	// end inline asm
	// begin inline asm
	shfl.sync.down.b32 %r61, %r62, %r63, %r94, %r95;
	// end inline asm
	mov.b64 	%rd103, {%r56, %r61};
	setp.gt.s32 	%p13, %r45, 29;
	selp.b64 	%rd104, 0, %rd103, %p13;
	add.s64 	%rd105, %rd104, %rd102;
	mov.b64 	{%r67, %r72}, %rd105;
	mov.b32 	%r73, 4;
	// begin inline asm
	shfl.sync.down.b32 %r66, %r67, %r73, %r94, %r95;
	// end inline asm
	// begin inline asm
	shfl.sync.down.b32 %r71, %r72, %r73, %r94, %r95;
	// end inline asm
	mov.b64 	%rd106, {%r66, %r71};
	setp.gt.s32 	%p14, %r45, 27;
	selp.b64 	%rd107, 0, %rd106, %p14;
	add.s64 	%rd108, %rd107, %rd105;
	mov.b64 	{%r77, %r82}, %rd108;
	mov.b32 	%r83, 8;
	// begin inline asm
	shfl.sync.down.b32 %r76, %r77, %r83, %r94, %r95;
	// end inline asm
	// begin inline asm
	shfl.sync.down.b32 %r81, %r82, %r83, %r94, %r95;
	// end inline asm
	mov.b64 	%rd109, {%r76, %r81};
	setp.gt.s32 	%p15, %r45, 23;
	selp.b64 	%rd110, 0, %rd109, %p15;
	add.s64 	%rd111, %rd110, %rd108;
	mov.b64 	{%r87, %r92}, %rd111;
	mov.b32 	%r93, 16;
	// begin inline asm
	shfl.sync.down.b32 %r86, %r87, %r93, %r94, %r95;
	// end inline asm
	// begin inline asm
	shfl.sync.down.b32 %r91, %r92, %r93, %r94, %r95;
	// end inline asm
	mov.b64 	%rd112, {%r86, %r91};
	setp.gt.s32 	%p16, %r45, 15;
	selp.b64 	%rd113, 0, %rd112, %p16;
	add.s64 	%rd280, %rd113, %rd111;
	setp.ne.s32 	%p17, %r45, 0;
	@%p17 bra 	$L__BB4_35;
	shr.u32 	%r96, %r13, 2;
	and.b32  	%r97, %r96, 248;
	mov.u32 	%r98, _ZZN3cub18CUB_300001_SM_10006detail6reduce28DeviceReduceSingleTileKernelINS2_10policy_hubIljN4cuda3std3__44plusIlEEE10Policy1000EPlSC_iS9_llNS7_10__identityEEEvT0_T1_T2_T3_T4_T6_E12temp_storage;
	add.s32 	%r99, %r98, %r97;
	st.shared.u64 	[%r99+16], %rd280;
$L__BB4_35:
	bar.sync 	0;
	setp.ne.s32 	%p18, %r13, 0;
	@%p18 bra 	$L__BB4_37;
	ld.shared.u64 	%rd114, [_ZZN3cub18CUB_300001_SM_10006detail6reduce28DeviceReduceSingleTileKernelINS2_10policy_hubIljN4cuda3std3__44plusIlEEE10Policy1000EPlSC_iS9_llNS7_10__identityEEEvT0_T1_T2_T3_T4_T6_E12temp_storage+24];
	add.s64 	%rd115, %rd114, %rd280;
	ld.shared.u64 	%rd116, [_ZZN3cub18CUB_300001_SM_10006detail6reduce28DeviceReduceSingleTileKernelINS2_10policy_hubIljN4cuda3std3__44plusIlEEE10Policy1000EPlSC_iS9_llNS7_10__identityEEEvT0_T1_T2_T3_T4_T6_E12temp_storage+32];
	add.s64 	%rd117, %rd115, %rd116;
	ld.shared.u64 	%rd118, [_ZZN3cub18CUB_300001_SM_10006detail6reduce28DeviceReduceSingleTileKernelINS2_10policy_hubIljN4cuda3std3__44plusIlEEE10Policy1000EPlSC_iS9_llNS7_10__identityEEEvT0_T1_T2_T3_T4_T6_E12temp_storage+40];
	add.s64 	%rd119, %rd117, %rd118;
	ld.shared.u64 	%rd120, [_ZZN3cub18CUB_300001_SM_10006detail6reduce28DeviceReduceSingleTileKernelINS2_10policy_hubIljN4cuda3std3__44plusIlEEE10Policy1000EPlSC_iS9_llNS7_10__identityEEEvT0_T1_T2_T3_T4_T6_E12temp_storage+48];
	add.s64 	%rd121, %rd119, %rd120;
	ld.shared.u64 	%rd122, [_ZZN3cub18CUB_300001_SM_10006detail6reduce28DeviceReduceSingleTileKernelINS2_10policy_hubIljN4cuda3std3__44plusIlEEE10Policy1000EPlSC_iS9_llNS7_10__identityEEEvT0_T1_T2_T3_T4_T6_E12temp_storage+56];
	add.s64 	%rd123, %rd121, %rd122;
	ld.shared.u64 	%rd124, [_ZZN3cub18CUB_300001_SM_10006detail6reduce28DeviceReduceSingleTileKernelINS2_10policy_hubIljN4cuda3std3__44plusIlEEE10Policy1000EPlSC_iS9_llNS7_10__identityEEEvT0_T1_T2_T3_T4_T6_E12temp_storage+64];
	add.s64 	%rd125, %rd123, %rd124;
	ld.shared.u64 	%rd126, [_ZZN3cub18CUB_300001_SM_10006detail6reduce28DeviceReduceSingleTileKernelINS2_10policy_hubIljN4cuda3std3__44plusIlEEE10Policy1000EPlSC_iS9_llNS7_10__identityEEEvT0_T1_T2_T3_T4_T6_E12temp_storage+72];
	add.s64 	%rd127, %rd125, %rd126;
	ld.shared.u64 	%rd128, [_ZZN3cub18CUB_300001_SM_10006detail6reduce28DeviceReduceSingleTileKernelINS2_10policy_hubIljN4cuda3std3__44plusIlEEE10Policy1000EPlSC_iS9_llNS7_10__identityEEEvT0_T1_T2_T3_T4_T6_E12temp_storage+80];
	add.s64 	%rd129, %rd127, %rd128;
	ld.shared.u64 	%rd130, [_ZZN3cub18CUB_300001_SM_10006detail6reduce28DeviceReduceSingleTileKernelINS2_10policy_hubIljN4cuda3std3__44plusIlEEE10Policy1000EPlSC_iS9_llNS7_10__identityEEEvT0_T1_T2_T3_T4_T6_E12temp_storage+88];
	add.s64 	%rd131, %rd129, %rd130;
	ld.shared.u64 	%rd132, [_ZZN3cub18CUB_300001_SM_10006detail6reduce28DeviceReduceSingleTileKernelINS2_10policy_hubIljN4cuda3std3__44plusIlEEE10Policy1000EPlSC_iS9_llNS7_10__identityEEEvT0_T1_T2_T3_T4_T6_E12temp_storage+96];
	add.s64 	%rd133, %rd131, %rd132;
	ld.shared.u64 	%rd134, [_ZZN3cub18CUB_300001_SM_10006detail6reduce28DeviceReduceSingleTileKernelINS2_10policy_hubIljN4cuda3std3__44plusIlEEE10Policy1000EPlSC_iS9_llNS7_10__identityEEEvT0_T1_T2_T3_T4_T6_E12temp_storage+104];
	add.s64 	%rd135, %rd133, %rd134;
	ld.shared.u64 	%rd136, [_ZZN3cub18CUB_300001_SM_10006detail6reduce28DeviceReduceSingleTileKernelINS2_10policy_hubIljN4cuda3std3__44plusIlEEE10Policy1000EPlSC_iS9_llNS7_10__identityEEEvT0_T1_T2_T3_T4_T6_E12temp_storage+112];
	add.s64 	%rd137, %rd135, %rd136;
	ld.shared.u64 	%rd138, [_ZZN3cub18CUB_300001_SM_10006detail6reduce28DeviceReduceSingleTileKernelINS2_10policy_hubIljN4cuda3std3__44plusIlEEE10Policy1000EPlSC_iS9_llNS7_10__identityEEEvT0_T1_T2_T3_T4_T6_E12temp_storage+120];
	add.s64 	%rd139, %rd137, %rd138;
	ld.shared.u64 	%rd140, [_ZZN3cub18CUB_300001_SM_10006detail6reduce28DeviceReduceSingleTileKernelINS2_10policy_hubIljN4cuda3std3__44plusIlEEE10Policy1000EPlSC_iS9_llNS7_10__identityEEEvT0_T1_T2_T3_T4_T6_E12temp_storage+128];
	add.s64 	%rd141, %rd139, %rd140;
	ld.shared.u64 	%rd142, [_ZZN3cub18CUB_300001_SM_10006detail6reduce28DeviceReduceSingleTileKernelINS2_10policy_hubIljN4cuda3std3__44plusIlEEE10Policy1000EPlSC_iS9_llNS7_10__identityEEEvT0_T1_T2_T3_T4_T6_E12temp_storage+136];
	add.s64 	%rd280, %rd141, %rd142;
$L__BB4_37:
	mov.u32 	%r223, %tid.x;
	setp.ne.s32 	%p56, %r223, 0;
	@%p56 bra 	$L__BB4_39;
	add.s64 	%rd264, %rd280, %rd36;
	st.global.u64 	[%rd1], %rd264;
$L__BB4_39:
	ret;

}
	// .globl	_ZN3cub18CUB_300001_SM_10006detail6reduce28DeviceReduceSingleTileKernelINS2_10policy_hubIlyN4cuda3std3__44plusIlEEE10Policy1000EN6thrust24THRUST_300001_SM_1000_NS18transform_iteratorI16is_inside_circleNSD_6detail15normal_iteratorINSD_10device_ptrI6float2EEEEllEEPlyS9_llNS7_10__identityEEEvT0_T1_T2_T3_T4_T6_
.visible .entry _ZN3cub18CUB_300001_SM_10006detail6reduce28DeviceReduceSingleTileKernelINS2_10policy_hubIlyN4cuda3std3__44plusIlEEE10Policy1000EN6thrust24THRUST_300001_SM_1000_NS18transform_iteratorI16is_inside_circleNSD_6detail15normal_iteratorINSD_10device_ptrI6float2EEEEllEEPlyS9_llNS7_10__identityEEEvT0_T1_T2_T3_T4_T6_(
	.param .align 8 .b8 _ZN3cub18CUB_300001_SM_10006detail6reduce28DeviceReduceSingleTileKernelINS2_10policy_hubIlyN4cuda3std3__44plusIlEEE10Policy1000EN6thrust24THRUST_300001_SM_1000_NS18transform_iteratorI16is_inside_circleNSD_6detail15normal_iteratorINSD_10device_ptrI6float2EEEEllEEPlyS9_llNS7_10__identityEEEvT0_T1_T2_T3_T4_T6__param_0[16],
	.param .u64 .ptr .align 1 _ZN3cub18CUB_300001_SM_10006detail6reduce28DeviceReduceSingleTileKernelINS2_10policy_hubIlyN4cuda3std3__44plusIlEEE10Policy1000EN6thrust24THRUST_300001_SM_1000_NS18transform_iteratorI16is_inside_circleNSD_6detail15normal_iteratorINSD_10device_ptrI6float2EEEEllEEPlyS9_llNS7_10__identityEEEvT0_T1_T2_T3_T4_T6__param_1,
	.param .u64 _ZN3cub18CUB_300001_SM_10006detail6reduce28DeviceReduceSingleTileKernelINS2_10policy_hubIlyN4cuda3std3__44plusIlEEE10Policy1000EN6thrust24THRUST_300001_SM_1000_NS18transform_iteratorI16is_inside_circleNSD_6detail15normal_iteratorINSD_10device_ptrI6float2EEEEllEEPlyS9_llNS7_10__identityEEEvT0_T1_T2_T3_T4_T6__param_2,
	.param .align 1 .b8 _ZN3cub18CUB_300001_SM_10006detail6reduce28DeviceReduceSingleTileKernelINS2_10policy_hubIlyN4cuda3std3__44plusIlEEE10Policy1000EN6thrust24THRUST_300001_SM_1000_NS18transform_iteratorI16is_inside_circleNSD_6detail15normal_iteratorINSD_10device_ptrI6float2EEEEllEEPlyS9_llNS7_10__identityEEEvT0_T1_T2_T3_T4_T6__param_3[1],
	.param .u64 _ZN3cub18CUB_300001_SM_10006detail6reduce28DeviceReduceSingleTileKernelINS2_10policy_hubIlyN4cuda3std3__44plusIlEEE10Policy1000EN6thrust24THRUST_300001_SM_1000_NS18transform_iteratorI16is_inside_circleNSD_6detail15normal_iteratorINSD_10device_ptrI6float2EEEEllEEPlyS9_llNS7_10__identityEEEvT0_T1_T2_T3_T4_T6__param_4,
	.param .align 1 .b8 _ZN3cub18CUB_300001_SM_10006detail6reduce28DeviceReduceSingleTileKernelINS2_10policy_hubIlyN4cuda3std3__44plusIlEEE10Policy1000EN6thrust24THRUST_300001_SM_1000_NS18transform_iteratorI16is_inside_circleNSD_6detail15normal_iteratorINSD_10device_ptrI6float2EEEEllEEPlyS9_llNS7_10__identityEEEvT0_T1_T2_T3_T4_T6__param_5[1]
)
.maxntid 512
.minnctapersm 1
{
	.reg .pred 	%p<110>;
	.reg .b16 	%rs<9>;
	.reg .b32 	%r<245>;
	.reg .b32 	%f<181>;
	.reg .b64 	%rd<340>;
	// demoted variable
	.shared .align 8 .b8 _ZZN3cub18CUB_300001_SM_10006detail6reduce28DeviceReduceSingleTileKernelINS2_10policy_hubIlyN4cuda3std3__44plusIlEEE10Policy1000EN6thrust24THRUST_300001_SM_1000_NS18transform_iteratorI16is_inside_circleNSD_6detail15normal_iteratorINSD_10device_ptrI6float2EEEEllEEPlyS9_llNS7_10__identityEEEvT0_T1_T2_T3_T4_T6_E12temp_storage[152];
	ld.param.u64 	%rd52, [_ZN3cub18CUB_300001_SM_10006detail6reduce28DeviceReduceSingleTileKernelINS2_10policy_hubIlyN4cuda3std3__44plusIlEEE10Policy1000EN6thrust24THRUST_300001_SM_1000_NS18transform_iteratorI16is_inside_circleNSD_6detail15normal_iteratorINSD_10device_ptrI6float2EEEEllEEPlyS9_llNS7_10__identityEEEvT0_T1_T2_T3_T4_T6__param_0];
	ld.param.u64 	%rd55, [_ZN3cub18CUB_300001_SM_10006detail6reduce28DeviceReduceSingleTileKernelINS2_10policy_hubIlyN4cuda3std3__44plusIlEEE10Policy1000EN6thrust24THRUST_300001_SM_1000_NS18transform_iteratorI16is_inside_circleNSD_6detail15normal_iteratorINSD_10device_ptrI6float2EEEEllEEPlyS9_llNS7_10__identityEEEvT0_T1_T2_T3_T4_T6__param_1];
	ld.param.u64 	%rd53, [_ZN3cub18CUB_300001_SM_10006detail6reduce28DeviceReduceSingleTileKernelINS2_10policy_hubIlyN4cuda3std3__44plusIlEEE10Policy1000EN6thrust24THRUST_300001_SM_1000_NS18transform_iteratorI16is_inside_circleNSD_6detail15normal_iteratorINSD_10device_ptrI6float2EEEEllEEPlyS9_llNS7_10__identityEEEvT0_T1_T2_T3_T4_T6__param_2];
	ld.param.u64 	%rd54, [_ZN3cub18CUB_300001_SM_10006detail6reduce28DeviceReduceSingleTileKernelINS2_10policy_hubIlyN4cuda3std3__44plusIlEEE10Policy1000EN6thrust24THRUST_300001_SM_1000_NS18transform_iteratorI16is_inside_circleNSD_6detail15normal_iteratorINSD_10device_ptrI6float2EEEEllEEPlyS9_llNS7_10__identityEEEvT0_T1_T2_T3_T4_T6__param_4];
	cvta.to.global.u64 	%rd1, %rd55;
	setp.ne.s64 	%p1, %rd53, 0;
	@%p1 bra 	$L__BB5_3;
	mov.u32 	%r233, %tid.x;
	setp.ne.s32 	%p109, %r233, 0;
	@%p109 bra 	$L__BB5_49;
	st.global.u64 	[%rd1], %rd54;
	bra.uni 	$L__BB5_49;
$L__BB5_3:
	cvta.to.global.u64 	%rd2, %rd52;
	setp.gt.u64 	%p2, %rd53, 3583;
	@%p2 bra 	$L__BB5_27;
	cvt.u32.u64 	%r1, %rd53;
	mov.u32 	%r2, %tid.x;
	setp.ge.u32 	%p52, %r2, %r1;
	mov.b64 	%rd325, 0;
	mov.u32 	%r237, %r2;
	@%p52 bra 	$L__BB5_6;
	mul.wide.u32 	%rd175, %r2, 8;
	add.s64 	%rd176, %rd2, %rd175;
	ld.global.v2.f32 	{%f117, %f118}, [%rd176];
	mul.f32 	%f119, %f118, %f118;
	fma.rn.f32 	%f120, %f117, %f117, %f119;
	setp.le.f32 	%p53, %f120, 0f3F800000;
	selp.u64 	%rd325, 1, 0, %p53;
	add.s32 	%r237, %r2, 512;
$L__BB5_6:
	setp.ge.u32 	%p54, %r237, %r1;
	@%p54 bra 	$L__BB5_18;
	not.b32 	%r109, %r237;
	add.s32 	%r5, %r109, %r1;
	shr.u32 	%r110, %r5, 9;
	add.s32 	%r6, %r110, 1;
	and.b32  	%r7, %r6, 7;
	setp.lt.u32 	%p55, %r5, 3584;
	@%p55 bra 	$L__BB5_10;
	and.b32  	%r111, %r6, 16777208;
	neg.s32 	%r235, %r111;
	mul.wide.u32 	%rd178, %r237, 8;
	add.s64 	%rd179, %rd178, %rd2;
	add.s64 	%rd317, %rd179, 16384;
$L__BB5_9:
	.pragma "nounroll";
	ld.global.v2.f32 	{%f121, %f122}, [%rd317+-16384];
	mul.f32 	%f123, %f122, %f122;
	fma.rn.f32 	%f124, %f121, %f121, %f123;
	setp.le.f32 	%p56, %f124, 0f3F800000;
	selp.u64 	%rd180, 1, 0, %p56;
	add.s64 	%rd181, %rd325, %rd180;
	ld.global.v2.f32 	{%f125, %f126}, [%rd317+-12288];
	mul.f32 	%f127, %f126, %f126;
	fma.rn.f32 	%f128, %f125, %f125, %f127;
	setp.le.f32 	%p57, %f128, 0f3F800000;
	selp.u64 	%rd182, 1, 0, %p57;
	add.s64 	%rd183, %rd181, %rd182;
	ld.global.v2.f32 	{%f129, %f130}, [%rd317+-8192];
	mul.f32 	%f131, %f130, %f130;
	fma.rn.f32 	%f132, %f129, %f129, %f131;
	setp.le.f32 	%p58, %f132, 0f3F800000;
	selp.u64 	%rd184, 1, 0, %p58;
	add.s64 	%rd185, %rd183, %rd184;
	ld.global.v2.f32 	{%f133, %f134}, [%rd317+-4096];
	mul.f32 	%f135, %f134, %f134;
	fma.rn.f32 	%f136, %f133, %f133, %f135;
	setp.le.f32 	%p59, %f136, 0f3F800000;
	selp.u64 	%rd186, 1, 0, %p59;
	add.s64 	%rd187, %rd185, %rd186;
	ld.global.v2.f32 	{%f137, %f138}, [%rd317];
	mul.f32 	%f139, %f138, %f138;
	fma.rn.f32 	%f140, %f137, %f137, %f139;
	setp.le.f32 	%p60, %f140, 0f3F800000;
	selp.u64 	%rd188, 1, 0, %p60;
	add.s64 	%rd189, %rd187, %rd188;
	ld.global.v2.f32 	{%f141, %f142}, [%rd317+4096];
	mul.f32 	%f143, %f142, %f142;
	fma.rn.f32 	%f144, %f141, %f141, %f143;
	setp.le.f32 	%p61, %f144, 0f3F800000;
	selp.u64 	%rd190, 1, 0, %p61;
	add.s64 	%rd191, %rd189, %rd190;
	ld.global.v2.f32 	{%f145, %f146}, [%rd317+8192];
	mul.f32 	%f147, %f146, %f146;
	fma.rn.f32 	%f148, %f145, %f145, %f147;
	setp.le.f32 	%p62, %f148, 0f3F800000;
	selp.u64 	%rd192, 1, 0, %p62;
	add.s64 	%rd193, %rd191, %rd192;
	ld.global.v2.f32 	{%f149, %f150}, [%rd317+12288];
	mul.f32 	%f151, %f150, %f150;
	fma.rn.f32 	%f152, %f149, %f149, %f151;
	setp.le.f32 	%p63, %f152, 0f3F800000;
	selp.u64 	%rd194, 1, 0, %p63;
	add.s64 	%rd325, %rd193, %rd194;
	add.s32 	%r237, %r237, 4096;
	add.s32 	%r235, %r235, 8;
	add.s64 	%rd317, %rd317, 32768;
	setp.ne.s32 	%p64, %r235, 0;
	@%p64 bra 	$L__BB5_9;
$L__BB5_10:
	setp.eq.s32 	%p65, %r7, 0;
	@%p65 bra 	$L__BB5_18;
	setp.lt.u32 	%p66, %r7, 4;
	@%p66 bra 	$L__BB5_13;
	mul.wide.s32 	%rd196, %r237, 8;
	add.s64 	%rd197, %rd2, %rd196;
	ld.global.v2.f32 	{%f153, %f154}, [%rd197];
	mul.f32 	%f155, %f154, %f154;
	fma.rn.f32 	%f156, %f153, %f153, %f155;
	setp.le.f32 	%p67, %f156, 0f3F800000;
	selp.u64 	%rd198, 1, 0, %p67;
	add.s64 	%rd199, %rd325, %rd198;
	ld.global.v2.f32 	{%f157, %f158}, [%rd197+4096];
	mul.f32 	%f159, %f158, %f158;
	fma.rn.f32 	%f160, %f157, %f157, %f159;
	setp.le.f32 	%p68, %f160, 0f3F800000;
	selp.u64 	%rd200, 1, 0, %p68;
	add.s64 	%rd201, %rd199, %rd200;
	ld.global.v2.f32 	{%f161, %f162}, [%rd197+8192];
	mul.f32 	%f163, %f162, %f162;
	fma.rn.f32 	%f164, %f161, %f161, %f163;
	setp.le.f32 	%p69, %f164, 0f3F800000;
	selp.u64 	%rd202, 1, 0, %p69;
	add.s64 	%rd203, %rd201, %rd202;
	ld.global.v2.f32 	{%f165, %f166}, [%rd197+12288];
	mul.f32 	%f167, %f166, %f166;
	fma.rn.f32 	%f168, %f165, %f165, %f167;
	setp.le.f32 	%p70, %f168, 0f3F800000;
	selp.u64 	%rd204, 1, 0, %p70;
	add.s64 	%rd325, %rd203, %rd204;
	add.s32 	%r237, %r237, 2048;
$L__BB5_13:
	and.b32  	%r112, %r6, 3;
	setp.eq.s32 	%p71, %r112, 0;
	@%p71 bra 	$L__BB5_18;
	setp.eq.s32 	%p72, %r112, 1;
	@%p72 bra 	$L__BB5_16;
	mul.wide.s32 	%rd206, %r237, 8;
	add.s64 	%rd207, %rd2, %rd206;
	ld.global.v2.f32 	{%f169, %f170}, [%rd207];
	mul.f32 	%f171, %f170, %f170;
	fma.rn.f32 	%f172, %f169, %f169, %f171;
	setp.le.f32 	%p73, %f172, 0f3F800000;
	selp.u64 	%rd208, 1, 0, %p73;
	add.s64 	%rd209, %rd325, %rd208;
	ld.global.v2.f32 	{%f173, %f174}, [%rd207+4096];
	mul.f32 	%f175, %f174, %f174;
	fma.rn.f32 	%f176, %f173, %f173, %f175;
	setp.le.f32 	%p74, %f176, 0f3F800000;
	selp.u64 	%rd210, 1, 0, %p74;
	add.s64 	%rd325, %rd209, %rd210;
	add.s32 	%r237, %r237, 1024;
$L__BB5_16:
	and.b32  	%r113, %r5, 512;
	setp.ne.s32 	%p75, %r113, 0;
	@%p75 bra 	$L__BB5_18;
	mul.wide.s32 	%rd211, %r237, 8;
	add.s64 	%rd212, %rd2, %rd211;
	ld.global.v2.f32 	{%f177, %f178}, [%rd212];
	mul.f32 	%f179, %f178, %f178;
	fma.rn.f32 	%f180, %f177, %f177, %f179;
	setp.le.f32 	%p76, %f180, 0f3F800000;
	selp.u64 	%rd213, 1, 0, %p76;
	add.s64 	%rd325, %rd325, %rd213;
$L__BB5_18:
	setp.lt.u64 	%p77, %rd53, 512;
	@%p77 bra 	$L__BB5_23;
	// begin inline asm
	mov.u32 %r177, %laneid;
	// end inline asm
	mov.b64 	{%r179, %r184}, %rd325;
	mov.b32 	%r185, 1;
	mov.b32 	%r226, 31;
	mov.b32 	%r227, -1;
	// begin inline asm
	shfl.sync.down.b32 %r178, %r179, %r185, %r226, %r227;
	// end inline asm
	// begin inline asm
	shfl.sync.down.b32 %r183, %r184, %r185, %r226, %r227;
	// end inline asm
	mov.b64 	%rd272, {%r178, %r183};
	setp.gt.s32 	%p101, %r177, 30;
	selp.b64 	%rd273, 0, %rd272, %p101;
	add.s64 	%rd274, %rd273, %rd325;
	mov.b64 	{%r189, %r194}, %rd274;
	mov.b32 	%r195, 2;
	// begin inline asm
	shfl.sync.down.b32 %r188, %r189, %r195, %r226, %r227;
	// end inline asm
	// begin inline asm
	shfl.sync.down.b32 %r193, %r194, %r195, %r226, %r227;
	// end inline asm
	mov.b64 	%rd275, {%r188, %r193};
	setp.gt.s32 	%p102, %r177, 29;
	selp.b64 	%rd276, 0, %rd275, %p102;
	add.s64 	%rd277, %rd276, %rd274;
	mov.b64 	{%r199, %r204}, %rd277;
	mov.b32 	%r205, 4;
	// begin inline asm
	shfl.sync.down.b32 %r198, %r199, %r205, %r226, %r227;
	// end inline asm
	// begin inline asm
	shfl.sync.down.b32 %r203, %r204, %r205, %r226, %r227;
	// end inline asm
	mov.b64 	%rd278, {%r198, %r203};
	setp.gt.s32 	%p103, %r177, 27;
	selp.b64 	%rd279, 0, %rd278, %p103;
	add.s64 	%rd280, %rd279, %rd277;
	mov.b64 	{%r209, %r214}, %rd280;
	mov.b32 	%r215, 8;
	// begin inline asm
	shfl.sync.down.b32 %r208, %r209, %r215, %r226, %r227;
	// end inline asm
	// begin inline asm
	shfl.sync.down.b32 %r213, %r214, %r215, %r226, %r227;
	// end inline asm
	mov.b64 	%rd281, {%r208, %r213};
	setp.gt.s32 	%p104, %r177, 23;
	selp.b64 	%rd282, 0, %rd281, %p104;
	add.s64 	%rd283, %rd282, %rd280;
	mov.b64 	{%r219, %r224}, %rd283;
	mov.b32 	%r225, 16;
	// begin inline asm
	shfl.sync.down.b32 %r218, %r219, %r225, %r226, %r227;
	// end inline asm
	// begin inline asm
	shfl.sync.down.b32 %r223, %r224, %r225, %r226, %r227;
	// end inline asm
	mov.b64 	%rd284, {%r218, %r223};
	setp.gt.s32 	%p105, %r177, 15;
	selp.b64 	%rd285, 0, %rd284, %p105;
	add.s64 	%rd339, %rd285, %rd283;
	setp.ne.s32 	%p106, %r177, 0;
	@%p106 bra 	$L__BB5_21;
	shr.u32 	%r228, %r2, 2;
	and.b32  	%r229, %r228, 248;
	mov.u32 	%r230, _ZZN3cub18CUB_300001_SM_10006detail6reduce28DeviceReduceSingleTileKernelINS2_10policy_hubIlyN4cuda3std3__44plusIlEEE10Policy1000EN6thrust24THRUST_300001_SM_1000_NS18transform_iteratorI16is_inside_circleNSD_6detail15normal_iteratorINSD_10device_ptrI6float2EEEEllEEPlyS9_llNS7_10__identityEEEvT0_T1_T2_T3_T4_T6_E12temp_storage;
	add.s32 	%r231, %r230, %r229;
	st.shared.u64 	[%r231+16], %rd339;
$L__BB5_21:
	bar.sync 	0;
	setp.ne.s32 	%p107, %r2, 0;
	@%p107 bra 	$L__BB5_47;
	ld.shared.u64 	%rd286, [_ZZN3cub18CUB_300001_SM_10006detail6reduce28DeviceReduceSingleTileKernelINS2_10policy_hubIlyN4cuda3std3__44plusIlEEE10Policy1000EN6thrust24THRUST_300001_SM_1000_NS18transform_iteratorI16is_inside_circleNSD_6detail15normal_iteratorINSD_10device_ptrI6float2EEEEllEEPlyS9_llNS7_10__identityEEEvT0_T1_T2_T3_T4_T6_E12temp_storage+24];
	add.s64 	%rd287, %rd286, %rd339;
	ld.shared.u64 	%rd288, [_ZZN3cub18CUB_300001_SM_10006detail6reduce28DeviceReduceSingleTileKernelINS2_10policy_hubIlyN4cuda3std3__44plusIlEEE10Policy1000EN6thrust24THRUST_300001_SM_1000_NS18transform_iteratorI16is_inside_circleNSD_6detail15normal_iteratorINSD_10device_ptrI6float2EEEEllEEPlyS9_llNS7_10__identityEEEvT0_T1_T2_T3_T4_T6_E12temp_storage+32];
	add.s64 	%rd289, %rd287, %rd288;
	ld.shared.u64 	%rd290, [_ZZN3cub18CUB_300001_SM_10006detail6reduce28DeviceReduceSingleTileKernelINS2_10policy_hubIlyN4cuda3std3__44plusIlEEE10Policy1000EN6thrust24THRUST_300001_SM_1000_NS18transform_iteratorI16is_inside_circleNSD_6detail15normal_iteratorINSD_10device_ptrI6float2EEEEllEEPlyS9_llNS7_10__identityEEEvT0_T1_T2_T3_T4_T6_E12temp_storage+40];
	add.s64 	%rd291, %rd289, %rd290;
	ld.shared.u64 	%rd292, [_ZZN3cub18CUB_300001_SM_10006detail6reduce28DeviceReduceSingleTileKernelINS2_10policy_hubIlyN4cuda3std3__44plusIlEEE10Policy1000EN6thrust24THRUST_300001_SM_1000_NS18transform_iteratorI16is_inside_circleNSD_6detail15normal_iteratorINSD_10device_ptrI6float2EEEEllEEPlyS9_llNS7_10__identityEEEvT0_T1_T2_T3_T4_T6_E12temp_storage+48];
	add.s64 	%rd293, %rd291, %rd292;
	ld.shared.u64 	%rd294, [_ZZN3cub18CUB_300001_SM_10006detail6reduce28DeviceReduceSingleTileKernelINS2_10policy_hubIlyN4cuda3std3__44plusIlEEE10Policy1000EN6thrust24THRUST_300001_SM_1000_NS18transform_iteratorI16is_inside_circleNSD_6detail15normal_iteratorINSD_10device_ptrI6float2EEEEllEEPlyS9_llNS7_10__identityEEEvT0_T1_T2_T3_T4_T6_E12temp_storage+56];
	add.s64 	%rd295, %rd293, %rd294;
	ld.shared.u64 	%rd296, [_ZZN3cub18CUB_300001_SM_10006detail6reduce28DeviceReduceSingleTileKernelINS2_10policy_hubIlyN4cuda3std3__44plusIlEEE10Policy1000EN6thrust24THRUST_300001_SM_1000_NS18transform_iteratorI16is_inside_circleNSD_6detail15normal_iteratorINSD_10device_ptrI6float2EEEEllEEPlyS9_llNS7_10__identityEEEvT0_T1_T2_T3_T4_T6_E12temp_storage+64];
	add.s64 	%rd297, %rd295, %rd296;
	ld.shared.u64 	%rd298, [_ZZN3cub18CUB_300001_SM_10006detail6reduce28DeviceReduceSingleTileKernelINS2_10policy_hubIlyN4cuda3std3__44plusIlEEE10Policy1000EN6thrust24THRUST_300001_SM_1000_NS18transform_iteratorI16is_inside_circleNSD_6detail15normal_iteratorINSD_10device_ptrI6float2EEEEllEEPlyS9_llNS7_10__identityEEEvT0_T1_T2_T3_T4_T6_E12temp_storage+72];
	add.s64 	%rd299, %rd297, %rd298;
	ld.shared.u64 	%rd300, [_ZZN3cub18CUB_300001_SM_10006detail6reduce28DeviceReduceSingleTileKernelINS2_10policy_hubIlyN4cuda3std3__44plusIlEEE10Policy1000EN6thrust24THRUST_300001_SM_1000_NS18transform_iteratorI16is_inside_circleNSD_6detail15normal_iteratorINSD_10device_ptrI6float2EEEEllEEPlyS9_llNS7_10__identityEEEvT0_T1_T2_T3_T4_T6_E12temp_storage+80];
	add.s64 	%rd301, %rd299, %rd300;
	ld.shared.u64 	%rd302, [_ZZN3cub18CUB_300001_SM_10006detail6reduce28DeviceReduceSingleTileKernelINS2_10policy_hubIlyN4cuda3std3__44plusIlEEE10Policy1000EN6thrust24THRUST_300001_SM_1000_NS18transform_iteratorI16is_inside_circleNSD_6detail15normal_iteratorINSD_10device_ptrI6float2EEEEllEEPlyS9_llNS7_10__identityEEEvT0_T1_T2_T3_T4_T6_E12temp_storage+88];
	add.s64 	%rd303, %rd301, %rd302;
	ld.shared.u64 	%rd304, [_ZZN3cub18CUB_300001_SM_10006detail6reduce28DeviceReduceSingleTileKernelINS2_10policy_hubIlyN4cuda3std3__44plusIlEEE10Policy1000EN6thrust24THRUST_300001_SM_1000_NS18transform_iteratorI16is_inside_circleNSD_6detail15normal_iteratorINSD_10device_ptrI6float2EEEEllEEPlyS9_llNS7_10__identityEEEvT0_T1_T2_T3_T4_T6_E12temp_storage+96];
	add.s64 	%rd305, %rd303, %rd304;
	ld.shared.u64 	%rd306, [_ZZN3cub18CUB_300001_SM_10006detail6reduce28DeviceReduceSingleTileKernelINS2_10policy_hubIlyN4cuda3std3__44plusIlEEE10Policy1000EN6thrust24THRUST_300001_SM_1000_NS18transform_iteratorI16is_inside_circleNSD_6detail15normal_iteratorINSD_10device_ptrI6float2EEEEllEEPlyS9_llNS7_10__identityEEEvT0_T1_T2_T3_T4_T6_E12temp_storage+104];
	add.s64 	%rd307, %rd305, %rd306;
	ld.shared.u64 	%rd308, [_ZZN3cub18CUB_300001_SM_10006detail6reduce28DeviceReduceSingleTileKernelINS2_10policy_hubIlyN4cuda3std3__44plusIlEEE10Policy1000EN6thrust24THRUST_300001_SM_1000_NS18transform_iteratorI16is_inside_circleNSD_6detail15normal_iteratorINSD_10device_ptrI6float2EEEEllEEPlyS9_llNS7_10__identityEEEvT0_T1_T2_T3_T4_T6_E12temp_storage+112];
	add.s64 	%rd309, %rd307, %rd308;
	ld.shared.u64 	%rd310, [_ZZN3cub18CUB_300001_SM_10006detail6reduce28DeviceReduceSingleTileKernelINS2_10policy_hubIlyN4cuda3std3__44plusIlEEE10Policy1000EN6thrust24THRUST_300001_SM_1000_NS18transform_iteratorI16is_inside_circleNSD_6detail15normal_iteratorINSD_10device_ptrI6float2EEEEllEEPlyS9_llNS7_10__identityEEEvT0_T1_T2_T3_T4_T6_E12temp_storage+120];
	add.s64 	%rd311, %rd309, %rd310;
	ld.shared.u64 	%rd312, [_ZZN3cub18CUB_300001_SM_10006detail6reduce28DeviceReduceSingleTileKernelINS2_10policy_hubIlyN4cuda3std3__44plusIlEEE10Policy1000EN6thrust24THRUST_300001_SM_1000_NS18transform_iteratorI16is_inside_circleNSD_6detail15normal_iteratorINSD_10device_ptrI6float2EEEEllEEPlyS9_llNS7_10__identityEEEvT0_T1_T2_T3_T4_T6_E12temp_storage+128];
	add.s64 	%rd313, %rd311, %rd312;
	ld.shared.u64 	%rd314, [_ZZN3cub18CUB_300001_SM_10006detail6reduce28DeviceReduceSingleTileKernelINS2_10policy_hubIlyN4cuda3std3__44plusIlEEE10Policy1000EN6thrust24THRUST_300001_SM_1000_NS18transform_iteratorI16is_inside_circleNSD_6detail15normal_iteratorINSD_10device_ptrI6float2EEEEllEEPlyS9_llNS7_10__identityEEEvT0_T1_T2_T3_T4_T6_E12temp_storage+136];
	add.s64 	%rd339, %rd313, %rd314;
	bra.uni 	$L__BB5_47;
$L__BB5_23:
	// begin inline asm
	mov.u32 %r114, %laneid;
	// end inline asm
	and.b32  	%r165, %r2, 992;
	add.s32 	%r166, %r165, 32;
	setp.gt.u32 	%p78, %r166, %r1;
	not.b32 	%r167, %r165;
	add.s32 	%r168, %r1, %r167;
	selp.b32 	%r163, %r168, 31, %p78;
	mov.b64 	{%r116, %r121}, %rd325;
	mov.b32 	%r122, 1;
	mov.b32 	%r164, -1;
	// begin inline asm
	shfl.sync.down.b32 %r115, %r116, %r122, %r163, %r164;
	// end inline asm
	// begin inline asm
	shfl.sync.down.b32 %r120, %r121, %r122, %r163, %r164;
	// end inline asm
	mov.b64 	%rd214, {%r115, %r120};
	setp.lt.s32 	%p79, %r114, %r163;
	selp.b64 	%rd215, %rd214, 0, %p79;
	add.s64 	%rd216, %rd215, %rd325;
	mov.b64 	{%r126, %r131}, %rd216;
	mov.b32 	%r132, 2;
	// begin inline asm
	shfl.sync.down.b32 %r125, %r126, %r132, %r163, %r164;
	// end inline asm
	// begin inline asm
	shfl.sync.down.b32 %r130, %r131, %r132, %r163, %r164;
	// end inline asm
	mov.b64 	%rd217, {%r125, %r130};
	add.s32 	%r169, %r114, 2;
	setp.gt.s32 	%p80, %r169, %r163;
	selp.b64 	%rd218, 0, %rd217, %p80;
	add.s64 	%rd219, %rd218, %rd216;
	mov.b64 	{%r136, %r141}, %rd219;
	mov.b32 	%r142, 4;
	// begin inline asm
	shfl.sync.down.b32 %r135, %r136, %r142, %r163, %r164;
	// end inline asm
	// begin inline asm
	shfl.sync.down.b32 %r140, %r141, %r142, %r163, %r164;
	// end inline asm
	mov.b64 	%rd220, {%r135, %r140};
	add.s32 	%r170, %r114, 4;
	setp.gt.s32 	%p81, %r170, %r163;
	selp.b64 	%rd221, 0, %rd220, %p81;
	add.s64 	%rd222, %rd221, %rd219;
	mov.b64 	{%r146, %r151}, %rd222;
	mov.b32 	%r152, 8;
	// begin inline asm
	shfl.sync.down.b32 %r145, %r146, %r152, %r163, %r164;
	// end inline asm
	// begin inline asm
	shfl.sync.down.b32 %r150, %r151, %r152, %r163, %r164;
	// end inline asm
	mov.b64 	%rd223, {%r145, %r150};
	add.s32 	%r171, %r114, 8;
	setp.gt.s32 	%p82, %r171, %r163;
	selp.b64 	%rd224, 0, %rd223, %p82;
	add.s64 	%rd225, %rd224, %rd222;
	mov.b64 	{%r156, %r161}, %rd225;
	mov.b32 	%r162, 16;
	// begin inline asm
	shfl.sync.down.b32 %r155, %r156, %r162, %r163, %r164;
	// end inline asm
	// begin inline asm
	shfl.sync.down.b32 %r160, %r161, %r162, %r163, %r164;
	// end inline asm
	mov.b64 	%rd226, {%r155, %r160};
	add.s32 	%r172, %r114, 16;
	setp.gt.s32 	%p83, %r172, %r163;
	selp.b64 	%rd227, 0, %rd226, %p83;
	add.s64 	%rd339, %rd227, %rd225;
	setp.ne.s32 	%p84, %r114, 0;
	@%p84 bra 	$L__BB5_25;
	shr.u32 	%r173, %r2, 2;
	and.b32  	%r174, %r173, 248;
	mov.u32 	%r175, _ZZN3cub18CUB_300001_SM_10006detail6reduce28DeviceReduceSingleTileKernelINS2_10policy_hubIlyN4cuda3std3__44plusIlEEE10Policy1000EN6thrust24THRUST_300001_SM_1000_NS18transform_iteratorI16is_inside_circleNSD_6detail15normal_iteratorINSD_10device_ptrI6float2EEEEllEEPlyS9_llNS7_10__identityEEEvT0_T1_T2_T3_T4_T6_E12temp_storage;
	add.s32 	%r176, %r175, %r174;
	st.shared.u64 	[%r176+16], %rd339;
$L__BB5_25:
	bar.sync 	0;
	setp.ne.s32 	%p85, %r2, 0;
	@%p85 bra 	$L__BB5_47;
	setp.gt.u64 	%p86, %rd53, 32;
	ld.shared.u64 	%rd228, [_ZZN3cub18CUB_300001_SM_10006detail6reduce28DeviceReduceSingleTileKernelINS2_10policy_hubIlyN4cuda3std3__44plusIlEEE10Policy1000EN6thrust24THRUST_300001_SM_1000_NS18transform_iteratorI16is_inside_circleNSD_6detail15normal_iteratorINSD_10device_ptrI6float2EEEEllEEPlyS9_llNS7_10__identityEEEvT0_T1_T2_T3_T4_T6_E12temp_storage+24];
	selp.b64 	%rd229, %rd228, 0, %p86;
	add.s64 	%rd230, %rd229, %rd339;
	setp.gt.u64 	%p87, %rd53, 64;
	ld.shared.u64 	%rd231, [_ZZN3cub18CUB_300001_SM_10006detail6reduce28DeviceReduceSingleTileKernelINS2_10policy_hubIlyN4cuda3std3__44plusIlEEE10Policy1000EN6thrust24THRUST_300001_SM_1000_NS18transform_iteratorI16is_inside_circleNSD_6detail15normal_iteratorINSD_10device_ptrI6float2EEEEllEEPlyS9_llNS7_10__identityEEEvT0_T1_T2_T3_T4_T6_E12temp_storage+32];
	selp.b64 	%rd232, %rd231, 0, %p87;
	add.s64 	%rd233, %rd230, %rd232;
	setp.gt.u64 	%p88, %rd53, 96;
	ld.shared.u64 	%rd234, [_ZZN3cub18CUB_300001_SM_10006detail6reduce28DeviceReduceSingleTileKernelINS2_10policy_hubIlyN4cuda3std3__44plusIlEEE10Policy1000EN6thrust24THRUST_300001_SM_1000_NS18transform_iteratorI16is_inside_circleNSD_6detail15normal_iteratorINSD_10device_ptrI6float2EEEEllEEPlyS9_llNS7_10__identityEEEvT0_T1_T2_T3_T4_T6_E12temp_storage+40];
	selp.b64 	%rd235, %rd234, 0, %p88;
	add.s64 	%rd236, %rd233, %rd235;
	setp.gt.u64 	%p89, %rd53, 128;
	ld.shared.u64 	%rd237, [_ZZN3cub18CUB_300001_SM_10006detail6reduce28DeviceReduceSingleTileKernelINS2_10policy_hubIlyN4cuda3std3__44plusIlEEE10Policy1000EN6thrust24THRUST_300001_SM_1000_NS18transform_iteratorI16is_inside_circleNSD_6detail15normal_iteratorINSD_10device_ptrI6float2EEEEllEEPlyS9_llNS7_10__identityEEEvT0_T1_T2_T3_T4_T6_E12temp_storage+48];
	selp.b64 	%rd238, %rd237, 0, %p89;
	add.s64 	%rd239, %rd236, %rd238;
	setp.gt.u64 	%p90, %rd53, 160;
	ld.shared.u64 	%rd240, [_ZZN3cub18CUB_300001_SM_10006detail6reduce28DeviceReduceSingleTileKernelINS2_10policy_hubIlyN4cuda3std3__44plusIlEEE10Policy1000EN6thrust24THRUST_300001_SM_1000_NS18transform_iteratorI16is_inside_circleNSD_6detail15normal_iteratorINSD_10device_ptrI6float2EEEEllEEPlyS9_llNS7_10__identityEEEvT0_T1_T2_T3_T4_T6_E12temp_storage+56];
	selp.b64 	%rd241, %rd240, 0, %p90;
	add.s64 	%rd242, %rd239, %rd241;
	setp.gt.u64 	%p91, %rd53, 192;
	ld.shared.u64 	%rd243, [_ZZN3cub18CUB_300001_SM_10006detail6reduce28DeviceReduceSingleTileKernelINS2_10policy_hubIlyN4cuda3std3__44plusIlEEE10Policy1000EN6thrust24THRUST_300001_SM_1000_NS18transform_iteratorI16is_inside_circleNSD_6detail15normal_iteratorINSD_10device_ptrI6float2EEEEllEEPlyS9_llNS7_10__identityEEEvT0_T1_T2_T3_T4_T6_E12temp_storage+64];
	selp.b64 	%rd244, %rd243, 0, %p91;
	add.s64 	%rd245, %rd242, %rd244;
	setp.gt.u64 	%p92, %rd53, 224;
	ld.shared.u64 	%rd246, [_ZZN3cub18CUB_300001_SM_10006detail6reduce28DeviceReduceSingleTileKernelINS2_10policy_hubIlyN4cuda3std3__44plusIlEEE10Policy1000EN6thrust24THRUST_300001_SM_1000_NS18transform_iteratorI16is_inside_circleNSD_6detail15normal_iteratorINSD_10device_ptrI6float2EEEEllEEPlyS9_llNS7_10__identityEEEvT0_T1_T2_T3_T4_T6_E12temp_storage+72];
	selp.b64 	%rd247, %rd246, 0, %p92;
	add.s64 	%rd248, %rd245, %rd247;
	setp.gt.u64 	%p93, %rd53, 256;
	ld.shared.u64 	%rd249, [_ZZN3cub18CUB_300001_SM_10006detail6reduce28DeviceReduceSingleTileKernelINS2_10policy_hubIlyN4cuda3std3__44plusIlEEE10Policy1000EN6thrust24THRUST_300001_SM_1000_NS18transform_iteratorI16is_inside_circleNSD_6detail15normal_iteratorINSD_10device_ptrI6float2EEEEllEEPlyS9_llNS7_10__identityEEEvT0_T1_T2_T3_T4_T6_E12temp_storage+80];
	selp.b64 	%rd250, %rd249, 0, %p93;
	add.s64 	%rd251, %rd248, %rd250;
	setp.gt.u64 	%p94, %rd53, 288;
	ld.shared.u64 	%rd252, [_ZZN3cub18CUB_300001_SM_10006detail6reduce28DeviceReduceSingleTileKernelINS2_10policy_hubIlyN4cuda3std3__44plusIlEEE10Policy1000EN6thrust24THRUST_300001_SM_1000_NS18transform_iteratorI16is_inside_circleNSD_6detail15normal_iteratorINSD_10device_ptrI6float2EEEEllEEPlyS9_llNS7_10__identityEEEvT0_T1_T2_T3_T4_T6_E12temp_storage+88];
	selp.b64 	%rd253, %rd252, 0, %p94;
	add.s64 	%rd254, %rd251, %rd253;
	setp.gt.u64 	%p95, %rd53, 320;
	ld.shared.u64 	%rd255, [_ZZN3cub18CUB_300001_SM_10006detail6reduce28DeviceReduceSingleTileKernelINS2_10policy_hubIlyN4cuda3std3__44plusIlEEE10Policy1000EN6thrust24THRUST_300001_SM_1000_NS18transform_iteratorI16is_inside_circleNSD_6detail15normal_iteratorINSD_10device_ptrI6float2EEEEllEEPlyS9_llNS7_10__identityEEEvT0_T1_T2_T3_T4_T6_E12temp_storage+96];
	selp.b64 	%rd256, %rd255, 0, %p95;
	add.s64 	%rd257, %rd254, %rd256;
	setp.gt.u64 	%p96, %rd53, 352;
	ld.shared.u64 	%rd258, [_ZZN3cub18CUB_300001_SM_10006detail6reduce28DeviceReduceSingleTileKernelINS2_10policy_hubIlyN4cuda3std3__44plusIlEEE10Policy1000EN6thrust24THRUST_300001_SM_1000_NS18transform_iteratorI16is_inside_circleNSD_6detail15normal_iteratorINSD_10device_ptrI6float2EEEEllEEPlyS9_llNS7_10__identityEEEvT0_T1_T2_T3_T4_T6_E12temp_storage+104];
	selp.b64 	%rd259, %rd258, 0, %p96;
	add.s64 	%rd260, %rd257, %rd259;
	setp.gt.u64 	%p97, %rd53, 384;
	ld.shared.u64 	%rd261, [_ZZN3cub18CUB_300001_SM_10006detail6reduce28DeviceReduceSingleTileKernelINS2_10policy_hubIlyN4cuda3std3__44plusIlEEE10Policy1000EN6thrust24THRUST_300001_SM_1000_NS18transform_iteratorI16is_inside_circleNSD_6detail15normal_iteratorINSD_10device_ptrI6float2EEEEllEEPlyS9_llNS7_10__identityEEEvT0_T1_T2_T3_T4_T6_E12temp_storage+112];
	selp.b64 	%rd262, %rd261, 0, %p97;
	add.s64 	%rd263, %rd260, %rd262;
	setp.gt.u64 	%p98, %rd53, 416;
	ld.shared.u64 	%rd264, [_ZZN3cub18CUB_300001_SM_10006detail6reduce28DeviceReduceSingleTileKernelINS2_10policy_hubIlyN4cuda3std3__44plusIlEEE10Policy1000EN6thrust24THRUST_300001_SM_1000_NS18transform_iteratorI16is_inside_circleNSD_6detail15normal_iteratorINSD_10device_ptrI6float2EEEEllEEPlyS9_llNS7_10__identityEEEvT0_T1_T2_T3_T4_T6_E12temp_storage+120];
	selp.b64 	%rd265, %rd264, 0, %p98;
	add.s64 	%rd266, %rd263, %rd265;
	setp.gt.u64 	%p99, %rd53, 448;
	ld.shared.u64 	%rd267, [_ZZN3cub18CUB_300001_SM_10006detail6reduce28DeviceReduceSingleTileKernelINS2_10policy_hubIlyN4cuda3std3__44plusIlEEE10Policy1000EN6thrust24THRUST_300001_SM_1000_NS18transform_iteratorI16is_inside_circleNSD_6detail15normal_iteratorINSD_10device_ptrI6float2EEEEllEEPlyS9_llNS7_10__identityEEEvT0_T1_T2_T3_T4_T6_E12temp_storage+128];
	selp.b64 	%rd268, %rd267, 0, %p99;
	add.s64 	%rd269, %rd266, %rd268;
	setp.gt.u64 	%p100, %rd53, 480;
	ld.shared.u64 	%rd270, [_ZZN3cub18CUB_300001_SM_10006detail6reduce28DeviceReduceSingleTileKernelINS2_10policy_hubIlyN4cuda3std3__44plusIlEEE10Policy1000EN6thrust24THRUST_300001_SM_1000_NS18transform_iteratorI16is_inside_circleNSD_6detail15normal_iteratorINSD_10device_ptrI6float2EEEEllEEPlyS9_llNS7_10__identityEEEvT0_T1_T2_T3_T4_T6_E12temp_storage+136];
	selp.b64 	%rd271, %rd270, 0, %p100;
	add.s64 	%rd339, %rd269, %rd271;
	bra.uni 	$L__BB5_47;
$L__BB5_27:
	mov.u32 	%r18, %tid.x;
	cvt.u64.u32 	%rd24, %r18;
	mul.wide.u32 	%rd57, %r18, 8;
	add.s64 	%rd25, %rd2, %rd57;
	ld.global.v2.f32 	{%f1, %f2}, [%rd25];
	mul.f32 	%f3, %f2, %f2;
	fma.rn.f32 	%f4, %f1, %f1, %f3;
	setp.le.f32 	%p3, %f4, 0f3F800000;
	selp.u64 	%rd58, 1, 0, %p3;
	ld.global.v2.f32 	{%f5, %f6}, [%rd25+4096];
	mul.f32 	%f7, %f6, %f6;
	fma.rn.f32 	%f8, %f5, %f5, %f7;
	setp.le.f32 	%p4, %f8, 0f3F800000;
	selp.u64 	%rd59, 1, 0, %p4;
	ld.global.v2.f32 	{%f9, %f10}, [%rd25+8192];
	mul.f32 	%f11, %f10, %f10;
	fma.rn.f32 	%f12, %f9, %f9, %f11;
	setp.le.f32 	%p5, %f12, 0f3F800000;
	selp.u64 	%rd60, 1, 0, %p5;
	ld.global.v2.f32 	{%f13, %f14}, [%rd25+12288];
	mul.f32 	%f15, %f14, %f14;
	fma.rn.f32 	%f16, %f13, %f13, %f15;
	setp.le.f32 	%p6, %f16, 0f3F800000;
	selp.u64 	%rd61, 1, 0, %p6;
	ld.global.v2.f32 	{%f17, %f18}, [%rd25+16384];
	mul.f32 	%f19, %f18, %f18;
	fma.rn.f32 	%f20, %f17, %f17, %f19;
	setp.le.f32 	%p7, %f20, 0f3F800000;
	selp.u64 	%rd62, 1, 0, %p7;
	ld.global.v2.f32 	{%f21, %f22}, [%rd25+20480];
	mul.f32 	%f23, %f22, %f22;
	fma.rn.f32 	%f24, %f21, %f21, %f23;
	setp.le.f32 	%p8, %f24, 0f3F800000;
	selp.u64 	%rd63, 1, 0, %p8;
	ld.global.v2.f32 	{%f25, %f26}, [%rd25+24576];
	mul.f32 	%f27, %f26, %f26;
	fma.rn.f32 	%f28, %f25, %f25, %f27;
	setp.le.f32 	%p9, %f28, 0f3F800000;
	selp.u64 	%rd64, 1, 0, %p9;
	add.s64 	%rd65, %rd59, %rd58;
	add.s64 	%rd66, %rd65, %rd60;
	add.s64 	%rd67, %rd66, %rd61;
	add.s64 	%rd68, %rd67, %rd62;
	add.s64 	%rd69, %rd68, %rd63;
	add.s64 	%rd338, %rd69, %rd64;
	add.s64 	%rd27, %rd53, -3584;
	setp.lt.u64 	%p10, %rd27, 3584;
	mov.b64 	%rd328, 3584;
	@%p10 bra 	$L__BB5_31;
	mov.b64 	%rd328, 3584;
$L__BB5_29:
	shl.b64 	%rd71, %rd328, 3;
	add.s64 	%rd72, %rd25, %rd71;
	ld.global.v2.f32 	{%f29, %f30}, [%rd72];
	mul.f32 	%f31, %f30, %f30;
	fma.rn.f32 	%f32, %f29, %f29, %f31;
	setp.le.f32 	%p11, %f32, 0f3F800000;
	selp.u64 	%rd73, 1, 0, %p11;
	ld.global.v2.f32 	{%f33, %f34}, [%rd72+4096];
	mul.f32 	%f35, %f34, %f34;
	fma.rn.f32 	%f36, %f33, %f33, %f35;
	setp.le.f32 	%p12, %f36, 0f3F800000;
	selp.u64 	%rd74, 1, 0, %p12;
	ld.global.v2.f32 	{%f37, %f38}, [%rd72+8192];
	mul.f32 	%f39, %f38, %f38;
	fma.rn.f32 	%f40, %f37, %f37, %f39;
	setp.le.f32 	%p13, %f40, 0f3F800000;
	selp.u64 	%rd75, 1, 0, %p13;
	ld.global.v2.f32 	{%f41, %f42}, [%rd72+12288];
	mul.f32 	%f43, %f42, %f42;
	fma.rn.f32 	%f44, %f41, %f41, %f43;
	setp.le.f32 	%p14, %f44, 0f3F800000;
	selp.u64 	%rd76, 1, 0, %p14;
	ld.global.v2.f32 	{%f45, %f46}, [%rd72+16384];
	mul.f32 	%f47, %f46, %f46;
	fma.rn.f32 	%f48, %f45, %f45, %f47;
	setp.le.f32 	%p15, %f48, 0f3F800000;
	selp.u64 	%rd77, 1, 0, %p15;
	ld.global.v2.f32 	{%f49, %f50}, [%rd72+20480];
	mul.f32 	%f51, %f50, %f50;
	fma.rn.f32 	%f52, %f49, %f49, %f51;
	setp.le.f32 	%p16, %f52, 0f3F800000;
	selp.u64 	%rd78, 1, 0, %p16;
	ld.global.v2.f32 	{%f53, %f54}, [%rd72+24576];
	mul.f32 	%f55, %f54, %f54;
	fma.rn.f32 	%f56, %f53, %f53, %f55;
	setp.le.f32 	%p17, %f56, 0f3F800000;
	selp.u64 	%rd79, 1, 0, %p17;
	add.s64 	%rd80, %rd338, %rd73;
	add.s64 	%rd81, %rd80, %rd74;
	add.s64 	%rd82, %rd81, %rd75;
	add.s64 	%rd83, %rd82, %rd76;
	add.s64 	%rd84, %rd83, %rd77;
	add.s64 	%rd85, %rd84, %rd78;
	add.s64 	%rd338, %rd85, %rd79;
	sub.s64 	%rd86, %rd53, %rd328;
	setp.lt.u64 	%p18, %rd86, 3584;
	@%p18 bra 	$L__BB5_43;
	add.s64 	%rd328, %rd328, 3584;
	setp.le.u64 	%p19, %rd328, %rd27;
	@%p19 bra 	$L__BB5_29;
$L__BB5_31:
	setp.le.u64 	%p20, %rd53, %rd328;
	cvt.u32.u64 	%r42, %rd328;
	cvt.u32.u64 	%r43, %rd53;
	sub.s32 	%r44, %r43, %r42;
	setp.ge.s32 	%p21, %r18, %r44;
	or.pred  	%p22, %p20, %p21;
	@%p22 bra 	$L__BB5_43;
	not.b32 	%r47, %r18;
	add.s32 	%r48, %r47, %r43;
	sub.s32 	%r19, %r48, %r42;
	shr.u32 	%r50, %r19, 9;
	add.s32 	%r20, %r50, 1;
	and.b32  	%r21, %r20, 7;
	setp.lt.u32 	%p23, %r19, 3584;
	mov.u32 	%r242, %r18;
	@%p23 bra 	$L__BB5_35;
	and.b32  	%r51, %r20, 16777208;
	neg.s32 	%r240, %r51;
	add.s64 	%rd88, %rd328, %rd24;
	shl.b64 	%rd89, %rd88, 3;
	add.s64 	%rd90, %rd89, %rd2;
	add.s64 	%rd330, %rd90, 16384;
	mov.u32 	%r242, %r18;
$L__BB5_34:
	.pragma "nounroll";
	ld.global.v2.f32 	{%f57, %f58}, [%rd330+-16384];
	mul.f32 	%f59, %f58, %f58;
	fma.rn.f32 	%f60, %f57, %f57, %f59;
	setp.le.f32 	%p24, %f60, 0f3F800000;
	selp.u64 	%rd91, 1, 0, %p24;
	add.s64 	%rd92, %rd338, %rd91;
	ld.global.v2.f32 	{%f61, %f62}, [%rd330+-12288];
	mul.f32 	%f63, %f62, %f62;
	fma.rn.f32 	%f64, %f61, %f61, %f63;
	setp.le.f32 	%p25, %f64, 0f3F800000;
	selp.u64 	%rd93, 1, 0, %p25;
	add.s64 	%rd94, %rd92, %rd93;
	ld.global.v2.f32 	{%f65, %f66}, [%rd330+-8192];
	mul.f32 	%f67, %f66, %f66;
	fma.rn.f32 	%f68, %f65, %f65, %f67;
	setp.le.f32 	%p26, %f68, 0f3F800000;
	selp.u64 	%rd95, 1, 0, %p26;
	add.s64 	%rd96, %rd94, %rd95;
	ld.global.v2.f32 	{%f69, %f70}, [%rd330+-4096];
	mul.f32 	%f71, %f70, %f70;
	fma.rn.f32 	%f72, %f69, %f69, %f71;
	setp.le.f32 	%p27, %f72, 0f3F800000;
	selp.u64 	%rd97, 1, 0, %p27;
	add.s64 	%rd98, %rd96, %rd97;
	ld.global.v2.f32 	{%f73, %f74}, [%rd330];
	mul.f32 	%f75, %f74, %f74;
	fma.rn.f32 	%f76, %f73, %f73, %f75;
	setp.le.f32 	%p28, %f76, 0f3F800000;
	selp.u64 	%rd99, 1, 0, %p28;
	add.s64 	%rd100, %rd98, %rd99;
	ld.global.v2.f32 	{%f77, %f78}, [%rd330+4096];
	mul.f32 	%f79, %f78, %f78;
	fma.rn.f32 	%f80, %f77, %f77, %f79;
	setp.le.f32 	%p29, %f80, 0f3F800000;
	selp.u64 	%rd101, 1, 0, %p29;
	add.s64 	%rd102, %rd100, %rd101;
	ld.global.v2.f32 	{%f81, %f82}, [%rd330+8192];
	mul.f32 	%f83, %f82, %f82;
	fma.rn.f32 	%f84, %f81, %f81, %f83;
	setp.le.f32 	%p30, %f84, 0f3F800000;
	selp.u64 	%rd103, 1, 0, %p30;
	add.s64 	%rd104, %rd102, %rd103;
	ld.global.v2.f32 	{%f85, %f86}, [%rd330+12288];
	mul.f32 	%f87, %f86, %f86;
	fma.rn.f32 	%f88, %f85, %f85, %f87;
	setp.le.f32 	%p31, %f88, 0f3F800000;
	selp.u64 	%rd105, 1, 0, %p31;
	add.s64 	%rd338, %rd104, %rd105;
	add.s32 	%r242, %r242, 4096;
	add.s32 	%r240, %r240, 8;
	add.s64 	%rd330, %rd330, 32768;
	setp.ne.s32 	%p32, %r240, 0;
	@%p32 bra 	$L__BB5_34;
$L__BB5_35:
	setp.eq.s32 	%p33, %r21, 0;
	@%p33 bra 	$L__BB5_43;
	setp.lt.u32 	%p34, %r21, 4;
	@%p34 bra 	$L__BB5_38;
	cvt.u64.u32 	%rd107, %r242;
	add.s64 	%rd108, %rd328, %rd107;
	shl.b64 	%rd109, %rd108, 3;
	add.s64 	%rd110, %rd2, %rd109;
	ld.global.v2.f32 	{%f89, %f90}, [%rd110];
	mul.f32 	%f91, %f90, %f90;
	fma.rn.f32 	%f92, %f89, %f89, %f91;
	setp.le.f32 	%p35, %f92, 0f3F800000;
	selp.u64 	%rd111, 1, 0, %p35;
	add.s64 	%rd112, %rd338, %rd111;
	ld.global.v2.f32 	{%f93, %f94}, [%rd110+4096];
	mul.f32 	%f95, %f94, %f94;
	fma.rn.f32 	%f96, %f93, %f93, %f95;
	setp.le.f32 	%p36, %f96, 0f3F800000;
	selp.u64 	%rd113, 1, 0, %p36;
	add.s64 	%rd114, %rd112, %rd113;
	ld.global.v2.f32 	{%f97, %f98}, [%rd110+8192];
	mul.f32 	%f99, %f98, %f98;
	fma.rn.f32 	%f100, %f97, %f97, %f99;
	setp.le.f32 	%p37, %f100, 0f3F800000;
	selp.u64 	%rd115, 1, 0, %p37;
	add.s64 	%rd116, %rd114, %rd115;
	ld.global.v2.f32 	{%f101, %f102}, [%rd110+12288];
	mul.f32 	%f103, %f102, %f102;
	fma.rn.f32 	%f104, %f101, %f101, %f103;
	setp.le.f32 	%p38, %f104, 0f3F800000;
	selp.u64 	%rd117, 1, 0, %p38;
	add.s64 	%rd338, %rd116, %rd117;
	add.s32 	%r242, %r242, 2048;
$L__BB5_38:
	and.b32  	%r52, %r20, 3;
	setp.eq.s32 	%p39, %r52, 0;
	@%p39 bra 	$L__BB5_43;
	setp.eq.s32 	%p40, %r52, 1;
	@%p40 bra 	$L__BB5_41;
	cvt.u64.u32 	%rd119, %r242;
	add.s64 	%rd120, %rd328, %rd119;
	shl.b64 	%rd121, %rd120, 3;
	add.s64 	%rd122, %rd2, %rd121;
	ld.global.v2.f32 	{%f105, %f106}, [%rd122];
	mul.f32 	%f107, %f106, %f106;
	fma.rn.f32 	%f108, %f105, %f105, %f107;
	setp.le.f32 	%p41, %f108, 0f3F800000;
	selp.u64 	%rd123, 1, 0, %p41;
	add.s64 	%rd124, %rd338, %rd123;
	ld.global.v2.f32 	{%f109, %f110}, [%rd122+4096];
	mul.f32 	%f111, %f110, %f110;
	fma.rn.f32 	%f112, %f109, %f109, %f111;
	setp.le.f32 	%p42, %f112, 0f3F800000;
	selp.u64 	%rd125, 1, 0, %p42;
	add.s64 	%rd338, %rd124, %rd125;
	add.s32 	%r242, %r242, 1024;
$L__BB5_41:
	and.b32  	%r53, %r19, 512;
	setp.ne.s32 	%p43, %r53, 0;
	@%p43 bra 	$L__BB5_43;
	cvt.u64.u32 	%rd126, %r242;
	add.s64 	%rd127, %rd328, %rd126;
	shl.b64 	%rd128, %rd127, 3;
	add.s64 	%rd129, %rd2, %rd128;
	ld.global.v2.f32 	{%f113, %f114}, [%rd129];
	mul.f32 	%f115, %f114, %f114;
	fma.rn.f32 	%f116, %f113, %f113, %f115;
	setp.le.f32 	%p44, %f116, 0f3F800000;
	selp.u64 	%rd130, 1, 0, %p44;
	add.s64 	%rd338, %rd338, %rd130;
$L__BB5_43:
	// begin inline asm
	mov.u32 %r54, %laneid;
	// end inline asm
	mov.b64 	{%r56, %r61}, %rd338;
	mov.b32 	%r62, 1;
	mov.b32 	%r103, 31;
	mov.b32 	%r104, -1;
	// begin inline asm
	shfl.sync.down.b32 %r55, %r56, %r62, %r103, %r104;
	// end inline asm
	// begin inline asm
	shfl.sync.down.b32 %r60, %r61, %r62, %r103, %r104;
	// end inline asm
	mov.b64 	%rd131, {%r55, %r60};
	setp.gt.s32 	%p45, %r54, 30;
	selp.b64 	%rd132, 0, %rd131, %p45;
	add.s64 	%rd133, %rd132, %rd338;
	mov.b64 	{%r66, %r71}, %rd133;
	mov.b32 	%r72, 2;
	// begin inline asm
	shfl.sync.down.b32 %r65, %r66, %r72, %r103, %r104;
	// end inline asm
	// begin inline asm
	shfl.sync.down.b32 %r70, %r71, %r72, %r103, %r104;
	// end inline asm
	mov.b64 	%rd134, {%r65, %r70};
	setp.gt.s32 	%p46, %r54, 29;
	selp.b64 	%rd135, 0, %rd134, %p46;
	add.s64 	%rd136, %rd135, %rd133;
	mov.b64 	{%r76, %r81}, %rd136;
	mov.b32 	%r82, 4;
	// begin inline asm
	shfl.sync.down.b32 %r75, %r76, %r82, %r103, %r104;
	// end inline asm
	// begin inline asm
	shfl.sync.down.b32 %r80, %r81, %r82, %r103, %r104;
	// end inline asm
	mov.b64 	%rd137, {%r75, %r80};
	setp.gt.s32 	%p47, %r54, 27;
	selp.b64 	%rd138, 0, %rd137, %p47;
	add.s64 	%rd139, %rd138, %rd136;
	mov.b64 	{%r86, %r91}, %rd139;
	mov.b32 	%r92, 8;
	// begin inline asm
	shfl.sync.down.b32 %r85, %r86, %r92, %r103, %r104;
	// end inline asm
	// begin inline asm
	shfl.sync.down.b32 %r90, %r91, %r92, %r103, %r104;
	// end inline asm
	mov.b64 	%rd140, {%r85, %r90};
	setp.gt.s32 	%p48, %r54, 23;
	selp.b64 	%rd141, 0, %rd140, %p48;
	add.s64 	%rd142, %rd141, %rd139;
	mov.b64 	{%r96, %r101}, %rd142;
	mov.b32 	%r102, 16;
	// begin inline asm
	shfl.sync.down.b32 %r95, %r96, %r102, %r103, %r104;
	// end inline asm
	// begin inline asm
	shfl.sync.down.b32 %r100, %r101, %r102, %r103, %r104;
	// end inline asm
	mov.b64 	%rd143, {%r95, %r100};
	setp.gt.s32 	%p49, %r54, 15;
	selp.b64 	%rd144, 0, %rd143, %p49;
	add.s64 	%rd339, %rd144, %rd142;
	setp.ne.s32 	%p50, %r54, 0;
	@%p50 bra 	$L__BB5_45;
	shr.u32 	%r105, %r18, 2;
	and.b32  	%r106, %r105, 248;
	mov.u32 	%r107, _ZZN3cub18CUB_300001_SM_10006detail6reduce28DeviceReduceSingleTileKernelINS2_10policy_hubIlyN4cuda3std3__44plusIlEEE10Policy1000EN6thrust24THRUST_300001_SM_1000_NS18transform_iteratorI16is_inside_circleNSD_6detail15normal_iteratorINSD_10device_ptrI6float2EEEEllEEPlyS9_llNS7_10__identityEEEvT0_T1_T2_T3_T4_T6_E12temp_storage;
	add.s32 	%r108, %r107, %r106;
	st.shared.u64 	[%r108+16], %rd339;
$L__BB5_45:
	bar.sync 	0;
	setp.ne.s32 	%p51, %r18, 0;
	@%p51 bra 	$L__BB5_47;
	ld.shared.u64 	%rd145, [_ZZN3cub18CUB_300001_SM_10006detail6reduce28DeviceReduceSingleTileKernelINS2_10policy_hubIlyN4cuda3std3__44plusIlEEE10Policy1000EN6thrust24THRUST_300001_SM_1000_NS18transform_iteratorI16is_inside_circleNSD_6detail15normal_iteratorINSD_10device_ptrI6float2EEEEllEEPlyS9_llNS7_10__identityEEEvT0_T1_T2_T3_T4_T6_E12temp_storage+24];
	add.s64 	%rd146, %rd145, %rd339;
	ld.shared.u64 	%rd147, [_ZZN3cub18CUB_300001_SM_10006detail6reduce28DeviceReduceSingleTileKernelINS2_10policy_hubIlyN4cuda3std3__44plusIlEEE10Policy1000EN6thrust24THRUST_300001_SM_1000_NS18transform_iteratorI16is_inside_circleNSD_6detail15normal_iteratorINSD_10device_ptrI6float2EEEEllEEPlyS9_llNS7_10__identityEEEvT0_T1_T2_T3_T4_T6_E12temp_storage+32];
	add.s64 	%rd148, %rd146, %rd147;
	ld.shared.u64 	%rd149, [_ZZN3cub18CUB_300001_SM_10006detail6reduce28DeviceReduceSingleTileKernelINS2_10policy_hubIlyN4cuda3std3__44plusIlEEE10Policy1000EN6thrust24THRUST_300001_SM_1000_NS18transform_iteratorI16is_inside_circleNSD_6detail15normal_iteratorINSD_10device_ptrI6float2EEEEllEEPlyS9_llNS7_10__identityEEEvT0_T1_T2_T3_T4_T6_E12temp_storage+40];
	add.s64 	%rd150, %rd148, %rd149;
	ld.shared.u64 	%rd151, [_ZZN3cub18CUB_300001_SM_10006detail6reduce28DeviceReduceSingleTileKernelINS2_10policy_hubIlyN4cuda3std3__44plusIlEEE10Policy1000EN6thrust24THRUST_300001_SM_1000_NS18transform_iteratorI16is_inside_circleNSD_6detail15normal_iteratorINSD_10device_ptrI6float2EEEEllEEPlyS9_llNS7_10__identityEEEvT0_T1_T2_T3_T4_T6_E12temp_storage+48];
	add.s64 	%rd152, %rd150, %rd151;
	ld.shared.u64 	%rd153, [_ZZN3cub18CUB_300001_SM_10006detail6reduce28DeviceReduceSingleTileKernelINS2_10policy_hubIlyN4cuda3std3__44plusIlEEE10Policy1000EN6thrust24THRUST_300001_SM_1000_NS18transform_iteratorI16is_inside_circleNSD_6detail15normal_iteratorINSD_10device_ptrI6float2EEEEllEEPlyS9_llNS7_10__identityEEEvT0_T1_T2_T3_T4_T6_E12temp_storage+56];
	add.s64 	%rd154, %rd152, %rd153;
	ld.shared.u64 	%rd155, [_ZZN3cub18CUB_300001_SM_10006detail6reduce28DeviceReduceSingleTileKernelINS2_10policy_hubIlyN4cuda3std3__44plusIlEEE10Policy1000EN6thrust24THRUST_300001_SM_1000_NS18transform_iteratorI16is_inside_circleNSD_6detail15normal_iteratorINSD_10device_ptrI6float2EEEEllEEPlyS9_llNS7_10__identityEEEvT0_T1_T2_T3_T4_T6_E12temp_storage+64];
	add.s64 	%rd156, %rd154, %rd155;
	ld.shared.u64 	%rd157, [_ZZN3cub18CUB_300001_SM_10006detail6reduce28DeviceReduceSingleTileKernelINS2_10policy_hubIlyN4cuda3std3__44plusIlEEE10Policy1000EN6thrust24THRUST_300001_SM_1000_NS18transform_iteratorI16is_inside_circleNSD_6detail15normal_iteratorINSD_10device_ptrI6float2EEEEllEEPlyS9_llNS7_10__identityEEEvT0_T1_T2_T3_T4_T6_E12temp_storage+72];
	add.s64 	%rd158, %rd156, %rd157;
	ld.shared.u64 	%rd159, [_ZZN3cub18CUB_300001_SM_10006detail6reduce28DeviceReduceSingleTileKernelINS2_10policy_hubIlyN4cuda3std3__44plusIlEEE10Policy1000EN6thrust24THRUST_300001_SM_1000_NS18transform_iteratorI16is_inside_circleNSD_6detail15normal_iteratorINSD_10device_ptrI6float2EEEEllEEPlyS9_llNS7_10__identityEEEvT0_T1_T2_T3_T4_T6_E12temp_storage+80];
	add.s64 	%rd160, %rd158, %rd159;
	ld.shared.u64 	%rd161, [_ZZN3cub18CUB_300001_SM_10006detail6reduce28DeviceReduceSingleTileKernelINS2_10policy_hubIlyN4cuda3std3__44plusIlEEE10Policy1000EN6thrust24THRUST_300001_SM_1000_NS18transform_iteratorI16is_inside_circleNSD_6detail15normal_iteratorINSD_10device_ptrI6float2EEEEllEEPlyS9_llNS7_10__identityEEEvT0_T1_T2_T3_T4_T6_E12temp_storage+88];
	add.s64 	%rd162, %rd160, %rd161;
	ld.shared.u64 	%rd163, [_ZZN3cub18CUB_300001_SM_10006detail6reduce28DeviceReduceSingleTileKernelINS2_10policy_hubIlyN4cuda3std3__44plusIlEEE10Policy1000EN6thrust24THRUST_300001_SM_1000_NS18transform_iteratorI16is_inside_circleNSD_6detail15normal_iteratorINSD_10device_ptrI6float2EEEEllEEPlyS9_llNS7_10__identityEEEvT0_T1_T2_T3_T4_T6_E12temp_storage+96];
	add.s64 	%rd164, %rd162, %rd163;
	ld.shared.u64 	%rd165, [_ZZN3cub18CUB_300001_SM_10006detail6reduce28DeviceReduceSingleTileKernelINS2_10policy_hubIlyN4cuda3std3__44plusIlEEE10Policy1000EN6thrust24THRUST_300001_SM_1000_NS18transform_iteratorI16is_inside_circleNSD_6detail15normal_iteratorINSD_10device_ptrI6float2EEEEllEEPlyS9_llNS7_10__identityEEEvT0_T1_T2_T3_T4_T6_E12temp_storage+104];
	add.s64 	%rd166, %rd164, %rd165;
	ld.shared.u64 	%rd167, [_ZZN3cub18CUB_300001_SM_10006detail6reduce28DeviceReduceSingleTileKernelINS2_10policy_hubIlyN4cuda3std3__44plusIlEEE10Policy1000EN6thrust24THRUST_300001_SM_1000_NS18transform_iteratorI16is_inside_circleNSD_6detail15normal_iteratorINSD_10device_ptrI6float2EEEEllEEPlyS9_llNS7_10__identityEEEvT0_T1_T2_T3_T4_T6_E12temp_storage+112];
	add.s64 	%rd168, %rd166, %rd167;
	ld.shared.u64 	%rd169, [_ZZN3cub18CUB_300001_SM_10006detail6reduce28DeviceReduceSingleTileKernelINS2_10policy_hubIlyN4cuda3std3__44plusIlEEE10Policy1000EN6thrust24THRUST_300001_SM_1000_NS18transform_iteratorI16is_inside_circleNSD_6detail15normal_iteratorINSD_10device_ptrI6float2EEEEllEEPlyS9_llNS7_10__identityEEEvT0_T1_T2_T3_T4_T6_E12temp_storage+120];
	add.s64 	%rd170, %rd168, %rd169;
	ld.shared.u64 	%rd171, [_ZZN3cub18CUB_300001_SM_10006detail6reduce28DeviceReduceSingleTileKernelINS2_10policy_hubIlyN4cuda3std3__44plusIlEEE10Policy1000EN6thrust24THRUST_300001_SM_1000_NS18transform_iteratorI16is_inside_circleNSD_6detail15normal_iteratorINSD_10device_ptrI6float2EEEEllEEPlyS9_llNS7_10__identityEEEvT0_T1_T2_T3_T4_T6_E12temp_storage+128];
	add.s64 	%rd172, %rd170, %rd171;
	ld.shared.u64 	%rd173, [_ZZN3cub18CUB_300001_SM_10006detail6reduce28DeviceReduceSingleTileKernelINS2_10policy_hubIlyN4cuda3std3__44plusIlEEE10Policy1000EN6thrust24THRUST_300001_SM_1000_NS18transform_iteratorI16is_inside_circleNSD_6detail15normal_iteratorINSD_10device_ptrI6float2EEEEllEEPlyS9_llNS7_10__identityEEEvT0_T1_T2_T3_T4_T6_E12temp_storage+136];
	add.s64 	%rd339, %rd172, %rd173;
$L__BB5_47:
	mov.u32 	%r232, %tid.x;
	setp.ne.s32 	%p108, %r232, 0;
	@%p108 bra 	$L__BB5_49;
	add.s64 	%rd315, %rd339, %rd54;
	st.global.u64 	[%rd1], %rd315;
$L__BB5_49:
	ret;

}
	// .globl	_ZN3cub18CUB_300001_SM_10006detail6reduce18DeviceReduceKernelINS2_10policy_hubIlyN4cuda3std3__44plusIlEEE10Policy1000EN6thrust24THRUST_300001_SM_1000_NS18transform_iteratorI16is_inside_circleNSD_6detail15normal_iteratorINSD_10device_ptrI6float2EEEEllEEyS9_lNS7_10__identityEEEvT0_PT3_T1_NS0_13GridEvenShareISR_EET2_T4_
.visible .entry _ZN3cub18CUB_300001_SM_10006detail6reduce18DeviceReduceKernelINS2_10policy_hubIlyN4cuda3std3__44plusIlEEE10Policy1000EN6thrust24THRUST_300001_SM_1000_NS18transform_iteratorI16is_inside_circleNSD_6detail15normal_iteratorINSD_10device_ptrI6float2EEEEllEEyS9_lNS7_10__identityEEEvT0_PT3_T1_NS0_13GridEvenShareISR_EET2_T4_(
	.param .align 8 .b8 _ZN3cub18CUB_300001_SM_10006detail6reduce18DeviceReduceKernelINS2_10policy_hubIlyN4cuda3std3__44plusIlEEE10Policy1000EN6thrust24THRUST_300001_SM_1000_NS18transform_iteratorI16is_inside_circleNSD_6detail15normal_iteratorINSD_10device_ptrI6float2EEEEllEEyS9_lNS7_10__identityEEEvT0_PT3_T1_NS0_13GridEvenShareISR_EET2_T4__param_0[16],
	.param .u64 .ptr .align 1 _ZN3cub18CUB_300001_SM_10006detail6reduce18DeviceReduceKernelINS2_10policy_hubIlyN4cuda3std3__44plusIlEEE10Policy1000EN6thrust24THRUST_300001_SM_1000_NS18transform_iteratorI16is_inside_circleNSD_6detail15normal_iteratorINSD_10device_ptrI6float2EEEEllEEyS9_lNS7_10__identityEEEvT0_PT3_T1_NS0_13GridEvenShareISR_EET2_T4__param_1,
	.param .u64 _ZN3cub18CUB_300001_SM_10006detail6reduce18DeviceReduceKernelINS2_10policy_hubIlyN4cuda3std3__44plusIlEEE10Policy1000EN6thrust24THRUST_300001_SM_1000_NS18transform_iteratorI16is_inside_circleNSD_6detail15normal_iteratorINSD_10device_ptrI6float2EEEEllEEyS9_lNS7_10__identityEEEvT0_PT3_T1_NS0_13GridEvenShareISR_EET2_T4__param_2,
	.param .align 8 .b8 _ZN3cub18CUB_300001_SM_10006detail6reduce18DeviceReduceKernelINS2_10policy_hubIlyN4cuda3std3__44plusIlEEE10Policy1000EN6thrust24THRUST_300001_SM_1000_NS18transform_iteratorI16is_inside_circleNSD_6detail15normal_iteratorINSD_10device_ptrI6float2EEEEllEEyS9_lNS7_10__identityEEEvT0_PT3_T1_NS0_13GridEvenShareISR_EET2_T4__param_3[72],
	.param .align 1 .b8 _ZN3cub18CUB_300001_SM_10006detail6reduce18DeviceReduceKernelINS2_10policy_hubIlyN4cuda3std3__44plusIlEEE10Policy1000EN6thrust24THRUST_300001_SM_1000_NS18transform_iteratorI16is_inside_circleNSD_6detail15normal_iteratorINSD_10device_ptrI6float2EEEEllEEyS9_lNS7_10__identityEEEvT0_PT3_T1_NS0_13GridEvenShareISR_EET2_T4__param_4[1],
	.param .align 1 .b8 _ZN3cub18CUB_300001_SM_10006detail6reduce18DeviceReduceKernelINS2_10policy_hubIlyN4cuda3std3__44plusIlEEE10Policy1000EN6thrust24THRUST_300001_SM_1000_NS18transform_iteratorI16is_inside_circleNSD_6detail15normal_iteratorINSD_10device_ptrI6float2EEEEllEEyS9_lNS7_10__identityEEEvT0_PT3_T1_NS0_13GridEvenShareISR_EET2_T4__param_5[1]
)
.maxntid 512
{
	.reg .pred 	%p<108>;
	.reg .b32 	%r<266>;
	.reg .b32 	%f<181>;
	.reg .b64 	%rd<351>;
	// demoted variable
	.shared .align 8 .b8 _ZZN3cub18CUB_300001_SM_10006detail6reduce18DeviceReduceKernelINS2_10policy_hubIlyN4cuda3std3__44plusIlEEE10Policy1000EN6thrust24THRUST_300001_SM_1000_NS18transform_iteratorI16is_inside_circleNSD_6detail15normal_iteratorINSD_10device_ptrI6float2EEEEllEEyS9_lNS7_10__identityEEEvT0_PT3_T1_NS0_13GridEvenShareISR_EET2_T4_E12temp_storage[152];
	ld.param.u64 	%rd1, [_ZN3cub18CUB_300001_SM_10006detail6reduce18DeviceReduceKernelINS2_10policy_hubIlyN4cuda3std3__44plusIlEEE10Policy1000EN6thrust24THRUST_300001_SM_1000_NS18transform_iteratorI16is_inside_circleNSD_6detail15normal_iteratorINSD_10device_ptrI6float2EEEEllEEyS9_lNS7_10__identityEEEvT0_PT3_T1_NS0_13GridEvenShareISR_EET2_T4__param_3+32];
	ld.param.u32 	%r1, [_ZN3cub18CUB_300001_SM_10006detail6reduce18DeviceReduceKernelINS2_10policy_hubIlyN4cuda3std3__44plusIlEEE10Policy1000EN6thrust24THRUST_300001_SM_1000_NS18transform_iteratorI16is_inside_circleNSD_6detail15normal_iteratorINSD_10device_ptrI6float2EEEEllEEyS9_lNS7_10__identityEEEvT0_PT3_T1_NS0_13GridEvenShareISR_EET2_T4__param_3+40];
	ld.param.u64 	%rd55, [_ZN3cub18CUB_300001_SM_10006detail6reduce18DeviceReduceKernelINS2_10policy_hubIlyN4cuda3std3__44plusIlEEE10Policy1000EN6thrust24THRUST_300001_SM_1000_NS18transform_iteratorI16is_inside_circleNSD_6detail15normal_iteratorINSD_10device_ptrI6float2EEEEllEEyS9_lNS7_10__identityEEEvT0_PT3_T1_NS0_13GridEvenShareISR_EET2_T4__param_0];
	ld.param.u64 	%rd54, [_ZN3cub18CUB_300001_SM_10006detail6reduce18DeviceReduceKernelINS2_10policy_hubIlyN4cuda3std3__44plusIlEEE10Policy1000EN6thrust24THRUST_300001_SM_1000_NS18transform_iteratorI16is_inside_circleNSD_6detail15normal_iteratorINSD_10device_ptrI6float2EEEEllEEyS9_lNS7_10__identityEEEvT0_PT3_T1_NS0_13GridEvenShareISR_EET2_T4__param_1];
	cvta.to.global.u64 	%rd2, %rd55;
	mov.u32 	%r2, %ctaid.x;
	mul.lo.s32 	%r41, %r1, 3584;
	cvt.s64.s32 	%rd3, %r41;
	mul.lo.s32 	%r42, %r2, 3584;
	cvt.u64.u32 	%rd4, %r42;
	sub.s64 	%rd5, %rd1, %rd4;
	setp.gt.u64 	%p1, %rd5, 3583;
	@%p1 bra 	$L__BB6_24;
	cvt.u32.u64 	%r124, %rd4;
	cvt.u32.u64 	%r3, %rd1;
	sub.s32 	%r4, %r3, %r124;
	mov.u32 	%r5, %tid.x;
	setp.ge.s32 	%p51, %r5, %r4;
	mov.b64 	%rd337, 0;
	mov.u32 	%r256, %r5;
	@%p51 bra 	$L__BB6_3;
	add.s32 	%r126, %r124, %r5;
	mul.wide.u32 	%rd177, %r126, 8;
	add.s64 	%rd178, %rd2, %rd177;
	ld.global.v2.f32 	{%f117, %f118}, [%rd178];
	mul.f32 	%f119, %f118, %f118;
	fma.rn.f32 	%f120, %f117, %f117, %f119;
	setp.le.f32 	%p52, %f120, 0f3F800000;
	selp.u64 	%rd337, 1, 0, %p52;
	add.s32 	%r256, %r5, 512;
$L__BB6_3:
	setp.ge.s32 	%p53, %r256, %r4;
	@%p53 bra 	$L__BB6_15;
	not.b32 	%r128, %r256;
	add.s32 	%r129, %r128, %r3;
	sub.s32 	%r8, %r129, %r124;
	shr.u32 	%r130, %r8, 9;
	add.s32 	%r9, %r130, 1;
	and.b32  	%r10, %r9, 7;
	setp.lt.u32 	%p54, %r8, 3584;
	@%p54 bra 	$L__BB6_7;
	and.b32  	%r131, %r9, 16777208;
	neg.s32 	%r254, %r131;
	mul.wide.u32 	%rd180, %r2, 28672;
	mul.wide.u32 	%rd181, %r256, 8;
	add.s64 	%rd182, %rd180, %rd181;
	add.s64 	%rd183, %rd182, %rd2;
	add.s64 	%rd329, %rd183, 16384;
$L__BB6_6:
	.pragma "nounroll";
	ld.global.v2.f32 	{%f121, %f122}, [%rd329+-16384];
	mul.f32 	%f123, %f122, %f122;
	fma.rn.f32 	%f124, %f121, %f121, %f123;
	setp.le.f32 	%p55, %f124, 0f3F800000;
	selp.u64 	%rd184, 1, 0, %p55;
	add.s64 	%rd185, %rd337, %rd184;
	ld.global.v2.f32 	{%f125, %f126}, [%rd329+-12288];
	mul.f32 	%f127, %f126, %f126;
	fma.rn.f32 	%f128, %f125, %f125, %f127;
	setp.le.f32 	%p56, %f128, 0f3F800000;
	selp.u64 	%rd186, 1, 0, %p56;
	add.s64 	%rd187, %rd185, %rd186;
	ld.global.v2.f32 	{%f129, %f130}, [%rd329+-8192];
	mul.f32 	%f131, %f130, %f130;
	fma.rn.f32 	%f132, %f129, %f129, %f131;
	setp.le.f32 	%p57, %f132, 0f3F800000;
	selp.u64 	%rd188, 1, 0, %p57;
	add.s64 	%rd189, %rd187, %rd188;
	ld.global.v2.f32 	{%f133, %f134}, [%rd329+-4096];
	mul.f32 	%f135, %f134, %f134;
	fma.rn.f32 	%f136, %f133, %f133, %f135;
	setp.le.f32 	%p58, %f136, 0f3F800000;
	selp.u64 	%rd190, 1, 0, %p58;
	add.s64 	%rd191, %rd189, %rd190;
	ld.global.v2.f32 	{%f137, %f138}, [%rd329];
	mul.f32 	%f139, %f138, %f138;
	fma.rn.f32 	%f140, %f137, %f137, %f139;
	setp.le.f32 	%p59, %f140, 0f3F800000;
	selp.u64 	%rd192, 1, 0, %p59;
	add.s64 	%rd193, %rd191, %rd192;
	ld.global.v2.f32 	{%f141, %f142}, [%rd329+4096];
	mul.f32 	%f143, %f142, %f142;
	fma.rn.f32 	%f144, %f141, %f141, %f143;
	setp.le.f32 	%p60, %f144, 0f3F800000;
	selp.u64 	%rd194, 1, 0, %p60;
	add.s64 	%rd195, %rd193, %rd194;
	ld.global.v2.f32 	{%f145, %f146}, [%rd329+8192];
	mul.f32 	%f147, %f146, %f146;
	fma.rn.f32 	%f148, %f145, %f145, %f147;
	setp.le.f32 	%p61, %f148, 0f3F800000;
	selp.u64 	%rd196, 1, 0, %p61;
	add.s64 	%rd197, %rd195, %rd196;
	ld.global.v2.f32 	{%f149, %f150}, [%rd329+12288];
	mul.f32 	%f151, %f150, %f150;
	fma.rn.f32 	%f152, %f149, %f149, %f151;
	setp.le.f32 	%p62, %f152, 0f3F800000;
	selp.u64 	%rd198, 1, 0, %p62;
	add.s64 	%rd337, %rd197, %rd198;
	add.s32 	%r256, %r256, 4096;
	add.s32 	%r254, %r254, 8;
	add.s64 	%rd329, %rd329, 32768;
	setp.ne.s32 	%p63, %r254, 0;
	@%p63 bra 	$L__BB6_6;
$L__BB6_7:
	setp.eq.s32 	%p64, %r10, 0;
	@%p64 bra 	$L__BB6_15;
	setp.lt.u32 	%p65, %r10, 4;
	@%p65 bra 	$L__BB6_10;
	cvt.s64.s32 	%rd200, %r256;
	add.s64 	%rd201, %rd200, %rd4;
	shl.b64 	%rd202, %rd201, 3;
	add.s64 	%rd203, %rd2, %rd202;
	ld.global.v2.f32 	{%f153, %f154}, [%rd203];
	mul.f32 	%f155, %f154, %f154;
	fma.rn.f32 	%f156, %f153, %f153, %f155;
	setp.le.f32 	%p66, %f156, 0f3F800000;
	selp.u64 	%rd204, 1, 0, %p66;
	add.s64 	%rd205, %rd337, %rd204;
	ld.global.v2.f32 	{%f157, %f158}, [%rd203+4096];
	mul.f32 	%f159, %f158, %f158;
	fma.rn.f32 	%f160, %f157, %f157, %f159;
	setp.le.f32 	%p67, %f160, 0f3F800000;
	selp.u64 	%rd206, 1, 0, %p67;
	add.s64 	%rd207, %rd205, %rd206;
	ld.global.v2.f32 	{%f161, %f162}, [%rd203+8192];
	mul.f32 	%f163, %f162, %f162;
	fma.rn.f32 	%f164, %f161, %f161, %f163;
	setp.le.f32 	%p68, %f164, 0f3F800000;
	selp.u64 	%rd208, 1, 0, %p68;
	add.s64 	%rd209, %rd207, %rd208;
	ld.global.v2.f32 	{%f165, %f166}, [%rd203+12288];
	mul.f32 	%f167, %f166, %f166;
	fma.rn.f32 	%f168, %f165, %f165, %f167;
	setp.le.f32 	%p69, %f168, 0f3F800000;
	selp.u64 	%rd210, 1, 0, %p69;
	add.s64 	%rd337, %rd209, %rd210;
	add.s32 	%r256, %r256, 2048;
$L__BB6_10:
	and.b32  	%r132, %r9, 3;
	setp.eq.s32 	%p70, %r132, 0;
	@%p70 bra 	$L__BB6_15;
	setp.eq.s32 	%p71, %r132, 1;
	@%p71 bra 	$L__BB6_13;
	cvt.s64.s32 	%rd212, %r256;
	add.s64 	%rd213, %rd212, %rd4;
	shl.b64 	%rd214, %rd213, 3;
	add.s64 	%rd215, %rd2, %rd214;
	ld.global.v2.f32 	{%f169, %f170}, [%rd215];
	mul.f32 	%f171, %f170, %f170;
	fma.rn.f32 	%f172, %f169, %f169, %f171;
	setp.le.f32 	%p72, %f172, 0f3F800000;
	selp.u64 	%rd216, 1, 0, %p72;
	add.s64 	%rd217, %rd337, %rd216;
	ld.global.v2.f32 	{%f173, %f174}, [%rd215+4096];
	mul.f32 	%f175, %f174, %f174;
	fma.rn.f32 	%f176, %f173, %f173, %f175;
	setp.le.f32 	%p73, %f176, 0f3F800000;
	selp.u64 	%rd218, 1, 0, %p73;
	add.s64 	%rd337, %rd217, %rd218;
	add.s32 	%r256, %r256, 1024;
$L__BB6_13:
	and.b32  	%r133, %r8, 512;
	setp.ne.s32 	%p74, %r133, 0;
	@%p74 bra 	$L__BB6_15;
	cvt.s64.s32 	%rd219, %r256;
	add.s64 	%rd220, %rd219, %rd4;
	shl.b64 	%rd221, %rd220, 3;
	add.s64 	%rd222, %rd2, %rd221;
	ld.global.v2.f32 	{%f177, %f178}, [%rd222];
	mul.f32 	%f179, %f178, %f178;
	fma.rn.f32 	%f180, %f177, %f177, %f179;
	setp.le.f32 	%p75, %f180, 0f3F800000;
	selp.u64 	%rd223, 1, 0, %p75;
	add.s64 	%rd337, %rd337, %rd223;
$L__BB6_15:
	setp.lt.s32 	%p76, %r4, 512;
	@%p76 bra 	$L__BB6_20;
	// begin inline asm
	mov.u32 %r197, %laneid;
	// end inline asm
	mov.b64 	{%r199, %r204}, %rd337;
	mov.b32 	%r205, 1;
	mov.b32 	%r246, 31;
	mov.b32 	%r247, -1;
	// begin inline asm
	shfl.sync.down.b32 %r198, %r199, %r205, %r246, %r247;
	// end inline asm
	// begin inline asm
	shfl.sync.down.b32 %r203, %r204, %r205, %r246, %r247;
	// end inline asm
	mov.b64 	%rd282, {%r198, %r203};
	setp.gt.s32 	%p100, %r197, 30;
	selp.b64 	%rd283, 0, %rd282, %p100;
	add.s64 	%rd284, %rd283, %rd337;
	mov.b64 	{%r209, %r214}, %rd284;
	mov.b32 	%r215, 2;
	// begin inline asm
	shfl.sync.down.b32 %r208, %r209, %r215, %r246, %r247;
	// end inline asm
	// begin inline asm
	shfl.sync.down.b32 %r213, %r214, %r215, %r246, %r247;
	// end inline asm
	mov.b64 	%rd285, {%r208, %r213};
	setp.gt.s32 	%p101, %r197, 29;
	selp.b64 	%rd286, 0, %rd285, %p101;
	add.s64 	%rd287, %rd286, %rd284;
	mov.b64 	{%r219, %r224}, %rd287;
	mov.b32 	%r225, 4;
	// begin inline asm
	shfl.sync.down.b32 %r218, %r219, %r225, %r246, %r247;
	// end inline asm
	// begin inline asm
	shfl.sync.down.b32 %r223, %r224, %r225, %r246, %r247;
	// end inline asm
	mov.b64 	%rd288, {%r218, %r223};
	setp.gt.s32 	%p102, %r197, 27;
	selp.b64 	%rd289, 0, %rd288, %p102;
	add.s64 	%rd290, %rd289, %rd287;
	mov.b64 	{%r229, %r234}, %rd290;
	mov.b32 	%r235, 8;
	// begin inline asm
	shfl.sync.down.b32 %r228, %r229, %r235, %r246, %r247;
	// end inline asm
	// begin inline asm
	shfl.sync.down.b32 %r233, %r234, %r235, %r246, %r247;
	// end inline asm
	mov.b64 	%rd291, {%r228, %r233};
	setp.gt.s32 	%p103, %r197, 23;
	selp.b64 	%rd292, 0, %rd291, %p103;
	add.s64 	%rd293, %rd292, %rd290;
	mov.b64 	{%r239, %r244}, %rd293;
	mov.b32 	%r245, 16;
	// begin inline asm
	shfl.sync.down.b32 %r238, %r239, %r245, %r246, %r247;
	// end inline asm
	// begin inline asm
	shfl.sync.down.b32 %r243, %r244, %r245, %r246, %r247;
	// end inline asm
	mov.b64 	%rd294, {%r238, %r243};
	setp.gt.s32 	%p104, %r197, 15;
	selp.b64 	%rd295, 0, %rd294, %p104;
	add.s64 	%rd350, %rd295, %rd293;
	setp.ne.s32 	%p105, %r197, 0;
	@%p105 bra 	$L__BB6_18;
	shr.u32 	%r248, %r5, 2;
	and.b32  	%r249, %r248, 248;
	mov.u32 	%r250, _ZZN3cub18CUB_300001_SM_10006detail6reduce18DeviceReduceKernelINS2_10policy_hubIlyN4cuda3std3__44plusIlEEE10Policy1000EN6thrust24THRUST_300001_SM_1000_NS18transform_iteratorI16is_inside_circleNSD_6detail15normal_iteratorINSD_10device_ptrI6float2EEEEllEEyS9_lNS7_10__identityEEEvT0_PT3_T1_NS0_13GridEvenShareISR_EET2_T4_E12temp_storage;
	add.s32 	%r251, %r250, %r249;
	st.shared.u64 	[%r251+16], %rd350;
$L__BB6_18:
	bar.sync 	0;
	setp.ne.s32 	%p106, %r5, 0;
	@%p106 bra 	$L__BB6_44;
	ld.shared.u64 	%rd296, [_ZZN3cub18CUB_300001_SM_10006detail6reduce18DeviceReduceKernelINS2_10policy_hubIlyN4cuda3std3__44plusIlEEE10Policy1000EN6thrust24THRUST_300001_SM_1000_NS18transform_iteratorI16is_inside_circleNSD_6detail15normal_iteratorINSD_10device_ptrI6float2EEEEllEEyS9_lNS7_10__identityEEEvT0_PT3_T1_NS0_13GridEvenShareISR_EET2_T4_E12temp_storage+24];
	add.s64 	%rd297, %rd296, %rd350;
	ld.shared.u64 	%rd298, [_ZZN3cub18CUB_300001_SM_10006detail6reduce18DeviceReduceKernelINS2_10policy_hubIlyN4cuda3std3__44plusIlEEE10Policy1000EN6thrust24THRUST_300001_SM_1000_NS18transform_iteratorI16is_inside_circleNSD_6detail15normal_iteratorINSD_10device_ptrI6float2EEEEllEEyS9_lNS7_10__identityEEEvT0_PT3_T1_NS0_13GridEvenShareISR_EET2_T4_E12temp_storage+32];
	add.s64 	%rd299, %rd297, %rd298;
	ld.shared.u64 	%rd300, [_ZZN3cub18CUB_300001_SM_10006detail6reduce18DeviceReduceKernelINS2_10policy_hubIlyN4cuda3std3__44plusIlEEE10Policy1000EN6thrust24THRUST_300001_SM_1000_NS18transform_iteratorI16is_inside_circleNSD_6detail15normal_iteratorINSD_10device_ptrI6float2EEEEllEEyS9_lNS7_10__identityEEEvT0_PT3_T1_NS0_13GridEvenShareISR_EET2_T4_E12temp_storage+40];
	add.s64 	%rd301, %rd299, %rd300;
	ld.shared.u64 	%rd302, [_ZZN3cub18CUB_300001_SM_10006detail6reduce18DeviceReduceKernelINS2_10policy_hubIlyN4cuda3std3__44plusIlEEE10Policy1000EN6thrust24THRUST_300001_SM_1000_NS18transform_iteratorI16is_inside_circleNSD_6detail15normal_iteratorINSD_10device_ptrI6float2EEEEllEEyS9_lNS7_10__identityEEEvT0_PT3_T1_NS0_13GridEvenShareISR_EET2_T4_E12temp_storage+48];
	add.s64 	%rd303, %rd301, %rd302;
	ld.shared.u64 	%rd304, [_ZZN3cub18CUB_300001_SM_10006detail6reduce18DeviceReduceKernelINS2_10policy_hubIlyN4cuda3std3__44plusIlEEE10Policy1000EN6thrust24THRUST_300001_SM_1000_NS18transform_iteratorI16is_inside_circleNSD_6detail15normal_iteratorINSD_10device_ptrI6float2EEEEllEEyS9_lNS7_10__identityEEEvT0_PT3_T1_NS0_13GridEvenShareISR_EET2_T4_E12temp_storage+56];
	add.s64 	%rd305, %rd303, %rd304;
	ld.shared.u64 	%rd306, [_ZZN3cub18CUB_300001_SM_10006detail6reduce18DeviceReduceKernelINS2_10policy_hubIlyN4cuda3std3__44plusIlEEE10Policy1000EN6thrust24THRUST_300001_SM_1000_NS18transform_iteratorI16is_inside_circleNSD_6detail15normal_iteratorINSD_10device_ptrI6float2EEEEllEEyS9_lNS7_10__identityEEEvT0_PT3_T1_NS0_13GridEvenShareISR_EET2_T4_E12temp_storage+64];
	add.s64 	%rd307, %rd305, %rd306;
	ld.shared.u64 	%rd308, [_ZZN3cub18CUB_300001_SM_10006detail6reduce18DeviceReduceKernelINS2_10policy_hubIlyN4cuda3std3__44plusIlEEE10Policy1000EN6thrust24THRUST_300001_SM_1000_NS18transform_iteratorI16is_inside_circleNSD_6detail15normal_iteratorINSD_10device_ptrI6float2EEEEllEEyS9_lNS7_10__identityEEEvT0_PT3_T1_NS0_13GridEvenShareISR_EET2_T4_E12temp_storage+72];
	add.s64 	%rd309, %rd307, %rd308;
	ld.shared.u64 	%rd310, [_ZZN3cub18CUB_300001_SM_10006detail6reduce18DeviceReduceKernelINS2_10policy_hubIlyN4cuda3std3__44plusIlEEE10Policy1000EN6thrust24THRUST_300001_SM_1000_NS18transform_iteratorI16is_inside_circleNSD_6detail15normal_iteratorINSD_10device_ptrI6float2EEEEllEEyS9_lNS7_10__identityEEEvT0_PT3_T1_NS0_13GridEvenShareISR_EET2_T4_E12temp_storage+80];
	add.s64 	%rd311, %rd309, %rd310;
	ld.shared.u64 	%rd312, [_ZZN3cub18CUB_300001_SM_10006detail6reduce18DeviceReduceKernelINS2_10policy_hubIlyN4cuda3std3__44plusIlEEE10Policy1000EN6thrust24THRUST_300001_SM_1000_NS18transform_iteratorI16is_inside_circleNSD_6detail15normal_iteratorINSD_10device_ptrI6float2EEEEllEEyS9_lNS7_10__identityEEEvT0_PT3_T1_NS0_13GridEvenShareISR_EET2_T4_E12temp_storage+88];
	add.s64 	%rd313, %rd311, %rd312;
	ld.shared.u64 	%rd314, [_ZZN3cub18CUB_300001_SM_10006detail6reduce18DeviceReduceKernelINS2_10policy_hubIlyN4cuda3std3__44plusIlEEE10Policy1000EN6thrust24THRUST_300001_SM_1000_NS18transform_iteratorI16is_inside_circleNSD_6detail15normal_iteratorINSD_10device_ptrI6float2EEEEllEEyS9_lNS7_10__identityEEEvT0_PT3_T1_NS0_13GridEvenShareISR_EET2_T4_E12temp_storage+96];
	add.s64 	%rd315, %rd313, %rd314;
	ld.shared.u64 	%rd316, [_ZZN3cub18CUB_300001_SM_10006detail6reduce18DeviceReduceKernelINS2_10policy_hubIlyN4cuda3std3__44plusIlEEE10Policy1000EN6thrust24THRUST_300001_SM_1000_NS18transform_iteratorI16is_inside_circleNSD_6detail15normal_iteratorINSD_10device_ptrI6float2EEEEllEEyS9_lNS7_10__identityEEEvT0_PT3_T1_NS0_13GridEvenShareISR_EET2_T4_E12temp_storage+104];
	add.s64 	%rd317, %rd315, %rd316;
	ld.shared.u64 	%rd318, [_ZZN3cub18CUB_300001_SM_10006detail6reduce18DeviceReduceKernelINS2_10policy_hubIlyN4cuda3std3__44plusIlEEE10Policy1000EN6thrust24THRUST_300001_SM_1000_NS18transform_iteratorI16is_inside_circleNSD_6detail15normal_iteratorINSD_10device_ptrI6float2EEEEllEEyS9_lNS7_10__identityEEEvT0_PT3_T1_NS0_13GridEvenShareISR_EET2_T4_E12temp_storage+112];
	add.s64 	%rd319, %rd317, %rd318;
	ld.shared.u64 	%rd320, [_ZZN3cub18CUB_300001_SM_10006detail6reduce18DeviceReduceKernelINS2_10policy_hubIlyN4cuda3std3__44plusIlEEE10Policy1000EN6thrust24THRUST_300001_SM_1000_NS18transform_iteratorI16is_inside_circleNSD_6detail15normal_iteratorINSD_10device_ptrI6float2EEEEllEEyS9_lNS7_10__identityEEEvT0_PT3_T1_NS0_13GridEvenShareISR_EET2_T4_E12temp_storage+120];
	add.s64 	%rd321, %rd319, %rd320;
	ld.shared.u64 	%rd322, [_ZZN3cub18CUB_300001_SM_10006detail6reduce18DeviceReduceKernelINS2_10policy_hubIlyN4cuda3std3__44plusIlEEE10Policy1000EN6thrust24THRUST_300001_SM_1000_NS18transform_iteratorI16is_inside_circleNSD_6detail15normal_iteratorINSD_10device_ptrI6float2EEEEllEEyS9_lNS7_10__identityEEEvT0_PT3_T1_NS0_13GridEvenShareISR_EET2_T4_E12temp_storage+128];
	add.s64 	%rd323, %rd321, %rd322;
	ld.shared.u64 	%rd324, [_ZZN3cub18CUB_300001_SM_10006detail6reduce18DeviceReduceKernelINS2_10policy_hubIlyN4cuda3std3__44plusIlEEE10Policy1000EN6thrust24THRUST_300001_SM_1000_NS18transform_iteratorI16is_inside_circleNSD_6detail15normal_iteratorINSD_10device_ptrI6float2EEEEllEEyS9_lNS7_10__identityEEEvT0_PT3_T1_NS0_13GridEvenShareISR_EET2_T4_E12temp_storage+136];
	add.s64 	%rd350, %rd323, %rd324;
	bra.uni 	$L__BB6_44;
$L__BB6_20:
	// begin inline asm
	mov.u32 %r134, %laneid;
	// end inline asm
	and.b32  	%r185, %r5, 992;
	add.s32 	%r186, %r185, 32;
	setp.gt.s32 	%p77, %r186, %r4;
	not.b32 	%r187, %r185;
	add.s32 	%r188, %r4, %r187;
	selp.b32 	%r183, %r188, 31, %p77;
	mov.b64 	{%r136, %r141}, %rd337;
	mov.b32 	%r142, 1;
	mov.b32 	%r184, -1;
	// begin inline asm
	shfl.sync.down.b32 %r135, %r136, %r142, %r183, %r184;
	// end inline asm
	// begin inline asm
	shfl.sync.down.b32 %r140, %r141, %r142, %r183, %r184;
	// end inline asm
	mov.b64 	%rd224, {%r135, %r140};
	setp.lt.s32 	%p78, %r134, %r183;
	selp.b64 	%rd225, %rd224, 0, %p78;
	add.s64 	%rd226, %rd225, %rd337;
	mov.b64 	{%r146, %r151}, %rd226;
	mov.b32 	%r152, 2;
	// begin inline asm
	shfl.sync.down.b32 %r145, %r146, %r152, %r183, %r184;
	// end inline asm
	// begin inline asm
	shfl.sync.down.b32 %r150, %r151, %r152, %r183, %r184;
	// end inline asm
	mov.b64 	%rd227, {%r145, %r150};
	add.s32 	%r189, %r134, 2;
	setp.gt.s32 	%p79, %r189, %r183;
	selp.b64 	%rd228, 0, %rd227, %p79;
	add.s64 	%rd229, %rd228, %rd226;
	mov.b64 	{%r156, %r161}, %rd229;
	mov.b32 	%r162, 4;
	// begin inline asm
	shfl.sync.down.b32 %r155, %r156, %r162, %r183, %r184;
	// end inline asm
	// begin inline asm
	shfl.sync.down.b32 %r160, %r161, %r162, %r183, %r184;
	// end inline asm
	mov.b64 	%rd230, {%r155, %r160};
	add.s32 	%r190, %r134, 4;
	setp.gt.s32 	%p80, %r190, %r183;
	selp.b64 	%rd231, 0, %rd230, %p80;
	add.s64 	%rd232, %rd231, %rd229;
	mov.b64 	{%r166, %r171}, %rd232;
	mov.b32 	%r172, 8;
	// begin inline asm
	shfl.sync.down.b32 %r165, %r166, %r172, %r183, %r184;
	// end inline asm
	// begin inline asm
	shfl.sync.down.b32 %r170, %r171, %r172, %r183, %r184;
	// end inline asm
	mov.b64 	%rd233, {%r165, %r170};
	add.s32 	%r191, %r134, 8;
	setp.gt.s32 	%p81, %r191, %r183;
	selp.b64 	%rd234, 0, %rd233, %p81;
	add.s64 	%rd235, %rd234, %rd232;
	mov.b64 	{%r176, %r181}, %rd235;
	mov.b32 	%r182, 16;
	// begin inline asm
	shfl.sync.down.b32 %r175, %r176, %r182, %r183, %r184;
	// end inline asm
	// begin inline asm
	shfl.sync.down.b32 %r180, %r181, %r182, %r183, %r184;
	// end inline asm
	mov.b64 	%rd236, {%r175, %r180};
	add.s32 	%r192, %r134, 16;
	setp.gt.s32 	%p82, %r192, %r183;
	selp.b64 	%rd237, 0, %rd236, %p82;
	add.s64 	%rd350, %rd237, %rd235;
	setp.ne.s32 	%p83, %r134, 0;
	@%p83 bra 	$L__BB6_22;
	shr.u32 	%r193, %r5, 2;
	and.b32  	%r194, %r193, 248;
	mov.u32 	%r195, _ZZN3cub18CUB_300001_SM_10006detail6reduce18DeviceReduceKernelINS2_10policy_hubIlyN4cuda3std3__44plusIlEEE10Policy1000EN6thrust24THRUST_300001_SM_1000_NS18transform_iteratorI16is_inside_circleNSD_6detail15normal_iteratorINSD_10device_ptrI6float2EEEEllEEyS9_lNS7_10__identityEEEvT0_PT3_T1_NS0_13GridEvenShareISR_EET2_T4_E12temp_storage;
	add.s32 	%r196, %r195, %r194;
	st.shared.u64 	[%r196+16], %rd350;
$L__BB6_22:
	bar.sync 	0;
	setp.ne.s32 	%p84, %r5, 0;
	@%p84 bra 	$L__BB6_44;
	setp.gt.s32 	%p85, %r4, 32;
	ld.shared.u64 	%rd238, [_ZZN3cub18CUB_300001_SM_10006detail6reduce18DeviceReduceKernelINS2_10policy_hubIlyN4cuda3std3__44plusIlEEE10Policy1000EN6thrust24THRUST_300001_SM_1000_NS18transform_iteratorI16is_inside_circleNSD_6detail15normal_iteratorINSD_10device_ptrI6float2EEEEllEEyS9_lNS7_10__identityEEEvT0_PT3_T1_NS0_13GridEvenShareISR_EET2_T4_E12temp_storage+24];
	selp.b64 	%rd239, %rd238, 0, %p85;
	add.s64 	%rd240, %rd239, %rd350;
	setp.gt.s32 	%p86, %r4, 64;
	ld.shared.u64 	%rd241, [_ZZN3cub18CUB_300001_SM_10006detail6reduce18DeviceReduceKernelINS2_10policy_hubIlyN4cuda3std3__44plusIlEEE10Policy1000EN6thrust24THRUST_300001_SM_1000_NS18transform_iteratorI16is_inside_circleNSD_6detail15normal_iteratorINSD_10device_ptrI6float2EEEEllEEyS9_lNS7_10__identityEEEvT0_PT3_T1_NS0_13GridEvenShareISR_EET2_T4_E12temp_storage+32];
	selp.b64 	%rd242, %rd241, 0, %p86;
	add.s64 	%rd243, %rd240, %rd242;
	setp.gt.s32 	%p87, %r4, 96;
	ld.shared.u64 	%rd244, [_ZZN3cub18CUB_300001_SM_10006detail6reduce18DeviceReduceKernelINS2_10policy_hubIlyN4cuda3std3__44plusIlEEE10Policy1000EN6thrust24THRUST_300001_SM_1000_NS18transform_iteratorI16is_inside_circleNSD_6detail15normal_iteratorINSD_10device_ptrI6float2EEEEllEEyS9_lNS7_10__identityEEEvT0_PT3_T1_NS0_13GridEvenShareISR_EET2_T4_E12temp_storage+40];
	selp.b64 	%rd245, %rd244, 0, %p87;
	add.s64 	%rd246, %rd243, %rd245;
	setp.gt.s32 	%p88, %r4, 128;
	ld.shared.u64 	%rd247, [_ZZN3cub18CUB_300001_SM_10006detail6reduce18DeviceReduceKernelINS2_10policy_hubIlyN4cuda3std3__44plusIlEEE10Policy1000EN6thrust24THRUST_300001_SM_1000_NS18transform_iteratorI16is_inside_circleNSD_6detail15normal_iteratorINSD_10device_ptrI6float2EEEEllEEyS9_lNS7_10__identityEEEvT0_PT3_T1_NS0_13GridEvenShareISR_EET2_T4_E12temp_storage+48];
	selp.b64 	%rd248, %rd247, 0, %p88;
	add.s64 	%rd249, %rd246, %rd248;
	setp.gt.s32 	%p89, %r4, 160;
	ld.shared.u64 	%rd250, [_ZZN3cub18CUB_300001_SM_10006detail6reduce18DeviceReduceKernelINS2_10policy_hubIlyN4cuda3std3__44plusIlEEE10Policy1000EN6thrust24THRUST_300001_SM_1000_NS18transform_iteratorI16is_inside_circleNSD_6detail15normal_iteratorINSD_10device_ptrI6float2EEEEllEEyS9_lNS7_10__identityEEEvT0_PT3_T1_NS0_13GridEvenShareISR_EET2_T4_E12temp_storage+56];
	selp.b64 	%rd251, %rd250, 0, %p89;
	add.s64 	%rd252, %rd249, %rd251;
	setp.gt.s32 	%p90, %r4, 192;
	ld.shared.u64 	%rd253, [_ZZN3cub18CUB_300001_SM_10006detail6reduce18DeviceReduceKernelINS2_10policy_hubIlyN4cuda3std3__44plusIlEEE10Policy1000EN6thrust24THRUST_300001_SM_1000_NS18transform_iteratorI16is_inside_circleNSD_6detail15normal_iteratorINSD_10device_ptrI6float2EEEEllEEyS9_lNS7_10__identityEEEvT0_PT3_T1_NS0_13GridEvenShareISR_EET2_T4_E12temp_storage+64];
	selp.b64 	%rd254, %rd253, 0, %p90;
	add.s64 	%rd255, %rd252, %rd254;
	setp.gt.s32 	%p91, %r4, 224;
	ld.shared.u64 	%rd256, [_ZZN3cub18CUB_300001_SM_10006detail6reduce18DeviceReduceKernelINS2_10policy_hubIlyN4cuda3std3__44plusIlEEE10Policy1000EN6thrust24THRUST_300001_SM_1000_NS18transform_iteratorI16is_inside_circleNSD_6detail15normal_iteratorINSD_10device_ptrI6float2EEEEllEEyS9_lNS7_10__identityEEEvT0_PT3_T1_NS0_13GridEvenShareISR_EET2_T4_E12temp_storage+72];
	selp.b64 	%rd257, %rd256, 0, %p91;
	add.s64 	%rd258, %rd255, %rd257;
	setp.gt.s32 	%p92, %r4, 256;
	ld.shared.u64 	%rd259, [_ZZN3cub18CUB_300001_SM_10006detail6reduce18DeviceReduceKernelINS2_10policy_hubIlyN4cuda3std3__44plusIlEEE10Policy1000EN6thrust24THRUST_300001_SM_1000_NS18transform_iteratorI16is_inside_circleNSD_6detail15normal_iteratorINSD_10device_ptrI6float2EEEEllEEyS9_lNS7_10__identityEEEvT0_PT3_T1_NS0_13GridEvenShareISR_EET2_T4_E12temp_storage+80];
	selp.b64 	%rd260, %rd259, 0, %p92;
	add.s64 	%rd261, %rd258, %rd260;
	setp.gt.s32 	%p93, %r4, 288;
	ld.shared.u64 	%rd262, [_ZZN3cub18CUB_300001_SM_10006detail6reduce18DeviceReduceKernelINS2_10policy_hubIlyN4cuda3std3__44plusIlEEE10Policy1000EN6thrust24THRUST_300001_SM_1000_NS18transform_iteratorI16is_inside_circleNSD_6detail15normal_iteratorINSD_10device_ptrI6float2EEEEllEEyS9_lNS7_10__identityEEEvT0_PT3_T1_NS0_13GridEvenShareISR_EET2_T4_E12temp_storage+88];
	selp.b64 	%rd263, %rd262, 0, %p93;
	add.s64 	%rd264, %rd261, %rd263;
	setp.gt.s32 	%p94, %r4, 320;
	ld.shared.u64 	%rd265, [_ZZN3cub18CUB_300001_SM_10006detail6reduce18DeviceReduceKernelINS2_10policy_hubIlyN4cuda3std3__44plusIlEEE10Policy1000EN6thrust24THRUST_300001_SM_1000_NS18transform_iteratorI16is_inside_circleNSD_6detail15normal_iteratorINSD_10device_ptrI6float2EEEEllEEyS9_lNS7_10__identityEEEvT0_PT3_T1_NS0_13GridEvenShareISR_EET2_T4_E12temp_storage+96];
	selp.b64 	%rd266, %rd265, 0, %p94;
	add.s64 	%rd267, %rd264, %rd266;
	setp.gt.s32 	%p95, %r4, 352;
	ld.shared.u64 	%rd268, [_ZZN3cub18CUB_300001_SM_10006detail6reduce18DeviceReduceKernelINS2_10policy_hubIlyN4cuda3std3__44plusIlEEE10Policy1000EN6thrust24THRUST_300001_SM_1000_NS18transform_iteratorI16is_inside_circleNSD_6detail15normal_iteratorINSD_10device_ptrI6float2EEEEllEEyS9_lNS7_10__identityEEEvT0_PT3_T1_NS0_13GridEvenShareISR_EET2_T4_E12temp_storage+104];
	selp.b64 	%rd269, %rd268, 0, %p95;
	add.s64 	%rd270, %rd267, %rd269;
	setp.gt.s32 	%p96, %r4, 384;
	ld.shared.u64 	%rd271, [_ZZN3cub18CUB_300001_SM_10006detail6reduce18DeviceReduceKernelINS2_10policy_hubIlyN4cuda3std3__44plusIlEEE10Policy1000EN6thrust24THRUST_300001_SM_1000_NS18transform_iteratorI16is_inside_circleNSD_6detail15normal_iteratorINSD_10device_ptrI6float2EEEEllEEyS9_lNS7_10__identityEEEvT0_PT3_T1_NS0_13GridEvenShareISR_EET2_T4_E12temp_storage+112];
	selp.b64 	%rd272, %rd271, 0, %p96;
	add.s64 	%rd273, %rd270, %rd272;
	setp.gt.s32 	%p97, %r4, 416;
	ld.shared.u64 	%rd274, [_ZZN3cub18CUB_300001_SM_10006detail6reduce18DeviceReduceKernelINS2_10policy_hubIlyN4cuda3std3__44plusIlEEE10Policy1000EN6thrust24THRUST_300001_SM_1000_NS18transform_iteratorI16is_inside_circleNSD_6detail15normal_iteratorINSD_10device_ptrI6float2EEEEllEEyS9_lNS7_10__identityEEEvT0_PT3_T1_NS0_13GridEvenShareISR_EET2_T4_E12temp_storage+120];
	selp.b64 	%rd275, %rd274, 0, %p97;
	add.s64 	%rd276, %rd273, %rd275;
	setp.gt.s32 	%p98, %r4, 448;
	ld.shared.u64 	%rd277, [_ZZN3cub18CUB_300001_SM_10006detail6reduce18DeviceReduceKernelINS2_10policy_hubIlyN4cuda3std3__44plusIlEEE10Policy1000EN6thrust24THRUST_300001_SM_1000_NS18transform_iteratorI16is_inside_circleNSD_6detail15normal_iteratorINSD_10device_ptrI6float2EEEEllEEyS9_lNS7_10__identityEEEvT0_PT3_T1_NS0_13GridEvenShareISR_EET2_T4_E12temp_storage+128];
	selp.b64 	%rd278, %rd277, 0, %p98;
	add.s64 	%rd279, %rd276, %rd278;
	setp.gt.s32 	%p99, %r4, 480;
	ld.shared.u64 	%rd280, [_ZZN3cub18CUB_300001_SM_10006detail6reduce18DeviceReduceKernelINS2_10policy_hubIlyN4cuda3std3__44plusIlEEE10Policy1000EN6thrust24THRUST_300001_SM_1000_NS18transform_iteratorI16is_inside_circleNSD_6detail15normal_iteratorINSD_10device_ptrI6float2EEEEllEEyS9_lNS7_10__identityEEEvT0_PT3_T1_NS0_13GridEvenShareISR_EET2_T4_E12temp_storage+136];
	selp.b64 	%rd281, %rd280, 0, %p99;
	add.s64 	%rd350, %rd279, %rd281;
	bra.uni 	$L__BB6_44;
$L__BB6_24:
	cvt.u32.u64 	%r43, %rd4;
	mov.u32 	%r21, %tid.x;
	add.s32 	%r44, %r43, %r21;
	mul.wide.u32 	%rd56, %r44, 8;
	add.s64 	%rd57, %rd2, %rd56;
	ld.global.v2.f32 	{%f1, %f2}, [%rd57];
	mul.f32 	%f3, %f2, %f2;
	fma.rn.f32 	%f4, %f1, %f1, %f3;
	setp.le.f32 	%p2, %f4, 0f3F800000;
	selp.u64 	%rd58, 1, 0, %p2;
	ld.global.v2.f32 	{%f5, %f6}, [%rd57+4096];
	mul.f32 	%f7, %f6, %f6;
	fma.rn.f32 	%f8, %f5, %f5, %f7;
	setp.le.f32 	%p3, %f8, 0f3F800000;
	selp.u64 	%rd59, 1, 0, %p3;
	ld.global.v2.f32 	{%f9, %f10}, [%rd57+8192];
	mul.f32 	%f11, %f10, %f10;
	fma.rn.f32 	%f12, %f9, %f9, %f11;
	setp.le.f32 	%p4, %f12, 0f3F800000;
	selp.u64 	%rd60, 1, 0, %p4;
	ld.global.v2.f32 	{%f13, %f14}, [%rd57+12288];
	mul.f32 	%f15, %f14, %f14;
	fma.rn.f32 	%f16, %f13, %f13, %f15;
	setp.le.f32 	%p5, %f16, 0f3F800000;
	selp.u64 	%rd61, 1, 0, %p5;
	ld.global.v2.f32 	{%f17, %f18}, [%rd57+16384];
	mul.f32 	%f19, %f18, %f18;
	fma.rn.f32 	%f20, %f17, %f17, %f19;
	setp.le.f32 	%p6, %f20, 0f3F800000;
	selp.u64 	%rd62, 1, 0, %p6;
	ld.global.v2.f32 	{%f21, %f22}, [%rd57+20480];
	mul.f32 	%f23, %f22, %f22;
	fma.rn.f32 	%f24, %f21, %f21, %f23;
	setp.le.f32 	%p7, %f24, 0f3F800000;
	selp.u64 	%rd63, 1, 0, %p7;
	ld.global.v2.f32 	{%f25, %f26}, [%rd57+24576];
	mul.f32 	%f27, %f26, %f26;
	fma.rn.f32 	%f28, %f25, %f25, %f27;
	setp.le.f32 	%p8, %f28, 0f3F800000;
	selp.u64 	%rd64, 1, 0, %p8;
	add.s64 	%rd65, %rd59, %rd58;
	add.s64 	%rd66, %rd65, %rd60;
	add.s64 	%rd67, %rd66, %rd61;
	add.s64 	%rd68, %rd67, %rd62;
	add.s64 	%rd69, %rd68, %rd63;
	add.s64 	%rd349, %rd69, %rd64;
	setp.lt.u64 	%p9, %rd5, %rd3;
	@%p9 bra 	$L__BB6_40;
	cvt.u32.u64 	%r46, %rd3;
	cvt.u64.u32 	%rd28, %r21;
	cvt.u32.u64 	%r22, %rd1;
	not.b32 	%r48, %r21;
	add.s32 	%r49, %r48, %r22;
	sub.s32 	%r50, %r49, %r46;
	sub.s32 	%r259, %r50, %r43;
	add.s64 	%rd70, %rd4, %rd3;
	add.s64 	%rd71, %rd70, %rd28;
	shl.b64 	%rd72, %rd71, 3;
	add.s64 	%rd73, %rd72, %rd2;
	add.s64 	%rd338, %rd73, 16384;
	shl.b64 	%rd30, %rd3, 3;
	mov.b32 	%r260, 0;
	mov.u64 	%rd339, %rd4;
$L__BB6_26:
	add.s64 	%rd339, %rd339, %rd3;
	add.s64 	%rd74, %rd1, -3584;
	setp.gt.u64 	%p10, %rd339, %rd74;
	@%p10 bra 	$L__BB6_28;
	cvt.u32.u64 	%r51, %rd3;
	add.s64 	%rd75, %rd339, %rd28;
	shl.b64 	%rd76, %rd75, 3;
	add.s64 	%rd77, %rd2, %rd76;
	ld.global.v2.f32 	{%f29, %f30}, [%rd77];
	mul.f32 	%f31, %f30, %f30;
	fma.rn.f32 	%f32, %f29, %f29, %f31;
	setp.le.f32 	%p11, %f32, 0f3F800000;
	selp.u64 	%rd78, 1, 0, %p11;
	ld.global.v2.f32 	{%f33, %f34}, [%rd77+4096];
	mul.f32 	%f35, %f34, %f34;
	fma.rn.f32 	%f36, %f33, %f33, %f35;
	setp.le.f32 	%p12, %f36, 0f3F800000;
	selp.u64 	%rd79, 1, 0, %p12;
	ld.global.v2.f32 	{%f37, %f38}, [%rd77+8192];
	mul.f32 	%f39, %f38, %f38;
	fma.rn.f32 	%f40, %f37, %f37, %f39;
	setp.le.f32 	%p13, %f40, 0f3F800000;
	selp.u64 	%rd80, 1, 0, %p13;
	ld.global.v2.f32 	{%f41, %f42}, [%rd77+12288];
	mul.f32 	%f43, %f42, %f42;
	fma.rn.f32 	%f44, %f41, %f41, %f43;
	setp.le.f32 	%p14, %f44, 0f3F800000;
	selp.u64 	%rd81, 1, 0, %p14;
	ld.global.v2.f32 	{%f45, %f46}, [%rd77+16384];
	mul.f32 	%f47, %f46, %f46;
	fma.rn.f32 	%f48, %f45, %f45, %f47;
	setp.le.f32 	%p15, %f48, 0f3F800000;
	selp.u64 	%rd82, 1, 0, %p15;
	ld.global.v2.f32 	{%f49, %f50}, [%rd77+20480];
	mul.f32 	%f51, %f50, %f50;
	fma.rn.f32 	%f52, %f49, %f49, %f51;
	setp.le.f32 	%p16, %f52, 0f3F800000;
	selp.u64 	%rd83, 1, 0, %p16;
	ld.global.v2.f32 	{%f53, %f54}, [%rd77+24576];
	mul.f32 	%f55, %f54, %f54;
	fma.rn.f32 	%f56, %f53, %f53, %f55;
	setp.le.f32 	%p17, %f56, 0f3F800000;
	selp.u64 	%rd84, 1, 0, %p17;
	add.s64 	%rd85, %rd349, %rd78;
	add.s64 	%rd86, %rd85, %rd79;
	add.s64 	%rd87, %rd86, %rd80;
	add.s64 	%rd88, %rd87, %rd81;
	add.s64 	%rd89, %rd88, %rd82;
	add.s64 	%rd90, %rd89, %rd83;
	add.s64 	%rd349, %rd90, %rd84;
	sub.s64 	%rd91, %rd1, %rd339;
	setp.lt.u64 	%p18, %rd91, %rd3;
	add.s32 	%r260, %r260, 1;
	sub.s32 	%r259, %r259, %r51;
	add.s64 	%rd338, %rd338, %rd30;
	@%p18 bra 	$L__BB6_40;
	bra.uni 	$L__BB6_26;
$L__BB6_28:
	setp.le.u64 	%p19, %rd1, %rd339;
	cvt.u32.u64 	%r52, %rd339;
	sub.s32 	%r54, %r22, %r52;
	setp.ge.s32 	%p20, %r21, %r54;
	or.pred  	%p21, %p19, %p20;
	@%p21 bra 	$L__BB6_40;
	cvt.u32.u64 	%r56, %rd3;
	cvt.u32.u64 	%r57, %rd4;
	not.b32 	%r58, %r21;
	add.s32 	%r59, %r58, %r22;
	add.s32 	%r60, %r56, %r57;
	sub.s32 	%r61, %r59, %r60;
	mul.lo.s32 	%r62, %r1, %r260;
	mad.lo.s32 	%r28, %r62, -3584, %r61;
	shr.u32 	%r63, %r28, 9;
	add.s32 	%r29, %r63, 1;
	and.b32  	%r30, %r29, 7;
	setp.lt.u32 	%p22, %r28, 3584;
	mov.u32 	%r263, %r21;
	@%p22 bra 	$L__BB6_32;
	shr.u32 	%r64, %r259, 9;
	add.s32 	%r65, %r64, 1;
	and.b32  	%r66, %r65, 16777208;
	neg.s32 	%r261, %r66;
	mov.u32 	%r263, %r21;
$L__BB6_31:
	.pragma "nounroll";
	ld.global.v2.f32 	{%f57, %f58}, [%rd338+-16384];
	mul.f32 	%f59, %f58, %f58;
	fma.rn.f32 	%f60, %f57, %f57, %f59;
	setp.le.f32 	%p23, %f60, 0f3F800000;
	selp.u64 	%rd93, 1, 0, %p23;
	add.s64 	%rd94, %rd349, %rd93;
	ld.global.v2.f32 	{%f61, %f62}, [%rd338+-12288];
	mul.f32 	%f63, %f62, %f62;
	fma.rn.f32 	%f64, %f61, %f61, %f63;
	setp.le.f32 	%p24, %f64, 0f3F800000;
	selp.u64 	%rd95, 1, 0, %p24;
	add.s64 	%rd96, %rd94, %rd95;
	ld.global.v2.f32 	{%f65, %f66}, [%rd338+-8192];
	mul.f32 	%f67, %f66, %f66;
	fma.rn.f32 	%f68, %f65, %f65, %f67;
	setp.le.f32 	%p25, %f68, 0f3F800000;
	selp.u64 	%rd97, 1, 0, %p25;
	add.s64 	%rd98, %rd96, %rd97;
	ld.global.v2.f32 	{%f69, %f70}, [%rd338+-4096];
	mul.f32 	%f71, %f70, %f70;
	fma.rn.f32 	%f72, %f69, %f69, %f71;
	setp.le.f32 	%p26, %f72, 0f3F800000;
	selp.u64 	%rd99, 1, 0, %p26;
	add.s64 	%rd100, %rd98, %rd99;
	ld.global.v2.f32 	{%f73, %f74}, [%rd338];
	mul.f32 	%f75, %f74, %f74;
	fma.rn.f32 	%f76, %f73, %f73, %f75;
	setp.le.f32 	%p27, %f76, 0f3F800000;
	selp.u64 	%rd101, 1, 0, %p27;
	add.s64 	%rd102, %rd100, %rd101;
	ld.global.v2.f32 	{%f77, %f78}, [%rd338+4096];
	mul.f32 	%f79, %f78, %f78;
	fma.rn.f32 	%f80, %f77, %f77, %f79;
	setp.le.f32 	%p28, %f80, 0f3F800000;
	selp.u64 	%rd103, 1, 0, %p28;
	add.s64 	%rd104, %rd102, %rd103;
	ld.global.v2.f32 	{%f81, %f82}, [%rd338+8192];
	mul.f32 	%f83, %f82, %f82;
	fma.rn.f32 	%f84, %f81, %f81, %f83;
	setp.le.f32 	%p29, %f84, 0f3F800000;
	selp.u64 	%rd105, 1, 0, %p29;
	add.s64 	%rd106, %rd104, %rd105;
	ld.global.v2.f32 	{%f85, %f86}, [%rd338+12288];
	mul.f32 	%f87, %f86, %f86;
	fma.rn.f32 	%f88, %f85, %f85, %f87;
	setp.le.f32 	%p30, %f88, 0f3F800000;
	selp.u64 	%rd107, 1, 0, %p30;
	add.s64 	%rd349, %rd106, %rd107;
	add.s32 	%r263, %r263, 4096;
	add.s32 	%r261, %r261, 8;
	add.s64 	%rd338, %rd338, 32768;
	setp.ne.s32 	%p31, %r261, 0;
	@%p31 bra 	$L__BB6_31;
$L__BB6_32:
	setp.eq.s32 	%p32, %r30, 0;
	@%p32 bra 	$L__BB6_40;
	setp.lt.u32 	%p33, %r30, 4;
	@%p33 bra 	$L__BB6_35;
	cvt.u64.u32 	%rd109, %r263;
	add.s64 	%rd110, %rd339, %rd109;
	shl.b64 	%rd111, %rd110, 3;
	add.s64 	%rd112, %rd2, %rd111;
	ld.global.v2.f32 	{%f89, %f90}, [%rd112];
	mul.f32 	%f91, %f90, %f90;
	fma.rn.f32 	%f92, %f89, %f89, %f91;
	setp.le.f32 	%p34, %f92, 0f3F800000;
	selp.u64 	%rd113, 1, 0, %p34;
	add.s64 	%rd114, %rd349, %rd113;
	ld.global.v2.f32 	{%f93, %f94}, [%rd112+4096];
	mul.f32 	%f95, %f94, %f94;
	fma.rn.f32 	%f96, %f93, %f93, %f95;
	setp.le.f32 	%p35, %f96, 0f3F800000;
	selp.u64 	%rd115, 1, 0, %p35;
	add.s64 	%rd116, %rd114, %rd115;
	ld.global.v2.f32 	{%f97, %f98}, [%rd112+8192];
	mul.f32 	%f99, %f98, %f98;
	fma.rn.f32 	%f100, %f97, %f97, %f99;
	setp.le.f32 	%p36, %f100, 0f3F800000;
	selp.u64 	%rd117, 1, 0, %p36;
	add.s64 	%rd118, %rd116, %rd117;
	ld.global.v2.f32 	{%f101, %f102}, [%rd112+12288];
	mul.f32 	%f103, %f102, %f102;
	fma.rn.f32 	%f104, %f101, %f101, %f103;
	setp.le.f32 	%p37, %f104, 0f3F800000;
	selp.u64 	%rd119, 1, 0, %p37;
	add.s64 	%rd349, %rd118, %rd119;
	add.s32 	%r263, %r263, 2048;
$L__BB6_35:
	and.b32  	%r67, %r29, 3;
	setp.eq.s32 	%p38, %r67, 0;
	@%p38 bra 	$L__BB6_40;
	setp.eq.s32 	%p39, %r67, 1;
	@%p39 bra 	$L__BB6_38;
	cvt.u64.u32 	%rd121, %r263;
	add.s64 	%rd122, %rd339, %rd121;
	shl.b64 	%rd123, %rd122, 3;
	add.s64 	%rd124, %rd2, %rd123;
	ld.global.v2.f32 	{%f105, %f106}, [%rd124];
	mul.f32 	%f107, %f106, %f106;
	fma.rn.f32 	%f108, %f105, %f105, %f107;
	setp.le.f32 	%p40, %f108, 0f3F800000;
	selp.u64 	%rd125, 1, 0, %p40;
	add.s64 	%rd126, %rd349, %rd125;
	ld.global.v2.f32 	{%f109, %f110}, [%rd124+4096];
	mul.f32 	%f111, %f110, %f110;
	fma.rn.f32 	%f112, %f109, %f109, %f111;
	setp.le.f32 	%p41, %f112, 0f3F800000;
	selp.u64 	%rd127, 1, 0, %p41;
	add.s64 	%rd349, %rd126, %rd127;
	add.s32 	%r263, %r263, 1024;
$L__BB6_38:
	and.b32  	%r68, %r28, 512;
	setp.ne.s32 	%p42, %r68, 0;
	@%p42 bra 	$L__BB6_40;
	cvt.u64.u32 	%rd128, %r263;
	add.s64 	%rd129, %rd339, %rd128;
	shl.b64 	%rd130, %rd129, 3;
	add.s64 	%rd131, %rd2, %rd130;
	ld.global.v2.f32 	{%f113, %f114}, [%rd131];
	mul.f32 	%f115, %f114, %f114;
	fma.rn.f32 	%f116, %f113, %f113, %f115;
	setp.le.f32 	%p43, %f116, 0f3F800000;
	selp.u64 	%rd132, 1, 0, %p43;
	add.s64 	%rd349, %rd349, %rd132;
$L__BB6_40:
	// begin inline asm
	mov.u32 %r69, %laneid;
	// end inline asm
	mov.b64 	{%r71, %r76}, %rd349;
	mov.b32 	%r77, 1;
	mov.b32 	%r118, 31;
	mov.b32 	%r119, -1;
	// begin inline asm
	shfl.sync.down.b32 %r70, %r71, %r77, %r118, %r119;
	// end inline asm
	// begin inline asm
	shfl.sync.down.b32 %r75, %r76, %r77, %r118, %r119;
	// end inline asm
	mov.b64 	%rd133, {%r70, %r75};
	setp.gt.s32 	%p44, %r69, 30;
	selp.b64 	%rd134, 0, %rd133, %p44;
	add.s64 	%rd135, %rd134, %rd349;
	mov.b64 	{%r81, %r86}, %rd135;
	mov.b32 	%r87, 2;
	// begin inline asm
	shfl.sync.down.b32 %r80, %r81, %r87, %r118, %r119;
	// end inline asm
	// begin inline asm
	shfl.sync.down.b32 %r85, %r86, %r87, %r118, %r119;
	// end inline asm
	mov.b64 	%rd136, {%r80, %r85};
	setp.gt.s32 	%p45, %r69, 29;
	selp.b64 	%rd137, 0, %rd136, %p45;
	add.s64 	%rd138, %rd137, %rd135;
	mov.b64 	{%r91, %r96}, %rd138;
	mov.b32 	%r97, 4;
	// begin inline asm
	shfl.sync.down.b32 %r90, %r91, %r97, %r118, %r119;
	// end inline asm
	// begin inline asm
	shfl.sync.down.b32 %r95, %r96, %r97, %r118, %r119;
	// end inline asm
	mov.b64 	%rd139, {%r90, %r95};
	setp.gt.s32 	%p46, %r69, 27;
	selp.b64 	%rd140, 0, %rd139, %p46;
	add.s64 	%rd141, %rd140, %rd138;
	mov.b64 	{%r101, %r106}, %rd141;
	mov.b32 	%r107, 8;
	// begin inline asm
	shfl.sync.down.b32 %r100, %r101, %r107, %r118, %r119;
	// end inline asm
	// begin inline asm
	shfl.sync.down.b32 %r105, %r106, %r107, %r118, %r119;
	// end inline asm
	mov.b64 	%rd142, {%r100, %r105};
	setp.gt.s32 	%p47, %r69, 23;
	selp.b64 	%rd143, 0, %rd142, %p47;
	add.s64 	%rd144, %rd143, %rd141;
	mov.b64 	{%r111, %r116}, %rd144;
	mov.b32 	%r117, 16;
	// begin inline asm
	shfl.sync.down.b32 %r110, %r111, %r117, %r118, %r119;
	// end inline asm
	// begin inline asm
	shfl.sync.down.b32 %r115, %r116, %r117, %r118, %r119;
	// end inline asm
	mov.b64 	%rd145, {%r110, %r115};
	setp.gt.s32 	%p48, %r69, 15;
	selp.b64 	%rd146, 0, %rd145, %p48;
	add.s64 	%rd350, %rd146, %rd144;
	setp.ne.s32 	%p49, %r69, 0;
	@%p49 bra 	$L__BB6_42;
	shr.u32 	%r120, %r21, 2;
	and.b32  	%r121, %r120, 248;
	mov.u32 	%r122, _ZZN3cub18CUB_300001_SM_10006detail6reduce18DeviceReduceKernelINS2_10policy_hubIlyN4cuda3std3__44plusIlEEE10Policy1000EN6thrust24THRUST_300001_SM_1000_NS18transform_iteratorI16is_inside_circleNSD_6detail15normal_iteratorINSD_10device_ptrI6float2EEEEllEEyS9_lNS7_10__identityEEEvT0_PT3_T1_NS0_13GridEvenShareISR_EET2_T4_E12temp_storage;
	add.s32 	%r123, %r122, %r121;
	st.shared.u64 	[%r123+16], %rd350;
$L__BB6_42:
	bar.sync 	0;
	setp.ne.s32 	%p50, %r21, 0;
	@%p50 bra 	$L__BB6_44;
	ld.shared.u64 	%rd147, [_ZZN3cub18CUB_300001_SM_10006detail6reduce18DeviceReduceKernelINS2_10policy_hubIlyN4cuda3std3__44plusIlEEE10Policy1000EN6thrust24THRUST_300001_SM_1000_NS18transform_iteratorI16is_inside_circleNSD_6detail15normal_iteratorINSD_10device_ptrI6float2EEEEllEEyS9_lNS7_10__identityEEEvT0_PT3_T1_NS0_13GridEvenShareISR_EET2_T4_E12temp_storage+24];
	add.s64 	%rd148, %rd147, %rd350;
	ld.shared.u64 	%rd149, [_ZZN3cub18CUB_300001_SM_10006detail6reduce18DeviceReduceKernelINS2_10policy_hubIlyN4cuda3std3__44plusIlEEE10Policy1000EN6thrust24THRUST_300001_SM_1000_NS18transform_iteratorI16is_inside_circleNSD_6detail15normal_iteratorINSD_10device_ptrI6float2EEEEllEEyS9_lNS7_10__identityEEEvT0_PT3_T1_NS0_13GridEvenShareISR_EET2_T4_E12temp_storage+32];
	add.s64 	%rd150, %rd148, %rd149;
	ld.shared.u64 	%rd151, [_ZZN3cub18CUB_300001_SM_10006detail6reduce18DeviceReduceKernelINS2_10policy_hubIlyN4cuda3std3__44plusIlEEE10Policy1000EN6thrust24THRUST_300001_SM_1000_NS18transform_iteratorI16is_inside_circleNSD_6detail15normal_iteratorINSD_10device_ptrI6float2EEEEllEEyS9_lNS7_10__identityEEEvT0_PT3_T1_NS0_13GridEvenShareISR_EET2_T4_E12temp_storage+40];
	add.s64 	%rd152, %rd150, %rd151;
	ld.shared.u64 	%rd153, [_ZZN3cub18CUB_300001_SM_10006detail6reduce18DeviceReduceKernelINS2_10policy_hubIlyN4cuda3std3__44plusIlEEE10Policy1000EN6thrust24THRUST_300001_SM_1000_NS18transform_iteratorI16is_inside_circleNSD_6detail15normal_iteratorINSD_10device_ptrI6float2EEEEllEEyS9_lNS7_10__identityEEEvT0_PT3_T1_NS0_13GridEvenShareISR_EET2_T4_E12temp_storage+48];
	add.s64 	%rd154, %rd152, %rd153;
	ld.shared.u64 	%rd155, [_ZZN3cub18CUB_300001_SM_10006detail6reduce18DeviceReduceKernelINS2_10policy_hubIlyN4cuda3std3__44plusIlEEE10Policy1000EN6thrust24THRUST_300001_SM_1000_NS18transform_iteratorI16is_inside_circleNSD_6detail15normal_iteratorINSD_10device_ptrI6float2EEEEllEEyS9_lNS7_10__identityEEEvT0_PT3_T1_NS0_13GridEvenShareISR_EET2_T4_E12temp_storage+56];
	add.s64 	%rd156, %rd154, %rd155;
	ld.shared.u64 	%rd157, [_ZZN3cub18CUB_300001_SM_10006detail6reduce18DeviceReduceKernelINS2_10policy_hubIlyN4cuda3std3__44plusIlEEE10Policy1000EN6thrust24THRUST_300001_SM_1000_NS18transform_iteratorI16is_inside_circleNSD_6detail15normal_iteratorINSD_10device_ptrI6float2EEEEllEEyS9_lNS7_10__identityEEEvT0_PT3_T1_NS0_13GridEvenShareISR_EET2_T4_E12temp_storage+64];
	add.s64 	%rd158, %rd156, %rd157;
	ld.shared.u64 	%rd159, [_ZZN3cub18CUB_300001_SM_10006detail6reduce18DeviceReduceKernelINS2_10policy_hubIlyN4cuda3std3__44plusIlEEE10Policy1000EN6thrust24THRUST_300001_SM_1000_NS18transform_iteratorI16is_inside_circleNSD_6detail15normal_iteratorINSD_10device_ptrI6float2EEEEllEEyS9_lNS7_10__identityEEEvT0_PT3_T1_NS0_13GridEvenShareISR_EET2_T4_E12temp_storage+72];
	add.s64 	%rd160, %rd158, %rd159;
	ld.shared.u64 	%rd161, [_ZZN3cub18CUB_300001_SM_10006detail6reduce18DeviceReduceKernelINS2_10policy_hubIlyN4cuda3std3__44plusIlEEE10Policy1000EN6thrust24THRUST_300001_SM_1000_NS18transform_iteratorI16is_inside_circleNSD_6detail15normal_iteratorINSD_10device_ptrI6float2EEEEllEEyS9_lNS7_10__identityEEEvT0_PT3_T1_NS0_13GridEvenShareISR_EET2_T4_E12temp_storage+80];
	add.s64 	%rd162, %rd160, %rd161;
	ld.shared.u64 	%rd163, [_ZZN3cub18CUB_300001_SM_10006detail6reduce18DeviceReduceKernelINS2_10policy_hubIlyN4cuda3std3__44plusIlEEE10Policy1000EN6thrust24THRUST_300001_SM_1000_NS18transform_iteratorI16is_inside_circleNSD_6detail15normal_iteratorINSD_10device_ptrI6float2EEEEllEEyS9_lNS7_10__identityEEEvT0_PT3_T1_NS0_13GridEvenShareISR_EET2_T4_E12temp_storage+88];
	add.s64 	%rd164, %rd162, %rd163;
	ld.shared.u64 	%rd165, [_ZZN3cub18CUB_300001_SM_10006detail6reduce18DeviceReduceKernelINS2_10policy_hubIlyN4cuda3std3__44plusIlEEE10Policy1000EN6thrust24THRUST_300001_SM_1000_NS18transform_iteratorI16is_inside_circleNSD_6detail15normal_iteratorINSD_10device_ptrI6float2EEEEllEEyS9_lNS7_10__identityEEEvT0_PT3_T1_NS0_13GridEvenShareISR_EET2_T4_E12temp_storage+96];
	add.s64 	%rd166, %rd164, %rd165;
	ld.shared.u64 	%rd167, [_ZZN3cub18CUB_300001_SM_10006detail6reduce18DeviceReduceKernelINS2_10policy_hubIlyN4cuda3std3__44plusIlEEE10Policy1000EN6thrust24THRUST_300001_SM_1000_NS18transform_iteratorI16is_inside_circleNSD_6detail15normal_iteratorINSD_10device_ptrI6float2EEEEllEEyS9_lNS7_10__identityEEEvT0_PT3_T1_NS0_13GridEvenShareISR_EET2_T4_E12temp_storage+104];
	add.s64 	%rd168, %rd166, %rd167;
	ld.shared.u64 	%rd169, [_ZZN3cub18CUB_300001_SM_10006detail6reduce18DeviceReduceKernelINS2_10policy_hubIlyN4cuda3std3__44plusIlEEE10Policy1000EN6thrust24THRUST_300001_SM_1000_NS18transform_iteratorI16is_inside_circleNSD_6detail15normal_iteratorINSD_10device_ptrI6float2EEEEllEEyS9_lNS7_10__identityEEEvT0_PT3_T1_NS0_13GridEvenShareISR_EET2_T4_E12temp_storage+112];
	add.s64 	%rd170, %rd168, %rd169;
	ld.shared.u64 	%rd171, [_ZZN3cub18CUB_300001_SM_10006detail6reduce18DeviceReduceKernelINS2_10policy_hubIlyN4cuda3std3__44plusIlEEE10Policy1000EN6thrust24THRUST_300001_SM_1000_NS18transform_iteratorI16is_inside_circleNSD_6detail15normal_iteratorINSD_10device_ptrI6float2EEEEllEEyS9_lNS7_10__identityEEEvT0_PT3_T1_NS0_13GridEvenShareISR_EET2_T4_E12temp_storage+120];
	add.s64 	%rd172, %rd170, %rd171;
	ld.shared.u64 	%rd173, [_ZZN3cub18CUB_300001_SM_10006detail6reduce18DeviceReduceKernelINS2_10policy_hubIlyN4cuda3std3__44plusIlEEE10Policy1000EN6thrust24THRUST_300001_SM_1000_NS18transform_iteratorI16is_inside_circleNSD_6detail15normal_iteratorINSD_10device_ptrI6float2EEEEllEEyS9_lNS7_10__identityEEEvT0_PT3_T1_NS0_13GridEvenShareISR_EET2_T4_E12temp_storage+128];
	add.s64 	%rd174, %rd172, %rd173;
	ld.shared.u64 	%rd175, [_ZZN3cub18CUB_300001_SM_10006detail6reduce18DeviceReduceKernelINS2_10policy_hubIlyN4cuda3std3__44plusIlEEE10Policy1000EN6thrust24THRUST_300001_SM_1000_NS18transform_iteratorI16is_inside_circleNSD_6detail15normal_iteratorINSD_10device_ptrI6float2EEEEllEEyS9_lNS7_10__identityEEEvT0_PT3_T1_NS0_13GridEvenShareISR_EET2_T4_E12temp_storage+136];
	add.s64 	%rd350, %rd174, %rd175;
$L__BB6_44:
	mov.u32 	%r252, %tid.x;
	setp.ne.s32 	%p107, %r252, 0;
	@%p107 bra 	$L__BB6_46;
	cvta.to.global.u64 	%rd325, %rd54;
	mul.wide.u32 	%rd326, %r2, 8;
	add.s64 	%rd327, %rd325, %rd326;
	st.global.u64 	[%rd327], %rd350;
$L__BB6_46:
	ret;

}
	// .globl	_ZN3cub18CUB_300001_SM_10006detail6reduce28DeviceReduceSingleTileKernelINS2_10policy_hubIlyN4cuda3std3__44plusIlEEE10Policy1000EPlSC_iS9_llNS7_10__identityEEEvT0_T1_T2_T3_T4_T6_
.visible .entry _ZN3cub18CUB_300001_SM_10006detail6reduce28DeviceReduceSingleTileKernelINS2_10policy_hubIlyN4cuda3std3__44plusIlEEE10Policy1000EPlSC_iS9_llNS7_10__identityEEEvT0_T1_T2_T3_T4_T6_(
	.param .u64 .ptr .align 1 _ZN3cub18CUB_300001_SM_10006detail6reduce28DeviceReduceSingleTileKernelINS2_10policy_hubIlyN4cuda3std3__44plusIlEEE10Policy1000EPlSC_iS9_llNS7_10__identityEEEvT0_T1_T2_T3_T4_T6__param_0,
	.param .u64 .ptr .align 1 _ZN3cub18CUB_300001_SM_10006detail6reduce28DeviceReduceSingleTileKernelINS2_10policy_hubIlyN4cuda3std3__44plusIlEEE10Policy1000EPlSC_iS9_llNS7_10__identityEEEvT0_T1_T2_T3_T4_T6__param_1,
	.param .u32 _ZN3cub18CUB_300001_SM_10006detail6reduce28DeviceReduceSingleTileKernelINS2_10policy_hubIlyN4cuda3std3__44plusIlEEE10Policy1000EPlSC_iS9_llNS7_10__identityEEEvT0_T1_T2_T3_T4_T6__param_2,
	.param .align 1 .b8 _ZN3cub18CUB_300001_SM_10006detail6reduce28DeviceReduceSingleTileKernelINS2_10policy_hubIlyN4cuda3std3__44plusIlEEE10Policy1000EPlSC_iS9_llNS7_10__identityEEEvT0_T1_T2_T3_T4_T6__param_3[1],
	.param .u64 _ZN3cub18CUB_300001_SM_10006detail6reduce28DeviceReduceSingleTileKernelINS2_10policy_hubIlyN4cuda3std3__44plusIlEEE10Policy1000EPlSC_iS9_llNS7_10__identityEEEvT0_T1_T2_T3_T4_T6__param_4,
	.param .align 1 .b8 _ZN3cub18CUB_300001_SM_10006detail6reduce28DeviceReduceSingleTileKernelINS2_10policy_hubIlyN4cuda3std3__44plusIlEEE10Policy1000EPlSC_iS9_llNS7_10__identityEEEvT0_T1_T2_T3_T4_T6__param_5[1]
)
.maxntid 512
.minnctapersm 1
{
	.reg .pred 	%p<58>;
	.reg .b32 	%r<238>;
	.reg .b64 	%rd<281>;
	// demoted variable
	.shared .align 8 .b8 _ZZN3cub18CUB_300001_SM_10006detail6reduce28DeviceReduceSingleTileKernelINS2_10policy_hubIlyN4cuda3std3__44plusIlEEE10Policy1000EPlSC_iS9_llNS7_10__identityEEEvT0_T1_T2_T3_T4_T6_E12temp_storage[152];
	ld.param.u64 	%rd35, [_ZN3cub18CUB_300001_SM_10006detail6reduce28DeviceReduceSingleTileKernelINS2_10policy_hubIlyN4cuda3std3__44plusIlEEE10Policy1000EPlSC_iS9_llNS7_10__identityEEEvT0_T1_T2_T3_T4_T6__param_0];
	ld.param.u64 	%rd37, [_ZN3cub18CUB_300001_SM_10006detail6reduce28DeviceReduceSingleTileKernelINS2_10policy_hubIlyN4cuda3std3__44plusIlEEE10Policy1000EPlSC_iS9_llNS7_10__identityEEEvT0_T1_T2_T3_T4_T6__param_1];
	ld.param.u32 	%r34, [_ZN3cub18CUB_300001_SM_10006detail6reduce28DeviceReduceSingleTileKernelINS2_10policy_hubIlyN4cuda3std3__44plusIlEEE10Policy1000EPlSC_iS9_llNS7_10__identityEEEvT0_T1_T2_T3_T4_T6__param_2];
	ld.param.u64 	%rd36, [_ZN3cub18CUB_300001_SM_10006detail6reduce28DeviceReduceSingleTileKernelINS2_10policy_hubIlyN4cuda3std3__44plusIlEEE10Policy1000EPlSC_iS9_llNS7_10__identityEEEvT0_T1_T2_T3_T4_T6__param_4];
	cvta.to.global.u64 	%rd1, %rd37;
	setp.ne.s32 	%p1, %r34, 0;
	@%p1 bra 	$L__BB7_3;
	mov.u32 	%r224, %tid.x;
	setp.ne.s32 	%p57, %r224, 0;
	@%p57 bra 	$L__BB7_39;
	st.global.u64 	[%rd1], %rd36;
	bra.uni 	$L__BB7_39;
$L__BB7_3:
	setp.gt.s32 	%p2, %r34, 3583;
	@%p2 bra 	$L__BB7_21;
	mov.u32 	%r1, %tid.x;
	setp.ge.s32 	%p19, %r1, %r34;
	mov.b64 	%rd271, 0;
	mov.u32 	%r228, %r1;
	@%p19 bra 	$L__BB7_6;
	mul.wide.u32 	%rd146, %r1, 8;
	add.s64 	%rd145, %rd35, %rd146;
	// begin inline asm
	ld.global.nc.u64 %rd271, [%rd145];
	// end inline asm
	add.s32 	%r228, %r1, 512;
$L__BB7_6:
	setp.ge.s32 	%p20, %r228, %r34;
	@%p20 bra 	$L__BB7_12;
	not.b32 	%r100, %r228;
	add.s32 	%r4, %r34, %r100;
	and.b32  	%r101, %r4, 1536;
	setp.eq.s32 	%p21, %r101, 1536;
	@%p21 bra 	$L__BB7_10;
	mul.wide.u32 	%rd148, %r228, 8;
	add.s64 	%rd266, %rd35, %rd148;
	shr.u32 	%r102, %r4, 9;
	add.s32 	%r103, %r102, 1;
	and.b32  	%r104, %r103, 3;
	neg.s32 	%r226, %r104;
$L__BB7_9:
	.pragma "nounroll";
	// begin inline asm
	ld.global.nc.u64 %rd149, [%rd266];
	// end inline asm
	add.s64 	%rd271, %rd149, %rd271;
	add.s32 	%r228, %r228, 512;
	add.s64 	%rd266, %rd266, 4096;
	add.s32 	%r226, %r226, 1;
	setp.ne.s32 	%p22, %r226, 0;
	@%p22 bra 	$L__BB7_9;
$L__BB7_10:
	setp.lt.u32 	%p23, %r4, 1536;
	@%p23 bra 	$L__BB7_12;
$L__BB7_11:
	mul.wide.s32 	%rd159, %r228, 8;
	add.s64 	%rd152, %rd35, %rd159;
	// begin inline asm
	ld.global.nc.u64 %rd151, [%rd152];
	// end inline asm
	add.s64 	%rd160, %rd151, %rd271;
	add.s64 	%rd154, %rd152, 4096;
	// begin inline asm
	ld.global.nc.u64 %rd153, [%rd154];
	// end inline asm
	add.s64 	%rd161, %rd153, %rd160;
	add.s64 	%rd156, %rd152, 8192;
	// begin inline asm
	ld.global.nc.u64 %rd155, [%rd156];
	// end inline asm
	add.s64 	%rd162, %rd155, %rd161;
	add.s64 	%rd158, %rd152, 12288;
	// begin inline asm
	ld.global.nc.u64 %rd157, [%rd158];
	// end inline asm
	add.s64 	%rd271, %rd157, %rd162;
	add.s32 	%r228, %r228, 2048;
	setp.lt.s32 	%p24, %r228, %r34;
	@%p24 bra 	$L__BB7_11;
$L__BB7_12:
	setp.lt.s32 	%p25, %r34, 512;
	@%p25 bra 	$L__BB7_17;
	// begin inline asm
	mov.u32 %r168, %laneid;
	// end inline asm
	mov.b64 	{%r170, %r175}, %rd271;
	mov.b32 	%r176, 1;
	mov.b32 	%r217, 31;
	mov.b32 	%r218, -1;
	// begin inline asm
	shfl.sync.down.b32 %r169, %r170, %r176, %r217, %r218;
	// end inline asm
	// begin inline asm
	shfl.sync.down.b32 %r174, %r175, %r176, %r217, %r218;
	// end inline asm
	mov.b64 	%rd221, {%r169, %r174};
	setp.gt.s32 	%p49, %r168, 30;
	selp.b64 	%rd222, 0, %rd221, %p49;
	add.s64 	%rd223, %rd222, %rd271;
	mov.b64 	{%r180, %r185}, %rd223;
	mov.b32 	%r186, 2;
	// begin inline asm
	shfl.sync.down.b32 %r179, %r180, %r186, %r217, %r218;
	// end inline asm
	// begin inline asm
	shfl.sync.down.b32 %r184, %r185, %r186, %r217, %r218;
	// end inline asm
	mov.b64 	%rd224, {%r179, %r184};
	setp.gt.s32 	%p50, %r168, 29;
	selp.b64 	%rd225, 0, %rd224, %p50;
	add.s64 	%rd226, %rd225, %rd223;
	mov.b64 	{%r190, %r195}, %rd226;
	mov.b32 	%r196, 4;
	// begin inline asm
	shfl.sync.down.b32 %r189, %r190, %r196, %r217, %r218;
	// end inline asm
	// begin inline asm
	shfl.sync.down.b32 %r194, %r195, %r196, %r217, %r218;
	// end inline asm
	mov.b64 	%rd227, {%r189, %r194};
	setp.gt.s32 	%p51, %r168, 27;
	selp.b64 	%rd228, 0, %rd227, %p51;
	add.s64 	%rd229, %rd228, %rd226;
	mov.b64 	{%r200, %r205}, %rd229;
	mov.b32 	%r206, 8;
	// begin inline asm
	shfl.sync.down.b32 %r199, %r200, %r206, %r217, %r218;
	// end inline asm
	// begin inline asm
	shfl.sync.down.b32 %r204, %r205, %r206, %r217, %r218;
	// end inline asm
	mov.b64 	%rd230, {%r199, %r204};
	setp.gt.s32 	%p52, %r168, 23;
	selp.b64 	%rd231, 0, %rd230, %p52;
	add.s64 	%rd232, %rd231, %rd229;
	mov.b64 	{%r210, %r215}, %rd232;
	mov.b32 	%r216, 16;
	// begin inline asm
	shfl.sync.down.b32 %r209, %r210, %r216, %r217, %r218;
	// end inline asm
	// begin inline asm
	shfl.sync.down.b32 %r214, %r215, %r216, %r217, %r218;
	// end inline asm
	mov.b64 	%rd233, {%r209, %r214};
	setp.gt.s32 	%p53, %r168, 15;
	selp.b64 	%rd234, 0, %rd233, %p53;
	add.s64 	%rd280, %rd234, %rd232;
	setp.ne.s32 	%p54, %r168, 0;
	@%p54 bra 	$L__BB7_15;
	shr.u32 	%r219, %r1, 2;
	and.b32  	%r220, %r219, 248;
	mov.u32 	%r221, _ZZN3cub18CUB_300001_SM_10006detail6reduce28DeviceReduceSingleTileKernelINS2_10policy_hubIlyN4cuda3std3__44plusIlEEE10Policy1000EPlSC_iS9_llNS7_10__identityEEEvT0_T1_T2_T3_T4_T6_E12temp_storage;
	add.s32 	%r222, %r221, %r220;
	st.shared.u64 	[%r222+16], %rd280;
$L__BB7_15:
	bar.sync 	0;
	setp.ne.s32 	%p55, %r1, 0;
	@%p55 bra 	$L__BB7_37;
	ld.shared.u64 	%rd235, [_ZZN3cub18CUB_300001_SM_10006detail6reduce28DeviceReduceSingleTileKernelINS2_10policy_hubIlyN4cuda3std3__44plusIlEEE10Policy1000EPlSC_iS9_llNS7_10__identityEEEvT0_T1_T2_T3_T4_T6_E12temp_storage+24];
	add.s64 	%rd236, %rd235, %rd280;
	ld.shared.u64 	%rd237, [_ZZN3cub18CUB_300001_SM_10006detail6reduce28DeviceReduceSingleTileKernelINS2_10policy_hubIlyN4cuda3std3__44plusIlEEE10Policy1000EPlSC_iS9_llNS7_10__identityEEEvT0_T1_T2_T3_T4_T6_E12temp_storage+32];
	add.s64 	%rd238, %rd236, %rd237;
	ld.shared.u64 	%rd239, [_ZZN3cub18CUB_300001_SM_10006detail6reduce28DeviceReduceSingleTileKernelINS2_10policy_hubIlyN4cuda3std3__44plusIlEEE10Policy1000EPlSC_iS9_llNS7_10__identityEEEvT0_T1_T2_T3_T4_T6_E12temp_storage+40];
	add.s64 	%rd240, %rd238, %rd239;
	ld.shared.u64 	%rd241, [_ZZN3cub18CUB_300001_SM_10006detail6reduce28DeviceReduceSingleTileKernelINS2_10policy_hubIlyN4cuda3std3__44plusIlEEE10Policy1000EPlSC_iS9_llNS7_10__identityEEEvT0_T1_T2_T3_T4_T6_E12temp_storage+48];
	add.s64 	%rd242, %rd240, %rd241;
	ld.shared.u64 	%rd243, [_ZZN3cub18CUB_300001_SM_10006detail6reduce28DeviceReduceSingleTileKernelINS2_10policy_hubIlyN4cuda3std3__44plusIlEEE10Policy1000EPlSC_iS9_llNS7_10__identityEEEvT0_T1_T2_T3_T4_T6_E12temp_storage+56];
	add.s64 	%rd244, %rd242, %rd243;
	ld.shared.u64 	%rd245, [_ZZN3cub18CUB_300001_SM_10006detail6reduce28DeviceReduceSingleTileKernelINS2_10policy_hubIlyN4cuda3std3__44plusIlEEE10Policy1000EPlSC_iS9_llNS7_10__identityEEEvT0_T1_T2_T3_T4_T6_E12temp_storage+64];
	add.s64 	%rd246, %rd244, %rd245;
	ld.shared.u64 	%rd247, [_ZZN3cub18CUB_300001_SM_10006detail6reduce28DeviceReduceSingleTileKernelINS2_10policy_hubIlyN4cuda3std3__44plusIlEEE10Policy1000EPlSC_iS9_llNS7_10__identityEEEvT0_T1_T2_T3_T4_T6_E12temp_storage+72];
	add.s64 	%rd248, %rd246, %rd247;
	ld.shared.u64 	%rd249, [_ZZN3cub18CUB_300001_SM_10006detail6reduce28DeviceReduceSingleTileKernelINS2_10policy_hubIlyN4cuda3std3__44plusIlEEE10Policy1000EPlSC_iS9_llNS7_10__identityEEEvT0_T1_T2_T3_T4_T6_E12temp_storage+80];
	add.s64 	%rd250, %rd248, %rd249;
	ld.shared.u64 	%rd251, [_ZZN3cub18CUB_300001_SM_10006detail6reduce28DeviceReduceSingleTileKernelINS2_10policy_hubIlyN4cuda3std3__44plusIlEEE10Policy1000EPlSC_iS9_llNS7_10__identityEEEvT0_T1_T2_T3_T4_T6_E12temp_storage+88];
	add.s64 	%rd252, %rd250, %rd251;
	ld.shared.u64 	%rd253, [_ZZN3cub18CUB_300001_SM_10006detail6reduce28DeviceReduceSingleTileKernelINS2_10policy_hubIlyN4cuda3std3__44plusIlEEE10Policy1000EPlSC_iS9_llNS7_10__identityEEEvT0_T1_T2_T3_T4_T6_E12temp_storage+96];
	add.s64 	%rd254, %rd252, %rd253;
	ld.shared.u64 	%rd255, [_ZZN3cub18CUB_300001_SM_10006detail6reduce28DeviceReduceSingleTileKernelINS2_10policy_hubIlyN4cuda3std3__44plusIlEEE10Policy1000EPlSC_iS9_llNS7_10__identityEEEvT0_T1_T2_T3_T4_T6_E12temp_storage+104];
	add.s64 	%rd256, %rd254, %rd255;
	ld.shared.u64 	%rd257, [_ZZN3cub18CUB_300001_SM_10006detail6reduce28DeviceReduceSingleTileKernelINS2_10policy_hubIlyN4cuda3std3__44plusIlEEE10Policy1000EPlSC_iS9_llNS7_10__identityEEEvT0_T1_T2_T3_T4_T6_E12temp_storage+112];
	add.s64 	%rd258, %rd256, %rd257;
	ld.shared.u64 	%rd259, [_ZZN3cub18CUB_300001_SM_10006detail6reduce28DeviceReduceSingleTileKernelINS2_10policy_hubIlyN4cuda3std3__44plusIlEEE10Policy1000EPlSC_iS9_llNS7_10__identityEEEvT0_T1_T2_T3_T4_T6_E12temp_storage+120];
	add.s64 	%rd260, %rd258, %rd259;
	ld.shared.u64 	%rd261, [_ZZN3cub18CUB_300001_SM_10006detail6reduce28DeviceReduceSingleTileKernelINS2_10policy_hubIlyN4cuda3std3__44plusIlEEE10Policy1000EPlSC_iS9_llNS7_10__identityEEEvT0_T1_T2_T3_T4_T6_E12temp_storage+128];
	add.s64 	%rd262, %rd260, %rd261;
	ld.shared.u64 	%rd263, [_ZZN3cub18CUB_300001_SM_10006detail6reduce28DeviceReduceSingleTileKernelINS2_10policy_hubIlyN4cuda3std3__44plusIlEEE10Policy1000EPlSC_iS9_llNS7_10__identityEEEvT0_T1_T2_T3_T4_T6_E12temp_storage+136];
	add.s64 	%rd280, %rd262, %rd263;
	bra.uni 	$L__BB7_37;
$L__BB7_17:
	// begin inline asm
	mov.u32 %r105, %laneid;
	// end inline asm
	and.b32  	%r156, %r1, 992;
	add.s32 	%r157, %r156, 32;
	setp.gt.s32 	%p26, %r157, %r34;
	not.b32 	%r158, %r156;
	add.s32 	%r159, %r34, %r158;
	selp.b32 	%r154, %r159, 31, %p26;
	mov.b64 	{%r107, %r112}, %rd271;
	mov.b32 	%r113, 1;
	mov.b32 	%r155, -1;
	// begin inline asm
	shfl.sync.down.b32 %r106, %r107, %r113, %r154, %r155;
	// end inline asm
	// begin inline asm
	shfl.sync.down.b32 %r111, %r112, %r113, %r154, %r155;
	// end inline asm
	mov.b64 	%rd163, {%r106, %r111};
	setp.lt.s32 	%p27, %r105, %r154;
	selp.b64 	%rd164, %rd163, 0, %p27;
	add.s64 	%rd165, %rd164, %rd271;
	mov.b64 	{%r117, %r122}, %rd165;
	mov.b32 	%r123, 2;
	// begin inline asm
	shfl.sync.down.b32 %r116, %r117, %r123, %r154, %r155;
	// end inline asm
	// begin inline asm
	shfl.sync.down.b32 %r121, %r122, %r123, %r154, %r155;
	// end inline asm
	mov.b64 	%rd166, {%r116, %r121};
	add.s32 	%r160, %r105, 2;
	setp.gt.s32 	%p28, %r160, %r154;
	selp.b64 	%rd167, 0, %rd166, %p28;
	add.s64 	%rd168, %rd167, %rd165;
	mov.b64 	{%r127, %r132}, %rd168;
	mov.b32 	%r133, 4;
	// begin inline asm
	shfl.sync.down.b32 %r126, %r127, %r133, %r154, %r155;
	// end inline asm
	// begin inline asm
	shfl.sync.down.b32 %r131, %r132, %r133, %r154, %r155;
	// end inline asm
	mov.b64 	%rd169, {%r126, %r131};
	add.s32 	%r161, %r105, 4;
	setp.gt.s32 	%p29, %r161, %r154;
	selp.b64 	%rd170, 0, %rd169, %p29;
	add.s64 	%rd171, %rd170, %rd168;
	mov.b64 	{%r137, %r142}, %rd171;
	mov.b32 	%r143, 8;
	// begin inline asm
	shfl.sync.down.b32 %r136, %r137, %r143, %r154, %r155;
	// end inline asm
	// begin inline asm
	shfl.sync.down.b32 %r141, %r142, %r143, %r154, %r155;
	// end inline asm
	mov.b64 	%rd172, {%r136, %r141};
	add.s32 	%r162, %r105, 8;
	setp.gt.s32 	%p30, %r162, %r154;
	selp.b64 	%rd173, 0, %rd172, %p30;
	add.s64 	%rd174, %rd173, %rd171;
	mov.b64 	{%r147, %r152}, %rd174;
	mov.b32 	%r153, 16;
	// begin inline asm
	shfl.sync.down.b32 %r146, %r147, %r153, %r154, %r155;
	// end inline asm
	// begin inline asm
	shfl.sync.down.b32 %r151, %r152, %r153, %r154, %r155;
	// end inline asm
	mov.b64 	%rd175, {%r146, %r151};
	add.s32 	%r163, %r105, 16;
	setp.gt.s32 	%p31, %r163, %r154;
	selp.b64 	%rd176, 0, %rd175, %p31;
	add.s64 	%rd280, %rd176, %rd174;
	setp.ne.s32 	%p32, %r105, 0;
	@%p32 bra 	$L__BB7_19;
	shr.u32 	%r164, %r1, 2;
	and.b32  	%r165, %r164, 248;
	mov.u32 	%r166, _ZZN3cub18CUB_300001_SM_10006detail6reduce28DeviceReduceSingleTileKernelINS2_10policy_hubIlyN4cuda3std3__44plusIlEEE10Policy1000EPlSC_iS9_llNS7_10__identityEEEvT0_T1_T2_T3_T4_T6_E12temp_storage;
	add.s32 	%r167, %r166, %r165;
	st.shared.u64 	[%r167+16], %rd280;
$L__BB7_19:
	bar.sync 	0;
	setp.ne.s32 	%p33, %r1, 0;
	@%p33 bra 	$L__BB7_37;
	setp.gt.s32 	%p34, %r34, 32;
	ld.shared.u64 	%rd177, [_ZZN3cub18CUB_300001_SM_10006detail6reduce28DeviceReduceSingleTileKernelINS2_10policy_hubIlyN4cuda3std3__44plusIlEEE10Policy1000EPlSC_iS9_llNS7_10__identityEEEvT0_T1_T2_T3_T4_T6_E12temp_storage+24];
	selp.b64 	%rd178, %rd177, 0, %p34;
	add.s64 	%rd179, %rd178, %rd280;
	setp.gt.s32 	%p35, %r34, 64;
	ld.shared.u64 	%rd180, [_ZZN3cub18CUB_300001_SM_10006detail6reduce28DeviceReduceSingleTileKernelINS2_10policy_hubIlyN4cuda3std3__44plusIlEEE10Policy1000EPlSC_iS9_llNS7_10__identityEEEvT0_T1_T2_T3_T4_T6_E12temp_storage+32];
	selp.b64 	%rd181, %rd180, 0, %p35;
	add.s64 	%rd182, %rd179, %rd181;
	setp.gt.s32 	%p36, %r34, 96;
	ld.shared.u64 	%rd183, [_ZZN3cub18CUB_300001_SM_10006detail6reduce28DeviceReduceSingleTileKernelINS2_10policy_hubIlyN4cuda3std3__44plusIlEEE10Policy1000EPlSC_iS9_llNS7_10__identityEEEvT0_T1_T2_T3_T4_T6_E12temp_storage+40];
	selp.b64 	%rd184, %rd183, 0, %p36;
	add.s64 	%rd185, %rd182, %rd184;
	setp.gt.s32 	%p37, %r34, 128;
	ld.shared.u64 	%rd186, [_ZZN3cub18CUB_300001_SM_10006detail6reduce28DeviceReduceSingleTileKernelINS2_10policy_hubIlyN4cuda3std3__44plusIlEEE10Policy1000EPlSC_iS9_llNS7_10__identityEEEvT0_T1_T2_T3_T4_T6_E12temp_storage+48];
	selp.b64 	%rd187, %rd186, 0, %p37;
	add.s64 	%rd188, %rd185, %rd187;
	setp.gt.s32 	%p38, %r34, 160;
	ld.shared.u64 	%rd189, [_ZZN3cub18CUB_300001_SM_10006detail6reduce28DeviceReduceSingleTileKernelINS2_10policy_hubIlyN4cuda3std3__44plusIlEEE10Policy1000EPlSC_iS9_llNS7_10__identityEEEvT0_T1_T2_T3_T4_T6_E12temp_storage+56];
	selp.b64 	%rd190, %rd189, 0, %p38;
	add.s64 	%rd191, %rd188, %rd190;
	setp.gt.s32 	%p39, %r34, 192;
	ld.shared.u64 	%rd192, [_ZZN3cub18CUB_300001_SM_10006detail6reduce28DeviceReduceSingleTileKernelINS2_10policy_hubIlyN4cuda3std3__44plusIlEEE10Policy1000EPlSC_iS9_llNS7_10__identityEEEvT0_T1_T2_T3_T4_T6_E12temp_storage+64];
	selp.b64 	%rd193, %rd192, 0, %p39;
	add.s64 	%rd194, %rd191, %rd193;
	setp.gt.s32 	%p40, %r34, 224;
	ld.shared.u64 	%rd195, [_ZZN3cub18CUB_300001_SM_10006detail6reduce28DeviceReduceSingleTileKernelINS2_10policy_hubIlyN4cuda3std3__44plusIlEEE10Policy1000EPlSC_iS9_llNS7_10__identityEEEvT0_T1_T2_T3_T4_T6_E12temp_storage+72];
	selp.b64 	%rd196, %rd195, 0, %p40;
	add.s64 	%rd197, %rd194, %rd196;
	setp.gt.s32 	%p41, %r34, 256;
	ld.shared.u64 	%rd198, [_ZZN3cub18CUB_300001_SM_10006detail6reduce28DeviceReduceSingleTileKernelINS2_10policy_hubIlyN4cuda3std3__44plusIlEEE10Policy1000EPlSC_iS9_llNS7_10__identityEEEvT0_T1_T2_T3_T4_T6_E12temp_storage+80];
	selp.b64 	%rd199, %rd198, 0, %p41;
	add.s64 	%rd200, %rd197, %rd199;
	setp.gt.s32 	%p42, %r34, 288;
	ld.shared.u64 	%rd201, [_ZZN3cub18CUB_300001_SM_10006detail6reduce28DeviceReduceSingleTileKernelINS2_10policy_hubIlyN4cuda3std3__44plusIlEEE10Policy1000EPlSC_iS9_llNS7_10__identityEEEvT0_T1_T2_T3_T4_T6_E12temp_storage+88];
	selp.b64 	%rd202, %rd201, 0, %p42;
	add.s64 	%rd203, %rd200, %rd202;
	setp.gt.s32 	%p43, %r34, 320;
	ld.shared.u64 	%rd204, [_ZZN3cub18CUB_300001_SM_10006detail6reduce28DeviceReduceSingleTileKernelINS2_10policy_hubIlyN4cuda3std3__44plusIlEEE10Policy1000EPlSC_iS9_llNS7_10__identityEEEvT0_T1_T2_T3_T4_T6_E12temp_storage+96];
	selp.b64 	%rd205, %rd204, 0, %p43;
	add.s64 	%rd206, %rd203, %rd205;
	setp.gt.s32 	%p44, %r34, 352;
	ld.shared.u64 	%rd207, [_ZZN3cub18CUB_300001_SM_10006detail6reduce28DeviceReduceSingleTileKernelINS2_10policy_hubIlyN4cuda3std3__44plusIlEEE10Policy1000EPlSC_iS9_llNS7_10__identityEEEvT0_T1_T2_T3_T4_T6_E12temp_storage+104];
	selp.b64 	%rd208, %rd207, 0, %p44;
	add.s64 	%rd209, %rd206, %rd208;
	setp.gt.s32 	%p45, %r34, 384;
	ld.shared.u64 	%rd210, [_ZZN3cub18CUB_300001_SM_10006detail6reduce28DeviceReduceSingleTileKernelINS2_10policy_hubIlyN4cuda3std3__44plusIlEEE10Policy1000EPlSC_iS9_llNS7_10__identityEEEvT0_T1_T2_T3_T4_T6_E12temp_storage+112];
	selp.b64 	%rd211, %rd210, 0, %p45;
	add.s64 	%rd212, %rd209, %rd211;
	setp.gt.s32 	%p46, %r34, 416;
	ld.shared.u64 	%rd213, [_ZZN3cub18CUB_300001_SM_10006detail6reduce28DeviceReduceSingleTileKernelINS2_10policy_hubIlyN4cuda3std3__44plusIlEEE10Policy1000EPlSC_iS9_llNS7_10__identityEEEvT0_T1_T2_T3_T4_T6_E12temp_storage+120];
	selp.b64 	%rd214, %rd213, 0, %p46;
	add.s64 	%rd215, %rd212, %rd214;
	setp.gt.s32 	%p47, %r34, 448;
	ld.shared.u64 	%rd216, [_ZZN3cub18CUB_300001_SM_10006detail6reduce28DeviceReduceSingleTileKernelINS2_10policy_hubIlyN4cuda3std3__44plusIlEEE10Policy1000EPlSC_iS9_llNS7_10__identityEEEvT0_T1_T2_T3_T4_T6_E12temp_storage+128];
	selp.b64 	%rd217, %rd216, 0, %p47;
	add.s64 	%rd218, %rd215, %rd217;
	setp.gt.s32 	%p48, %r34, 480;
	ld.shared.u64 	%rd219, [_ZZN3cub18CUB_300001_SM_10006detail6reduce28DeviceReduceSingleTileKernelINS2_10policy_hubIlyN4cuda3std3__44plusIlEEE10Policy1000EPlSC_iS9_llNS7_10__identityEEEvT0_T1_T2_T3_T4_T6_E12temp_storage+136];
	selp.b64 	%rd220, %rd219, 0, %p48;
	add.s64 	%rd280, %rd218, %rd220;
	bra.uni 	$L__BB7_37;
$L__BB7_21:
	mov.u32 	%r13, %tid.x;
	mul.wide.u32 	%rd52, %r13, 8;
	add.s64 	%rd39, %rd35, %rd52;
	// begin inline asm
	ld.global.nc.u64 %rd38, [%rd39];
	// end inline asm
	add.s64 	%rd41, %rd39, 4096;
	// begin inline asm
	ld.global.nc.u64 %rd40, [%rd41];
	// end inline asm
	add.s64 	%rd43, %rd39, 8192;
	// begin inline asm
	ld.global.nc.u64 %rd42, [%rd43];
	// end inline asm
	add.s64 	%rd45, %rd39, 12288;
	// begin inline asm
	ld.global.nc.u64 %rd44, [%rd45];
	// end inline asm
	add.s64 	%rd47, %rd39, 16384;
	// begin inline asm
	ld.global.nc.u64 %rd46, [%rd47];
	// end inline asm
	add.s64 	%rd49, %rd39, 20480;
	// begin inline asm
	ld.global.nc.u64 %rd48, [%rd49];
	// end inline asm
	add.s64 	%rd51, %rd39, 24576;
	// begin inline asm
	ld.global.nc.u64 %rd50, [%rd51];
	// end inline asm
	add.s64 	%rd53, %rd40, %rd38;
	add.s64 	%rd54, %rd42, %rd53;
	add.s64 	%rd55, %rd44, %rd54;
	add.s64 	%rd56, %rd46, %rd55;
	add.s64 	%rd57, %rd48, %rd56;
	add.s64 	%rd279, %rd50, %rd57;
	setp.lt.u32 	%p3, %r34, 7168;
	mov.b32 	%r231, 3584;
	@%p3 bra 	$L__BB7_25;
	add.s32 	%r14, %r34, -3584;
	mov.b32 	%r231, 3584;
$L__BB7_23:
	add.s32 	%r37, %r231, %r13;
	mul.wide.u32 	%rd72, %r37, 8;
	add.s64 	%rd59, %rd35, %rd72;
	// begin inline asm
	ld.global.nc.u64 %rd58, [%rd59];
	// end inline asm
	add.s64 	%rd61, %rd59, 4096;
	// begin inline asm
	ld.global.nc.u64 %rd60, [%rd61];
	// end inline asm
	add.s64 	%rd63, %rd59, 8192;
	// begin inline asm
	ld.global.nc.u64 %rd62, [%rd63];
	// end inline asm
	add.s64 	%rd65, %rd59, 12288;
	// begin inline asm
	ld.global.nc.u64 %rd64, [%rd65];
	// end inline asm
	add.s64 	%rd67, %rd59, 16384;
	// begin inline asm
	ld.global.nc.u64 %rd66, [%rd67];
	// end inline asm
	add.s64 	%rd69, %rd59, 20480;
	// begin inline asm
	ld.global.nc.u64 %rd68, [%rd69];
	// end inline asm
	add.s64 	%rd71, %rd59, 24576;
	// begin inline asm
	ld.global.nc.u64 %rd70, [%rd71];
	// end inline asm
	add.s64 	%rd73, %rd58, %rd279;
	add.s64 	%rd74, %rd60, %rd73;
	add.s64 	%rd75, %rd62, %rd74;
	add.s64 	%rd76, %rd64, %rd75;
	add.s64 	%rd77, %rd66, %rd76;
	add.s64 	%rd78, %rd68, %rd77;
	add.s64 	%rd279, %rd70, %rd78;
	sub.s32 	%r38, %r34, %r231;
	setp.lt.s32 	%p4, %r38, 3584;
	@%p4 bra 	$L__BB7_33;
	add.s32 	%r231, %r231, 3584;
	setp.le.s32 	%p5, %r231, %r14;
	@%p5 bra 	$L__BB7_23;
$L__BB7_25:
	setp.le.s32 	%p6, %r34, %r231;
	@%p6 bra 	$L__BB7_33;
	sub.s32 	%r18, %r34, %r231;
	setp.ge.s32 	%p7, %r13, %r18;
	@%p7 bra 	$L__BB7_33;
	not.b32 	%r39, %r13;
	add.s32 	%r40, %r34, %r39;
	sub.s32 	%r19, %r40, %r231;
	and.b32  	%r41, %r19, 1536;
	setp.eq.s32 	%p8, %r41, 1536;
	mov.u32 	%r235, %r13;
	@%p8 bra 	$L__BB7_30;
	add.s32 	%r233, %r13, %r231;
	shr.u32 	%r42, %r19, 9;
	add.s32 	%r43, %r42, 1;
	and.b32  	%r44, %r43, 3;
	neg.s32 	%r232, %r44;
	mov.u32 	%r235, %r13;
$L__BB7_29:
	.pragma "nounroll";
	mul.wide.u32 	%rd82, %r233, 8;
	add.s64 	%rd81, %rd35, %rd82;
	// begin inline asm
	ld.global.nc.u64 %rd80, [%rd81];
	// end inline asm
	add.s64 	%rd279, %rd80, %rd279;
	add.s32 	%r235, %r235, 512;
	add.s32 	%r233, %r233, 512;
	add.s32 	%r232, %r232, 1;
	setp.ne.s32 	%p9, %r232, 0;
	@%p9 bra 	$L__BB7_29;
$L__BB7_30:
	setp.lt.u32 	%p10, %r19, 1536;
	@%p10 bra 	$L__BB7_33;
	cvt.u64.u32 	%rd83, %r235;
	cvt.u64.u32 	%rd84, %r231;
	add.s64 	%rd85, %rd83, %rd84;
	shl.b64 	%rd86, %rd85, 3;
	add.s64 	%rd87, %rd86, %rd35;
	add.s64 	%rd277, %rd87, 8192;
	add.s32 	%r236, %r235, %r231;
$L__BB7_32:
	mul.wide.u32 	%rd96, %r236, 8;
	add.s64 	%rd89, %rd35, %rd96;
	// begin inline asm
	ld.global.nc.u64 %rd88, [%rd89];
	// end inline asm
	add.s64 	%rd97, %rd88, %rd279;
	add.s64 	%rd91, %rd277, -4096;
	// begin inline asm
	ld.global.nc.u64 %rd90, [%rd91];
	// end inline asm
	add.s64 	%rd98, %rd90, %rd97;
	// begin inline asm
	ld.global.nc.u64 %rd92, [%rd277];
	// end inline asm
	add.s64 	%rd99, %rd92, %rd98;
	add.s64 	%rd95, %rd277, 4096;
	// begin inline asm
	ld.global.nc.u64 %rd94, [%rd95];
	// end inline asm
	add.s64 	%rd279, %rd94, %rd99;
	add.s32 	%r235, %r235, 2048;
	add.s64 	%rd277, %rd277, 16384;
	add.s32 	%r236, %r236, 2048;
	setp.lt.s32 	%p11, %r235, %r18;
	@%p11 bra 	$L__BB7_32;
$L__BB7_33:
	// begin inline asm
	mov.u32 %r45, %laneid;
	// end inline asm
	mov.b64 	{%r47, %r52}, %rd279;
	mov.b32 	%r53, 1;
	mov.b32 	%r94, 31;
	mov.b32 	%r95, -1;
	// begin inline asm
	shfl.sync.down.b32 %r46, %r47, %r53, %r94, %r95;
	// end inline asm
	// begin inline asm
	shfl.sync.down.b32 %r51, %r52, %r53, %r94, %r95;
	// end inline asm
	mov.b64 	%rd100, {%r46, %r51};
	setp.gt.s32 	%p12, %r45, 30;
	selp.b64 	%rd101, 0, %rd100, %p12;
	add.s64 	%rd102, %rd101, %rd279;
	mov.b64 	{%r57, %r62}, %rd102;
	mov.b32 	%r63, 2;
	// begin inline asm
	shfl.sync.down.b32 %r56, %r57, %r63, %r94, %r95;
	// end inline asm
	// begin inline asm
	shfl.sync.down.b32 %r61, %r62, %r63, %r94, %r95;
	// end inline asm
	mov.b64 	%rd103, {%r56, %r61};
	setp.gt.s32 	%p13, %r45, 29;
	selp.b64 	%rd104, 0, %rd103, %p13;
	add.s64 	%rd105, %rd104, %rd102;
	mov.b64 	{%r67, %r72}, %rd105;
	mov.b32 	%r73, 4;
	// begin inline asm
	shfl.sync.down.b32 %r66, %r67, %r73, %r94, %r95;
	// end inline asm
	// begin inline asm
	shfl.sync.down.b32 %r71, %r72, %r73, %r94, %r95;
	// end inline asm
	mov.b64 	%rd106, {%r66, %r71};
	setp.gt.s32 	%p14, %r45, 27;
	selp.b64 	%rd107, 0, %rd106, %p14;
	add.s64 	%rd108, %rd107, %rd105;
	mov.b64 	{%r77, %r82}, %rd108;
	mov.b32 	%r83, 8;
	// begin inline asm
	shfl.sync.down.b32 %r76, %r77, %r83, %r94, %r95;
	// end inline asm
	// begin inline asm
	shfl.sync.down.b32 %r81, %r82, %r83, %r94, %r95;
	// end inline asm
	mov.b64 	%rd109, {%r76, %r81};
	setp.gt.s32 	%p15, %r45, 23;
	selp.b64 	%rd110, 0, %rd109, %p15;
	add.s64 	%rd111, %rd110, %rd108;
	mov.b64 	{%r87, %r92}, %rd111;
	mov.b32 	%r93, 16;
	// begin inline asm
	shfl.sync.down.b32 %r86, %r87, %r93, %r94, %r95;
	// end inline asm
	// begin inline asm
	shfl.sync.down.b32 %r91, %r92, %r93, %r94, %r95;
	// end inline asm
	mov.b64 	%rd112, {%r86, %r91};
	setp.gt.s32 	%p16, %r45, 15;
	selp.b64 	%rd113, 0, %rd112, %p16;
	add.s64 	%rd280, %rd113, %rd111;
	setp.ne.s32 	%p17, %r45, 0;
	@%p17 bra 	$L__BB7_35;
	shr.u32 	%r96, %r13, 2;
	and.b32  	%r97, %r96, 248;
	mov.u32 	%r98, _ZZN3cub18CUB_300001_SM_10006detail6reduce28DeviceReduceSingleTileKernelINS2_10policy_hubIlyN4cuda3std3__44plusIlEEE10Policy1000EPlSC_iS9_llNS7_10__identityEEEvT0_T1_T2_T3_T4_T6_E12temp_storage;
	add.s32 	%r99, %r98, %r97;
	st.shared.u64 	[%r99+16], %rd280;
$L__BB7_35:
	bar.sync 	0;
	setp.ne.s32 	%p18, %r13, 0;
	@%p18 bra 	$L__BB7_37;
	ld.shared.u64 	%rd114, [_ZZN3cub18CUB_300001_SM_10006detail6reduce28DeviceReduceSingleTileKernelINS2_10policy_hubIlyN4cuda3std3__44plusIlEEE10Policy1000EPlSC_iS9_llNS7_10__identityEEEvT0_T1_T2_T3_T4_T6_E12temp_storage+24];
	add.s64 	%rd115, %rd114, %rd280;
	ld.shared.u64 	%rd116, [_ZZN3cub18CUB_300001_SM_10006detail6reduce28DeviceReduceSingleTileKernelINS2_10policy_hubIlyN4cuda3std3__44plusIlEEE10Policy1000EPlSC_iS9_llNS7_10__identityEEEvT0_T1_T2_T3_T4_T6_E12temp_storage+32];
	add.s64 	%rd117, %rd115, %rd116;
	ld.shared.u64 	%rd118, [_ZZN3cub18CUB_300001_SM_10006detail6reduce28DeviceReduceSingleTileKernelINS2_10policy_hubIlyN4cuda3std3__44plusIlEEE10Policy1000EPlSC_iS9_llNS7_10__identityEEEvT0_T1_T2_T3_T4_T6_E12temp_storage+40];
	add.s64 	%rd119, %rd117, %rd118;
	ld.shared.u64 	%rd120, [_ZZN3cub18CUB_300001_SM_10006detail6reduce28DeviceReduceSingleTileKernelINS2_10policy_hubIlyN4cuda3std3__44plusIlEEE10Policy1000EPlSC_iS9_llNS7_10__identityEEEvT0_T1_T2_T3_T4_T6_E12temp_storage+48];
	add.s64 	%rd121, %rd119, %rd120;
	ld.shared.u64 	%rd122, [_ZZN3cub18CUB_300001_SM_10006detail6reduce28DeviceReduceSingleTileKernelINS2_10policy_hubIlyN4cuda3std3__44plusIlEEE10Policy1000EPlSC_iS9_llNS7_10__identityEEEvT0_T1_T2_T3_T4_T6_E12temp_storage+56];
	add.s64 	%rd123, %rd121, %rd122;
	ld.shared.u64 	%rd124, [_ZZN3cub18CUB_300001_SM_10006detail6reduce28DeviceReduceSingleTileKernelINS2_10policy_hubIlyN4cuda3std3__44plusIlEEE10Policy1000EPlSC_iS9_llNS7_10__identityEEEvT0_T1_T2_T3_T4_T6_E12temp_storage+64];
	add.s64 	%rd125, %rd123, %rd124;
	ld.shared.u64 	%rd126, [_ZZN3cub18CUB_300001_SM_10006detail6reduce28DeviceReduceSingleTileKernelINS2_10policy_hubIlyN4cuda3std3__44plusIlEEE10Policy1000EPlSC_iS9_llNS7_10__identityEEEvT0_T1_T2_T3_T4_T6_E12temp_storage+72];
	add.s64 	%rd127, %rd125, %rd126;
	ld.shared.u64 	%rd128, [_ZZN3cub18CUB_300001_SM_10006detail6reduce28DeviceReduceSingleTileKernelINS2_10policy_hubIlyN4cuda3std3__44plusIlEEE10Policy1000EPlSC_iS9_llNS7_10__identityEEEvT0_T1_T2_T3_T4_T6_E12temp_storage+80];
	add.s64 	%rd129, %rd127, %rd128;
	ld.shared.u64 	%rd130, [_ZZN3cub18CUB_300001_SM_10006detail6reduce28DeviceReduceSingleTileKernelINS2_10policy_hubIlyN4cuda3std3__44plusIlEEE10Policy1000EPlSC_iS9_llNS7_10__identityEEEvT0_T1_T2_T3_T4_T6_E12temp_storage+88];
	add.s64 	%rd131, %rd129, %rd130;
	ld.shared.u64 	%rd132, [_ZZN3cub18CUB_300001_SM_10006detail6reduce28DeviceReduceSingleTileKernelINS2_10policy_hubIlyN4cuda3std3__44plusIlEEE10Policy1000EPlSC_iS9_llNS7_10__identityEEEvT0_T1_T2_T3_T4_T6_E12temp_storage+96];
	add.s64 	%rd133, %rd131, %rd132;
	ld.shared.u64 	%rd134, [_ZZN3cub18CUB_300001_SM_10006detail6reduce28DeviceReduceSingleTileKernelINS2_10policy_hubIlyN4cuda3std3__44plusIlEEE10Policy1000EPlSC_iS9_llNS7_10__identityEEEvT0_T1_T2_T3_T4_T6_E12temp_storage+104];
	add.s64 	%rd135, %rd133, %rd134;
	ld.shared.u64 	%rd136, [_ZZN3cub18CUB_300001_SM_10006detail6reduce28DeviceReduceSingleTileKernelINS2_10policy_hubIlyN4cuda3std3__44plusIlEEE10Policy1000EPlSC_iS9_llNS7_10__identityEEEvT0_T1_T2_T3_T4_T6_E12temp_storage+112];
	add.s64 	%rd137, %rd135, %rd136;
	ld.shared.u64 	%rd138, [_ZZN3cub18CUB_300001_SM_10006detail6reduce28DeviceReduceSingleTileKernelINS2_10policy_hubIlyN4cuda3std3__44plusIlEEE10Policy1000EPlSC_iS9_llNS7_10__identityEEEvT0_T1_T2_T3_T4_T6_E12temp_storage+120];
	add.s64 	%rd139, %rd137, %rd138;
	ld.shared.u64 	%rd140, [_ZZN3cub18CUB_300001_SM_10006detail6reduce28DeviceReduceSingleTileKernelINS2_10policy_hubIlyN4cuda3std3__44plusIlEEE10Policy1000EPlSC_iS9_llNS7_10__identityEEEvT0_T1_T2_T3_T4_T6_E12temp_storage+128];
	add.s64 	%rd141, %rd139, %rd140;
	ld.shared.u64 	%rd142, [_ZZN3cub18CUB_300001_SM_10006detail6reduce28DeviceReduceSingleTileKernelINS2_10policy_hubIlyN4cuda3std3__44plusIlEEE10Policy1000EPlSC_iS9_llNS7_10__identityEEEvT0_T1_T2_T3_T4_T6_E12temp_storage+136];
	add.s64 	%rd280, %rd141, %rd142;
$L__BB7_37:
	mov.u32 	%r223, %tid.x;
	setp.ne.s32 	%p56, %r223, 0;
	@%p56 bra 	$L__BB7_39;
	add.s64 	%rd264, %rd280, %rd36;
	st.global.u64 	[%rd1], %rd264;
$L__BB7_39:
	ret;

}


// ===== COMPILED SASS (sm_100) =====

	.target	sm_100

	.elftype	@"ET_EXEC"


//--------------------- .note.nv.tkinfo           --------------------------
	.section	.note.nv.tkinfo,"",@"SHT_NOTE"
	.sectionflags	@"SHF_NOTE_NV_TKINFO"
	.tkinfo
        /*0018*/ 	.word	0x00000002
        /*0030*/ 	.string	""
        /*0030*/ 	.string	"ptxas"
        /*0030*/ 	.string	"Cuda compilation tools, release 13.0, V13.0.88"
        /*0030*/ 	.string	"Build cuda_13.0.r13.0/compiler.36424714_0"
        /*0030*/ 	.string	"-arch sm_100 -m 64 "



//--------------------- .note.nv.cuinfo           --------------------------
	.section	.note.nv.cuinfo,"",@"SHT_NOTE"
	.sectionflags	@"SHF_NOTE_NV_CUINFO"
        /*0018*/ 	.short	0x0002
        /*001a*/ 	.short	0x0064
        /*001c*/ 	.short	0x0082
	.zero		2


//--------------------- .nv.info                  --------------------------
	.section	.nv.info,"",@"SHT_CUDA_INFO"
	.align	4


	//----- nvinfo : EIATTR_REGCOUNT
	.align		4
        /*0000*/ 	.byte	0x04, 0x2f
        /*0002*/ 	.short	(.L_44 - .L_43)
	.align		4
.L_43:
        /*0004*/ 	.word	index@(_ZN3cub18CUB_300001_SM_10006detail11EmptyKernelIvEEvv)
        /*0008*/ 	.word	0x00000004


	//----- nvinfo : EIATTR_FRAME_SIZE
	.align		4
.L_44:
        /*000c*/ 	.byte	0x04, 0x11
        /*000e*/ 	.short	(.L_46 - .L_45)
	.align		4
.L_45:
        /*0010*/ 	.word	index@(_ZN3cub18CUB_300001_SM_10006detail11EmptyKernelIvEEvv)
        /*0014*/ 	.word	0x00000000


	//----- nvinfo : EIATTR_REGCOUNT
	.align		4
.L_46:
        /*0018*/ 	.byte	0x04, 0x2f
        /*001a*/ 	.short	(.L_48 - .L_47)
	.align		4
.L_47:
        /*001c*/ 	.word	index@(_ZN3cub18CUB_300001_SM_10006detail8for_each13static_kernelINS2_12policy_hub_t12policy_500_tEmN6thrust24THRUST_300001_SM_1000_NS8cuda_cub20__uninitialized_fill7functorINS7_10device_ptrI6float2EESC_EEEEvT0_T1_)
        /*0020*/ 	.word	0x00000009


	//----- nvinfo : EIATTR_FRAME_SIZE
	.align		4
.L_48:
        /*0024*/ 	.byte	0x04, 0x11
        /*0026*/ 	.short	(.L_50 - .L_49)
	.align		4
.L_49:
        /*0028*/ 	.word	index@(_ZN3cub18CUB_300001_SM_10006detail8for_each13static_kernelINS2_12policy_hub_t12policy_500_tEmN6thrust24THRUST_300001_SM_1000_NS8cuda_cub20__uninitialized_fill7functorINS7_10device_ptrI6float2EESC_EEEEvT0_T1_)
        /*002c*/ 	.word	0x00000000


	//----- nvinfo : EIATTR_REGCOUNT
	.align		4
.L_50:
        /*0030*/ 	.byte	0x04, 0x2f
        /*0032*/ 	.short	(.L_52 - .L_51)
	.align		4
.L_51:
        /*0034*/ 	.word	index@(_ZN3cub18CUB_300001_SM_10006detail6reduce28DeviceReduceSingleTileKernelINS2_10policy_hubIljN4cuda3std3__44plusIlEEE10Policy1000EN6thrust24THRUST_300001_SM_1000_NS18transform_iteratorI16is_inside_circleNSD_6detail15normal_iteratorINSD_10device_ptrI6float2EEEEllEEPljS9_llNS7_10__identityEEEvT0_T1_T2_T3_T4_T6_)
        /*0038*/ 	.word	0x00000026


	//----- nvinfo : EIATTR_FRAME_SIZE
	.align		4
.L_52:
        /*003c*/ 	.byte	0x04, 0x11
        /*003e*/ 	.short	(.L_54 - .L_53)
	.align		4
.L_53:
        /*0040*/ 	.word	index@(_ZN3cub18CUB_300001_SM_10006detail6reduce28DeviceReduceSingleTileKernelINS2_10policy_hubIljN4cuda3std3__44plusIlEEE10Policy1000EN6thrust24THRUST_300001_SM_1000_NS18transform_iteratorI16is_inside_circleNSD_6detail15normal_iteratorINSD_10device_ptrI6float2EEEEllEEPljS9_llNS7_10__identityEEEvT0_T1_T2_T3_T4_T6_)
        /*0044*/ 	.word	0x00000000


	//----- nvinfo : EIATTR_REGCOUNT
	.align		4
.L_54:
        /*0048*/ 	.byte	0x04, 0x2f
        /*004a*/ 	.short	(.L_56 - .L_55)
	.align		4
.L_55:
        /*004c*/ 	.word	index@(_ZN3cub18CUB_300001_SM_10006detail6reduce18DeviceReduceKernelINS2_10policy_hubIljN4cuda3std3__44plusIlEEE10Policy1000EN6thrust24THRUST_300001_SM_1000_NS18transform_iteratorI16is_inside_circleNSD_6detail15normal_iteratorINSD_10device_ptrI6float2EEEEllEEjS9_lNS7_10__identityEEEvT0_PT3_T1_NS0_13GridEvenShareISR_EET2_T4_)
        /*0050*/ 	.word	0x0000001f


	//----- nvinfo : EIATTR_FRAME_SIZE
	.align		4
.L_56:
        /*0054*/ 	.byte	0x04, 0x11
        /*0056*/ 	.short	(.L_58 - .L_57)
	.align		4
.L_57:
        /*0058*/ 	.word	index@(_ZN3cub18CUB_300001_SM_10006detail6reduce18DeviceReduceKernelINS2_10policy_hubIljN4cuda3std3__44plusIlEEE10Policy1000EN6thrust24THRUST_300001_SM_1000_NS18transform_iteratorI16is_inside_circleNSD_6detail15normal_iteratorINSD_10device_ptrI6float2EEEEllEEjS9_lNS7_10__identityEEEvT0_PT3_T1_NS0_13GridEvenShareISR_EET2_T4_)
        /*005c*/ 	.word	0x00000000


	//----- nvinfo : EIATTR_REGCOUNT
	.align		4
.L_58:
        /*0060*/ 	.byte	0x04, 0x2f
        /*0062*/ 	.short	(.L_60 - .L_59)
	.align		4
.L_59:
        /*0064*/ 	.word	index@(_ZN3cub18CUB_300001_SM_10006detail6reduce28DeviceReduceSingleTileKernelINS2_10policy_hubIljN4cuda3std3__44plusIlEEE10Policy1000EPlSC_iS9_llNS7_10__identityEEEvT0_T1_T2_T3_T4_T6_)
        /*0068*/ 	.word	0x00000030


	//----- nvinfo : EIATTR_FRAME_SIZE
	.align		4
.L_60:
        /*006c*/ 	.byte	0x04, 0x11
        /*006e*/ 	.short	(.L_62 - .L_61)
	.align		4
.L_61:
        /*0070*/ 	.word	index@(_ZN3cub18CUB_300001_SM_10006detail6reduce28DeviceReduceSingleTileKernelINS2_10policy_hubIljN4cuda3std3__44plusIlEEE10Policy1000EPlSC_iS9_llNS7_10__identityEEEvT0_T1_T2_T3_T4_T6_)
        /*0074*/ 	.word	0x00000000


	//----- nvinfo : EIATTR_REGCOUNT
	.align		4
.L_62:
        /*0078*/ 	.byte	0x04, 0x2f
        /*007a*/ 	.short	(.L_64 - .L_63)
	.align		4
.L_63:
        /*007c*/ 	.word	index@(_ZN3cub18CUB_300001_SM_10006detail6reduce28DeviceReduceSingleTileKernelINS2_10policy_hubIlyN4cuda3std3__44plusIlEEE10Policy1000EN6thrust24THRUST_300001_SM_1000_NS18transform_iteratorI16is_inside_circleNSD_6detail15normal_iteratorINSD_10device_ptrI6float2EEEEllEEPlyS9_llNS7_10__identityEEEvT0_T1_T2_T3_T4_T6_)
        /*0080*/ 	.word	0x00000026


	//----- nvinfo : EIATTR_FRAME_SIZE
	.align		4
.L_64:
        /*0084*/ 	.byte	0x04, 0x11
        /*0086*/ 	.short	(.L_66 - .L_65)
	.align		4
.L_65:
        /*0088*/ 	.word	index@(_ZN3cub18CUB_300001_SM_10006detail6reduce28DeviceReduceSingleTileKernelINS2_10policy_hubIlyN4cuda3std3__44plusIlEEE10Policy1000EN6thrust24THRUST_300001_SM_1000_NS18transform_iteratorI16is_inside_circleNSD_6detail15normal_iteratorINSD_10device_ptrI6float2EEEEllEEPlyS9_llNS7_10__identityEEEvT0_T1_T2_T3_T4_T6_)
        /*008c*/ 	.word	0x00000000


	//----- nvinfo : EIATTR_REGCOUNT
	.align		4
.L_66:
        /*0090*/ 	.byte	0x04, 0x2f
        /*0092*/ 	.short	(.L_68 - .L_67)
	.align		4
.L_67:
        /*0094*/ 	.word	index@(_ZN3cub18CUB_300001_SM_10006detail6reduce18DeviceReduceKernelINS2_10policy_hubIlyN4cuda3std3__44plusIlEEE10Policy1000EN6thrust24THRUST_300001_SM_1000_NS18transform_iteratorI16is_inside_circleNSD_6detail15normal_iteratorINSD_10device_ptrI6float2EEEEllEEyS9_lNS7_10__identityEEEvT0_PT3_T1_NS0_13GridEvenShareISR_EET2_T4_)
        /*0098*/ 	.word	0x00000020


	//----- nvinfo : EIATTR_FRAME_SIZE
	.align		4
.L_68:
        /*009c*/ 	.byte	0x04, 0x11
        /*009e*/ 	.short	(.L_70 - .L_69)
	.align		4
.L_69:
        /*00a0*/ 	.word	index@(_ZN3cub18CUB_300001_SM_10006detail6reduce18DeviceReduceKernelINS2_10policy_hubIlyN4cuda3std3__44plusIlEEE10Policy1000EN6thrust24THRUST_300001_SM_1000_NS18transform_iteratorI16is_inside_circleNSD_6detail15normal_iteratorINSD_10device_ptrI6float2EEEEllEEyS9_lNS7_10__identityEEEvT0_PT3_T1_NS0_13GridEvenShareISR_EET2_T4_)
        /*00a4*/ 	.word	0x00000000


	//----- nvinfo : EIATTR_REGCOUNT
	.align		4
.L_70:
        /*00a8*/ 	.byte	0x04, 0x2f
        /*00aa*/ 	.short	(.L_72 - .L_71)
	.align		4
.L_71:
        /*00ac*/ 	.word	index@(_ZN3cub18CUB_300001_SM_10006detail6reduce28DeviceReduceSingleTileKernelINS2_10policy_hubIlyN4cuda3std3__44plusIlEEE10Policy1000EPlSC_iS9_llNS7_10__identityEEEvT0_T1_T2_T3_T4_T6_)
        /*00b0*/ 	.word	0x00000030


	//----- nvinfo : EIATTR_FRAME_SIZE
	.align		4
.L_72:
        /*00b4*/ 	.byte	0x04, 0x11
        /*00b6*/ 	.short	(.L_74 - .L_73)
	.align		4
.L_73:
        /*00b8*/ 	.word	index@(_ZN3cub18CUB_300001_SM_10006detail6reduce28DeviceReduceSingleTileKernelINS2_10policy_hubIlyN4cuda3std3__44plusIlEEE10Policy1000EPlSC_iS9_llNS7_10__identityEEEvT0_T1_T2_T3_T4_T6_)
        /*00bc*/ 	.word	0x00000000


	//----- nvinfo : EIATTR_MIN_STACK_SIZE
	.align		4
.L_74:
        /*00c0*/ 	.byte	0x04, 0x12
        /*00c2*/ 	.short	(.L_76 - .L_75)
	.align		4
.L_75:
        /*00c4*/ 	.word	index@(_ZN3cub18CUB_300001_SM_10006detail6reduce28DeviceReduceSingleTileKernelINS2_10policy_hubIlyN4cuda3std3__44plusIlEEE10Policy1000EPlSC_iS9_llNS7_10__identityEEEvT0_T1_T2_T3_T4_T6_)
        /*00c8*/ 	.word	0x00000000


	//----- nvinfo : EIATTR_MIN_STACK_SIZE
	.align		4
.L_76:
        /*00cc*/ 	.byte	0x04, 0x12
        /*00ce*/ 	.short	(.L_78 - .L_77)
	.align		4
.L_77:
        /*00d0*/ 	.word	index@(_ZN3cub18CUB_300001_SM_10006detail6reduce18DeviceReduceKernelINS2_10policy_hubIlyN4cuda3std3__44plusIlEEE10Policy1000EN6thrust24THRUST_300001_SM_1000_NS18transform_iteratorI16is_inside_circleNSD_6detail15normal_iteratorINSD_10device_ptrI6float2EEEEllEEyS9_lNS7_10__identityEEEvT0_PT3_T1_NS0_13GridEvenShareISR_EET2_T4_)
        /*00d4*/ 	.word	0x00000000


	//----- nvinfo : EIATTR_MIN_STACK_SIZE
	.align		4
.L_78:
        /*00d8*/ 	.byte	0x04, 0x12
        /*00da*/ 	.short	(.L_80 - .L_79)
	.align		4
.L_79:
        /*00dc*/ 	.word	index@(_ZN3cub18CUB_300001_SM_10006detail6reduce28DeviceReduceSingleTileKernelINS2_10policy_hubIlyN4cuda3std3__44plusIlEEE10Policy1000EN6thrust24THRUST_300001_SM_1000_NS18transform_iteratorI16is_inside_circleNSD_6detail15normal_iteratorINSD_10device_ptrI6float2EEEEllEEPlyS9_llNS7_10__identityEEEvT0_T1_T2_T3_T4_T6_)
        /*00e0*/ 	.word	0x00000000


	//----- nvinfo : EIATTR_MIN_STACK_SIZE
	.align		4
.L_80:
        /*00e4*/ 	.byte	0x04, 0x12
        /*00e6*/ 	.short	(.L_82 - .L_81)
	.align		4
.L_81:
        /*00e8*/ 	.word	index@(_ZN3cub18CUB_300001_SM_10006detail6reduce28DeviceReduceSingleTileKernelINS2_10policy_hubIljN4cuda3std3__44plusIlEEE10Policy1000EPlSC_iS9_llNS7_10__identityEEEvT0_T1_T2_T3_T4_T6_)
        /*00ec*/ 	.word	0x00000000


	//----- nvinfo : EIATTR_MIN_STACK_SIZE
	.align		4
.L_82:
        /*00f0*/ 	.byte	0x04, 0x12
        /*00f2*/ 	.short	(.L_84 - .L_83)
	.align		4
.L_83:
        /*00f4*/ 	.word	index@(_ZN3cub18CUB_300001_SM_10006detail6reduce18DeviceReduceKernelINS2_10policy_hubIljN4cuda3std3__44plusIlEEE10Policy1000EN6thrust24THRUST_300001_SM_1000_NS18transform_iteratorI16is_inside_circleNSD_6detail15normal_iteratorINSD_10device_ptrI6float2EEEEllEEjS9_lNS7_10__identityEEEvT0_PT3_T1_NS0_13GridEvenShareISR_EET2_T4_)
        /*00f8*/ 	.word	0x00000000


	//----- nvinfo : EIATTR_MIN_STACK_SIZE
	.align		4
.L_84:
        /*00fc*/ 	.byte	0x04, 0x12
        /*00fe*/ 	.short	(.L_86 - .L_85)
	.align		4
.L_85:
        /*0100*/ 	.word	index@(_ZN3cub18CUB_300001_SM_10006detail6reduce28DeviceReduceSingleTileKernelINS2_10policy_hubIljN4cuda3std3__44plusIlEEE10Policy1000EN6thrust24THRUST_300001_SM_1000_NS18transform_iteratorI16is_inside_circleNSD_6detail15normal_iteratorINSD_10device_ptrI6float2EEEEllEEPljS9_llNS7_10__identityEEEvT0_T1_T2_T3_T4_T6_)
        /*0104*/ 	.word	0x00000000


	//----- nvinfo : EIATTR_MIN_STACK_SIZE
	.align		4
.L_86:
        /*0108*/ 	.byte	0x04, 0x12
        /*010a*/ 	.short	(.L_88 - .L_87)
	.align		4
.L_87:
        /*010c*/ 	.word	index@(_ZN3cub18CUB_300001_SM_10006detail8for_each13static_kernelINS2_12policy_hub_t12policy_500_tEmN6thrust24THRUST_300001_SM_1000_NS8cuda_cub20__uninitialized_fill7functorINS7_10device_ptrI6float2EESC_EEEEvT0_T1_)
        /*0110*/ 	.word	0x00000000


	//----- nvinfo : EIATTR_MIN_STACK_SIZE
	.align		4
.L_88:
        /*0114*/ 	.byte	0x04, 0x12
        /*0116*/ 	.short	(.L_90 - .L_89)
	.align		4
.L_89:
        /*0118*/ 	.word	index@(_ZN3cub18CUB_300001_SM_10006detail11EmptyKernelIvEEvv)
        /*011c*/ 	.word	0x00000000
.L_90:


//--------------------- .nv.compat                --------------------------
	.section	.nv.compat,"",@"SHT_CUDA_COMPAT_INFO"
	.align	4
        /*0000*/ 	.byte	0x02, 0x09, 0x00, 0x00, 0x02, 0x02, 0x01, 0x00, 0x02, 0x05, 0x05, 0x00, 0x03, 0x07, 0x01, 0x01
        /*0010*/ 	.byte	0x02, 0x03, 0x00, 0x00, 0x02, 0x06, 0x01, 0x00, 0x04, 0x0b, 0x08, 0x00, 0x01, 0x00, 0x00, 0x00
        /*0020*/ 	.byte	0x00, 0x00, 0x00, 0x00


//--------------------- .nv.info._ZN3cub18CUB_300001_SM_10006detail6reduce28DeviceReduceSingleTileKernelINS2_10policy_hubIlyN4cuda3std3__44plusIlEEE10Policy1000EPlSC_iS9_llNS7_10__identityEEEvT0_T1_T2_T3_T4_T6_ --------------------------
	.section	.nv.info._ZN3cub18CUB_300001_SM_10006detail6reduce28DeviceReduceSingleTileKernelINS2_10policy_hubIlyN4cuda3std3__44plusIlEEE10Policy1000EPlSC_iS9_llNS7_10__identityEEEvT0_T1_T2_T3_T4_T6_,"",@"SHT_CUDA_INFO"
	.sectionflags	@""
	.align	4


	//----- nvinfo : EIATTR_CUDA_API_VERSION
	.align		4
        /*0000*/ 	.byte	0x04, 0x37
        /*0002*/ 	.short	(.L_92 - .L_91)
.L_91:
        /*0004*/ 	.word	0x00000082


	//----- nvinfo : EIATTR_KPARAM_INFO
	.align		4
.L_92:
        /*0008*/ 	.byte	0x04, 0x17
        /*000a*/ 	.short	(.L_94 - .L_93)
.L_93:
        /*000c*/ 	.word	0x00000000
        /*0010*/ 	.short	0x0005
        /*0012*/ 	.short	0x0020
        /*0014*/ 	.byte	0x00, 0xf0, 0x05, 0x00


	//----- nvinfo : EIATTR_KPARAM_INFO
	.align		4
.L_94:
        /*0018*/ 	.byte	0x04, 0x17
        /*001a*/ 	.short	(.L_96 - .L_95)
.L_95:
        /*001c*/ 	.word	0x00000000
        /*0020*/ 	.short	0x0004
        /*0022*/ 	.short	0x0018
        /*0024*/ 	.byte	0x00, 0xf0, 0x21, 0x00


	//----- nvinfo : EIATTR_KPARAM_INFO
	.align		4
.L_96:
        /*0028*/ 	.byte	0x04, 0x17
        /*002a*/ 	.short	(.L_98 - .L_97)
.L_97:
        /*002c*/ 	.word	0x00000000
        /*0030*/ 	.short	0x0003
        /*0032*/ 	.short	0x0014
        /*0034*/ 	.byte	0x00, 0xf0, 0x05, 0x00


	//----- nvinfo : EIATTR_KPARAM_INFO
	.align		4
.L_98:
        /*0038*/ 	.byte	0x04, 0x17
        /*003a*/ 	.short	(.L_100 - .L_99)
.L_99:
        /*003c*/ 	.word	0x00000000
        /*0040*/ 	.short	0x0002
        /*0042*/ 	.short	0x0010
        /*0044*/ 	.byte	0x00, 0xf0, 0x11, 0x00


	//----- nvinfo : EIATTR_KPARAM_INFO
	.align		4
.L_100:
        /*0048*/ 	.byte	0x04, 0x17
        /*004a*/ 	.short	(.L_102 - .L_101)
.L_101:
        /*004c*/ 	.word	0x00000000
        /*0050*/ 	.short	0x0001
        /*0052*/ 	.short	0x0008
        /*0054*/ 	.byte	0x00, 0xf5, 0x21, 0x00


	//----- nvinfo : EIATTR_KPARAM_INFO
	.align		4
.L_102:
        /*0058*/ 	.byte	0x04, 0x17
        /*005a*/ 	.short	(.L_104 - .L_103)
.L_103:
        /*005c*/ 	.word	0x00000000
        /*0060*/ 	.short	0x0000
        /*0062*/ 	.short	0x0000
        /*0064*/ 	.byte	0x00, 0xf5, 0x21, 0x00


	//----- nvinfo : EIATTR_SPARSE_MMA_MASK
	.align		4
.L_104:
        /*0068*/ 	.byte	0x03, 0x50
        /*006a*/ 	.short	0x0000


	//----- nvinfo : EIATTR_MAXREG_COUNT
	.align		4
        /*006c*/ 	.byte	0x03, 0x1b
        /*006e*/ 	.short	0x0080


	//----- nvinfo : EIATTR_NUM_BARRIERS
	.align		4
        /*0070*/ 	.byte	0x02, 0x4c
        /*0072*/ 	.byte	0x01
	.zero		1


	//----- nvinfo : EIATTR_MERCURY_ISA_VERSION
	.align		4
        /*0074*/ 	.byte	0x03, 0x5f
        /*0076*/ 	.short	0x0101


	//----- nvinfo : EIATTR_COOP_GROUP_MASK_REGIDS
	.align		4
        /*0078*/ 	.byte	0x04, 0x29
        /*007a*/ 	.short	(.L_106 - .L_105)


	//   ....[0]....
.L_105:
        /*007c*/ 	.word	0xffffffff


	//   ....[1]....
        /*0080*/ 	.word	0xffffffff


	//   ....[2]....
        /*0084*/ 	.word	0xffffffff


	//   ....[3]....
        /*0088*/ 	.word	0xffffffff


	//   ....[4]....
        /*008c*/ 	.word	0xffffffff


	//   ....[5]....
        /*0090*/ 	.word	0xffffffff


	//   ....[6]....
        /*0094*/ 	.word	0xffffffff


	//   ....[7]....
        /*0098*/ 	.word	0xffffffff


	//   ....[8]....
        /*009c*/ 	.word	0xffffffff


	//   ....[9]....
        /*00a0*/ 	.word	0xffffffff


	//   ....[10]....
        /*00a4*/ 	.word	0xffffffff


	//   ....[11]....
        /*00a8*/ 	.word	0xffffffff


	//   ....[12]....
        /*00ac*/ 	.word	0xffffffff


	//   ....[13]....
        /*00b0*/ 	.word	0xffffffff


	//   ....[14]....
        /*00b4*/ 	.word	0xffffffff


	//   ....[15]....
        /*00b8*/ 	.word	0xffffffff


	//   ....[16]....
        /*00bc*/ 	.word	0xffffffff


	//   ....[17]....
        /*00c0*/ 	.word	0xffffffff


	//   ....[18]....
        /*00c4*/ 	.word	0xffffffff


	//   ....[19]....
        /*00c8*/ 	.word	0xffffffff


	//   ....[20]....
        /*00cc*/ 	.word	0xffffffff


	//   ....[21]....
        /*00d0*/ 	.word	0xffffffff


	//   ....[22]....
        /*00d4*/ 	.word	0xffffffff


	//   ....[23]....
        /*00d8*/ 	.word	0xffffffff


	//   ....[24]....
        /*00dc*/ 	.word	0xffffffff


	//   ....[25]....
        /*00e0*/ 	.word	0xffffffff


	//   ....[26]....
        /*00e4*/ 	.word	0xffffffff


	//   ....[27]....
        /*00e8*/ 	.word	0xffffffff


	//   ....[28]....
        /*00ec*/ 	.word	0xffffffff


	//   ....[29]....
        /*00f0*/ 	.word	0xffffffff


	//----- nvinfo : EIATTR_COOP_GROUP_INSTR_OFFSETS
	.align		4
.L_106:
        /*00f4*/ 	.byte	0x04, 0x28
        /*00f6*/ 	.short	(.L_108 - .L_107)


	//   ....[0]....
.L_107:
        /*00f8*/ 	.word	0x00000970


	//   ....[1]....
        /*00fc*/ 	.word	0x00000980


	//   ....[2]....
        /*0100*/ 	.word	0x000009e0


	//   ....[3]....
        /*0104*/ 	.word	0x00000a00


	//   ....[4]....
        /*0108*/ 	.word	0x00000a50


	//   ....[5]....
        /*010c*/ 	.word	0x00000a70


	//   ....[6]....
        /*0110*/ 	.word	0x00000ab0


	//   ....[7]....
        /*0114*/ 	.word	0x00000af0


	//   ....[8]....
        /*0118*/ 	.word	0x00000b40


	//   ....[9]....
        /*011c*/ 	.word	0x00000b80


	//   ....[10]....
        /*0120*/ 	.word	0x00000e80


	//   ....[11]....
        /*0124*/ 	.word	0x00000e90


	//   ....[12]....
        /*0128*/ 	.word	0x00000f10


	//   ....[13]....
        /*012c*/ 	.word	0x00000f30


	//   ....[14]....
        /*0130*/ 	.word	0x00000f70


	//   ....[15]....
        /*0134*/ 	.word	0x00000fb0


	//   ....[16]....
        /*0138*/ 	.word	0x00001010


	//   ....[17]....
        /*013c*/ 	.word	0x00001040


	//   ....[18]....
        /*0140*/ 	.word	0x00001080


	//   ....[19]....
        /*0144*/ 	.word	0x000010c0


	//   ....[20]....
        /*0148*/ 	.word	0x000021b0


	//   ....[21]....
        /*014c*/ 	.word	0x000021c0


	//   ....[22]....
        /*0150*/ 	.word	0x00002240


	//   ....[23]....
        /*0154*/ 	.word	0x00002250


	//   ....[24]....
        /*0158*/ 	.word	0x000022b0


	//   ....[25]....
        /*015c*/ 	.word	0x000022d0


	//   ....[26]....
        /*0160*/ 	.word	0x00002310


	//   ....[27]....
        /*0164*/ 	.word	0x00002340


	//   ....[28]....
        /*0168*/ 	.word	0x00002380


	//   ....[29]....
        /*016c*/ 	.word	0x000023e0


	//----- nvinfo : EIATTR_VRC_CTA_INIT_COUNT
	.align		4
.L_108:
        /*0170*/ 	.byte	0x02, 0x4a
	.zero		1
	.zero		1


	//----- nvinfo : EIATTR_EXIT_INSTR_OFFSETS
	.align		4
        /*0174*/ 	.byte	0x04, 0x1c
        /*0176*/ 	.short	(.L_110 - .L_109)


	//   ....[0]....
.L_109:
        /*0178*/ 	.word	0x00000080


	//   ....[1]....
        /*017c*/ 	.word	0x000000c0


	//   ....[2]....
        /*0180*/ 	.word	0x00002650


	//   ....[3]....
        /*0184*/ 	.word	0x000026b0


	//----- nvinfo : EIATTR_MAX_THREADS
	.align		4
.L_110:
        /*0188*/ 	.byte	0x04, 0x05
        /*018a*/ 	.short	(.L_112 - .L_111)
.L_111:
        /*018c*/ 	.word	0x00000200
        /*0190*/ 	.word	0x00000001
        /*0194*/ 	.word	0x00000001


	//----- nvinfo : EIATTR_CRS_STACK_SIZE
	.align		4
.L_112:
        /*0198*/ 	.byte	0x04, 0x1e
        /*019a*/ 	.short	(.L_114 - .L_113)
.L_113:
        /*019c*/ 	.word	0x00000000


	//----- nvinfo : EIATTR_CBANK_PARAM_SIZE
	.align		4
.L_114:
        /*01a0*/ 	.byte	0x03, 0x19
        /*01a2*/ 	.short	0x0021


	//----- nvinfo : EIATTR_PARAM_CBANK
	.align		4
        /*01a4*/ 	.byte	0x04, 0x0a
        /*01a6*/ 	.short	(.L_116 - .L_115)
	.align		4
.L_115:
        /*01a8*/ 	.word	index@(.nv.constant0._ZN3cub18CUB_300001_SM_10006detail6reduce28DeviceReduceSingleTileKernelINS2_10policy_hubIlyN4cuda3std3__44plusIlEEE10Policy1000EPlSC_iS9_llNS7_10__identityEEEvT0_T1_T2_T3_T4_T6_)
        /*01ac*/ 	.short	0x0380
        /*01ae*/ 	.short	0x0021


	//----- nvinfo : EIATTR_SW_WAR
	.align		4
.L_116:
        /*01b0*/ 	.byte	0x04, 0x36
        /*01b2*/ 	.short	(.L_118 - .L_117)
.L_117:
        /*01b4*/ 	.word	0x00000008
.L_118:


//--------------------- .nv.info._ZN3cub18CUB_300001_SM_10006detail6reduce18DeviceReduceKernelINS2_10policy_hubIlyN4cuda3std3__44plusIlEEE10Policy1000EN6thrust24THRUST_300001_SM_1000_NS18transform_iteratorI16is_inside_circleNSD_6detail15normal_iteratorINSD_10device_ptrI6float2EEEEllEEyS9_lNS7_10__identityEEEvT0_PT3_T1_NS0_13GridEvenShareISR_EET2_T4_ --------------------------
	.section	.nv.info._ZN3cub18CUB_300001_SM_10006detail6reduce18DeviceReduceKernelINS2_10policy_hubIlyN4cuda3std3__44plusIlEEE10Policy1000EN6thrust24THRUST_300001_SM_1000_NS18transform_iteratorI16is_inside_circleNSD_6detail15normal_iteratorINSD_10device_ptrI6float2EEEEllEEyS9_lNS7_10__identityEEEvT0_PT3_T1_NS0_13GridEvenShareISR_EET2_T4_,"",@"SHT_CUDA_INFO"
	.sectionflags	@""
	.align	4


	//----- nvinfo : EIATTR_CUDA_API_VERSION
	.align		4
        /*0000*/ 	.byte	0x04, 0x37
        /*0002*/ 	.short	(.L_120 - .L_119)
.L_119:
        /*0004*/ 	.word	0x00000082


	//----- nvinfo : EIATTR_KPARAM_INFO
	.align		4
.L_120:
        /*0008*/ 	.byte	0x04, 0x17
        /*000a*/ 	.short	(.L_122 - .L_121)
.L_121:
        /*000c*/ 	.word	0x00000000
        /*0010*/ 	.short	0x0005
        /*0012*/ 	.short	0x0069
        /*0014*/ 	.byte	0x00, 0xf0, 0x05, 0x00


	//----- nvinfo : EIATTR_KPARAM_INFO
	.align		4
.L_122:
        /*0018*/ 	.byte	0x04, 0x17
        /*001a*/ 	.short	(.L_124 - .L_123)
.L_123:
        /*001c*/ 	.word	0x00000000
        /*0020*/ 	.short	0x0004
        /*0022*/ 	.short	0x0068
        /*0024*/ 	.byte	0x00, 0xf0, 0x05, 0x00


	//----- nvinfo : EIATTR_KPARAM_INFO
	.align		4
.L_124:
        /*0028*/ 	.byte	0x04, 0x17
        /*002a*/ 	.short	(.L_126 - .L_125)
.L_125:
        /*002c*/ 	.word	0x00000000
        /*0030*/ 	.short	0x0003
        /*0032*/ 	.short	0x0020
        /*0034*/ 	.byte	0x00, 0xf0, 0x21, 0x01


	//----- nvinfo : EIATTR_KPARAM_INFO
	.align		4
.L_126:
        /*0038*/ 	.byte	0x04, 0x17
        /*003a*/ 	.short	(.L_128 - .L_127)
.L_127:
        /*003c*/ 	.word	0x00000000
        /*0040*/ 	.short	0x0002
        /*0042*/ 	.short	0x0018
        /*0044*/ 	.byte	0x00, 0xf0, 0x21, 0x00


	//----- nvinfo : EIATTR_KPARAM_INFO
	.align		4
.L_128:
        /*0048*/ 	.byte	0x04, 0x17
        /*004a*/ 	.short	(.L_130 - .L_129)
.L_129:
        /*004c*/ 	.word	0x00000000
        /*0050*/ 	.short	0x0001
        /*0052*/ 	.short	0x0010
        /*0054*/ 	.byte	0x00, 0xf5, 0x21, 0x00


	//----- nvinfo : EIATTR_KPARAM_INFO
	.align		4
.L_130:
        /*0058*/ 	.byte	0x04, 0x17
        /*005a*/ 	.short	(.L_132 - .L_131)
.L_131:
        /*005c*/ 	.word	0x00000000
        /*0060*/ 	.short	0x0000
        /*0062*/ 	.short	0x0000
        /*0064*/ 	.byte	0x00, 0xf0, 0x41, 0x00


	//----- nvinfo : EIATTR_SPARSE_MMA_MASK
	.align		4
.L_132:
        /*0068*/ 	.byte	0x03, 0x50
        /*006a*/ 	.short	0x0000


	//----- nvinfo : EIATTR_MAXREG_COUNT
	.align		4
        /*006c*/ 	.byte	0x03, 0x1b
        /*006e*/ 	.short	0x0080


	//----- nvinfo : EIATTR_NUM_BARRIERS
	.align		4
        /*0070*/ 	.byte	0x02, 0x4c
        /*0072*/ 	.byte	0x01
	.zero		1


	//----- nvinfo : EIATTR_MERCURY_ISA_VERSION
	.align		4
        /*0074*/ 	.byte	0x03, 0x5f
        /*0076*/ 	.short	0x0101


	//----- nvinfo : EIATTR_COOP_GROUP_MASK_REGIDS
	.align		4
        /*0078*/ 	.byte	0x04, 0x29
        /*007a*/ 	.short	(.L_134 - .L_133)


	//   ....[0]....
.L_133:
        /*007c*/ 	.word	0xffffffff


	//   ....[1]....
        /*0080*/ 	.word	0xffffffff


	//   ....[2]....
        /*0084*/ 	.word	0xffffffff


	//   ....[3]....
        /*0088*/ 	.word	0xffffffff


	//   ....[4]....
        /*008c*/ 	.word	0xffffffff


	//   ....[5]....
        /*0090*/ 	.word	0xffffffff


	//   ....[6]....
        /*0094*/ 	.word	0xffffffff


	//   ....[7]....
        /*0098*/ 	.word	0xffffffff


	//   ....[8]....
        /*009c*/ 	.word	0xffffffff


	//   ....[9]....
        /*00a0*/ 	.word	0xffffffff


	//   ....[10]....
        /*00a4*/ 	.word	0xffffffff


	//   ....[11]....
        /*00a8*/ 	.word	0xffffffff


	//   ....[12]....
        /*00ac*/ 	.word	0xffffffff


	//   ....[13]....
        /*00b0*/ 	.word	0xffffffff


	//   ....[14]....
        /*00b4*/ 	.word	0xffffffff


	//   ....[15]....
        /*00b8*/ 	.word	0xffffffff


	//   ....[16]....
        /*00bc*/ 	.word	0xffffffff


	//   ....[17]....
        /*00c0*/ 	.word	0xffffffff


	//   ....[18]....
        /*00c4*/ 	.word	0xffffffff


	//   ....[19]....
        /*00c8*/ 	.word	0xffffffff


	//   ....[20]....
        /*00cc*/ 	.word	0xffffffff


	//   ....[21]....
        /*00d0*/ 	.word	0xffffffff


	//   ....[22]....
        /*00d4*/ 	.word	0xffffffff


	//   ....[23]....
        /*00d8*/ 	.word	0xffffffff


	//   ....[24]....
        /*00dc*/ 	.word	0xffffffff


	//   ....[25]....
        /*00e0*/ 	.word	0xffffffff


	//   ....[26]....
        /*00e4*/ 	.word	0xffffffff


	//   ....[27]....
        /*00e8*/ 	.word	0xffffffff


	//   ....[28]....
        /*00ec*/ 	.word	0xffffffff


	//   ....[29]....
        /*00f0*/ 	.word	0xffffffff


	//----- nvinfo : EIATTR_COOP_GROUP_INSTR_OFFSETS
	.align		4
.L_134:
        /*00f4*/ 	.byte	0x04, 0x28
        /*00f6*/ 	.short	(.L_136 - .L_135)


	//   ....[0]....
.L_135:
        /*00f8*/ 	.word	0x00000b60


	//   ....[1]....
        /*00fc*/ 	.word	0x00000b70


	//   ....[2]....
        /*0100*/ 	.word	0x00000bd0


	//   ....[3]....
        /*0104*/ 	.word	0x00000bf0


	//   ....[4]....
        /*0108*/ 	.word	0x00000c40


	//   ....[5]....
        /*010c*/ 	.word	0x00000c60


	//   ....[6]....
        /*0110*/ 	.word	0x00000ca0


	//   ....[7]....
        /*0114*/ 	.word	0x00000ce0


	//   ....[8]....
        /*0118*/ 	.word	0x00000d40


	//   ....[9]....
        /*011c*/ 	.word	0x00000d80


	//   ....[10]....
        /*0120*/ 	.word	0x00001070


	//   ....[11]....
        /*0124*/ 	.word	0x00001080


	//   ....[12]....
        /*0128*/ 	.word	0x00001100


	//   ....[13]....
        /*012c*/ 	.word	0x00001130


	//   ....[14]....
        /*0130*/ 	.word	0x00001190


	//   ....[15]....
        /*0134*/ 	.word	0x000011c0


	//   ....[16]....
        /*0138*/ 	.word	0x00001200


	//   ....[17]....
        /*013c*/ 	.word	0x00001250


	//   ....[18]....
        /*0140*/ 	.word	0x00001290


	//   ....[19]....
        /*0144*/ 	.word	0x000012f0


	//   ....[20]....
        /*0148*/ 	.word	0x000029a0


	//   ....[21]....
        /*014c*/ 	.word	0x000029b0


	//   ....[22]....
        /*0150*/ 	.word	0x00002a30


	//   ....[23]....
        /*0154*/ 	.word	0x00002a40


	//   ....[24]....
        /*0158*/ 	.word	0x00002aa0


	//   ....[25]....
        /*015c*/ 	.word	0x00002ac0


	//   ....[26]....
        /*0160*/ 	.word	0x00002b00


	//   ....[27]....
        /*0164*/ 	.word	0x00002b30


	//   ....[28]....
        /*0168*/ 	.word	0x00002b80


	//   ....[29]....
        /*016c*/ 	.word	0x00002bd0


	//----- nvinfo : EIATTR_VRC_CTA_INIT_COUNT
	.align		4
.L_136:
        /*0170*/ 	.byte	0x02, 0x4a
	.zero		1
	.zero		1


	//----- nvinfo : EIATTR_EXIT_INSTR_OFFSETS
	.align		4
        /*0174*/ 	.byte	0x04, 0x1c
        /*0176*/ 	.short	(.L_138 - .L_137)


	//   ....[0]....
.L_137:
        /*0178*/ 	.word	0x00002e40


	//   ....[1]....
        /*017c*/ 	.word	0x00002e80


	//----- nvinfo : EIATTR_MAX_THREADS
	.align		4
.L_138:
        /*0180*/ 	.byte	0x04, 0x05
        /*0182*/ 	.short	(.L_140 - .L_139)
.L_139:
        /*0184*/ 	.word	0x00000200
        /*0188*/ 	.word	0x00000001
        /*018c*/ 	.word	0x00000001


	//----- nvinfo : EIATTR_CRS_STACK_SIZE
	.align		4
.L_140:
        /*0190*/ 	.byte	0x04, 0x1e
        /*0192*/ 	.short	(.L_142 - .L_141)
.L_141:
        /*0194*/ 	.word	0x00000000


	//----- nvinfo : EIATTR_CBANK_PARAM_SIZE
	.align		4
.L_142:
        /*0198*/ 	.byte	0x03, 0x19
        /*019a*/ 	.short	0x006a


	//----- nvinfo : EIATTR_PARAM_CBANK
	.align		4
        /*019c*/ 	.byte	0x04, 0x0a
        /*019e*/ 	.short	(.L_144 - .L_143)
	.align		4
.L_143:
        /*01a0*/ 	.word	index@(.nv.constant0._ZN3cub18CUB_300001_SM_10006detail6reduce18DeviceReduceKernelINS2_10policy_hubIlyN4cuda3std3__44plusIlEEE10Policy1000EN6thrust24THRUST_300001_SM_1000_NS18transform_iteratorI16is_inside_circleNSD_6detail15normal_iteratorINSD_10device_ptrI6float2EEEEllEEyS9_lNS7_10__identityEEEvT0_PT3_T1_NS0_13GridEvenShareISR_EET2_T4_)
        /*01a4*/ 	.short	0x0380
        /*01a6*/ 	.short	0x006a


	//----- nvinfo : EIATTR_SW_WAR
	.align		4
.L_144:
        /*01a8*/ 	.byte	0x04, 0x36
        /*01aa*/ 	.short	(.L_146 - .L_145)
.L_145:
        /*01ac*/ 	.word	0x00000008
.L_146:


//--------------------- .nv.info._ZN3cub18CUB_300001_SM_10006detail6reduce28DeviceReduceSingleTileKernelINS2_10policy_hubIlyN4cuda3std3__44plusIlEEE10Policy1000EN6thrust24THRUST_300001_SM_1000_NS18transform_iteratorI16is_inside_circleNSD_6detail15normal_iteratorINSD_10device_ptrI6float2EEEEllEEPlyS9_llNS7_10__identityEEEvT0_T1_T2_T3_T4_T6_ --------------------------
	.section	.nv.info._ZN3cub18CUB_300001_SM_10006detail6reduce28DeviceReduceSingleTileKernelINS2_10policy_hubIlyN4cuda3std3__44plusIlEEE10Policy1000EN6thrust24THRUST_300001_SM_1000_NS18transform_iteratorI16is_inside_circleNSD_6detail15normal_iteratorINSD_10device_ptrI6float2EEEEllEEPlyS9_llNS7_10__identityEEEvT0_T1_T2_T3_T4_T6_,"",@"SHT_CUDA_INFO"
	.sectionflags	@""
	.align	4


	//----- nvinfo : EIATTR_CUDA_API_VERSION
	.align		4
        /*0000*/ 	.byte	0x04, 0x37
        /*0002*/ 	.short	(.L_148 - .L_147)
.L_147:
        /*0004*/ 	.word	0x00000082


	//----- nvinfo : EIATTR_KPARAM_INFO
	.align		4
.L_148:
        /*0008*/ 	.byte	0x04, 0x17
        /*000a*/ 	.short	(.L_150 - .L_149)
.L_149:
        /*000c*/ 	.word	0x00000000
        /*0010*/ 	.short	0x0005
        /*0012*/ 	.short	0x0030
        /*0014*/ 	.byte	0x00, 0xf0, 0x05, 0x00


	//----- nvinfo : EIATTR_KPARAM_INFO
	.align		4
.L_150:
        /*0018*/ 	.byte	0x04, 0x17
        /*001a*/ 	.short	(.L_152 - .L_151)
.L_151:
        /*001c*/ 	.word	0x00000000
        /*0020*/ 	.short	0x0004
        /*0022*/ 	.short	0x0028
        /*0024*/ 	.byte	0x00, 0xf0, 0x21, 0x00


	//----- nvinfo : EIATTR_KPARAM_INFO
	.align		4
.L_152:
        /*0028*/ 	.byte	0x04, 0x17
        /*002a*/ 	.short	(.L_154 - .L_153)
.L_153:
        /*002c*/ 	.word	0x00000000
        /*0030*/ 	.short	0x0003
        /*0032*/ 	.short	0x0020
        /*0034*/ 	.byte	0x00, 0xf0, 0x05, 0x00


	//----- nvinfo : EIATTR_KPARAM_INFO
	.align		4
.L_154:
        /*0038*/ 	.byte	0x04, 0x17
        /*003a*/ 	.short	(.L_156 - .L_155)
.L_155:
        /*003c*/ 	.word	0x00000000
        /*0040*/ 	.short	0x0002
        /*0042*/ 	.short	0x0018
        /*0044*/ 	.byte	0x00, 0xf0, 0x21, 0x00


	//----- nvinfo : EIATTR_KPARAM_INFO
	.align		4
.L_156:
        /*0048*/ 	.byte	0x04, 0x17
        /*004a*/ 	.short	(.L_158 - .L_157)
.L_157:
        /*004c*/ 	.word	0x00000000
        /*0050*/ 	.short	0x0001
        /*0052*/ 	.short	0x0010
        /*0054*/ 	.byte	0x00, 0xf5, 0x21, 0x00


	//----- nvinfo : EIATTR_KPARAM_INFO
	.align		4
.L_158:
        /*0058*/ 	.byte	0x04, 0x17
        /*005a*/ 	.short	(.L_160 - .L_159)
.L_159:
        /*005c*/ 	.word	0x00000000
        /*0060*/ 	.short	0x0000
        /*0062*/ 	.short	0x0000
        /*0064*/ 	.byte	0x00, 0xf0, 0x41, 0x00


	//----- nvinfo : EIATTR_SPARSE_MMA_MASK
	.align		4
.L_160:
        /*0068*/ 	.byte	0x03, 0x50
        /*006a*/ 	.short	0x0000


	//----- nvinfo : EIATTR_MAXREG_COUNT
	.align		4
        /*006c*/ 	.byte	0x03, 0x1b
        /*006e*/ 	.short	0x0080


	//----- nvinfo : EIATTR_NUM_BARRIERS
	.align		4
        /*0070*/ 	.byte	0x02, 0x4c
        /*0072*/ 	.byte	0x01
	.zero		1


	//----- nvinfo : EIATTR_MERCURY_ISA_VERSION
	.align		4
        /*0074*/ 	.byte	0x03, 0x5f
        /*0076*/ 	.short	0x0101


	//----- nvinfo : EIATTR_COOP_GROUP_MASK_REGIDS
	.align		4
        /*0078*/ 	.byte	0x04, 0x29
        /*007a*/ 	.short	(.L_162 - .L_161)


	//   ....[0]....
.L_161:
        /*007c*/ 	.word	0xffffffff


	//   ....[1]....
        /*0080*/ 	.word	0xffffffff


	//   ....[2]....
        /*0084*/ 	.word	0xffffffff


	//   ....[3]....
        /*0088*/ 	.word	0xffffffff


	//   ....[4]....
        /*008c*/ 	.word	0xffffffff


	//   ....[5]....
        /*0090*/ 	.word	0xffffffff


	//   ....[6]....
        /*0094*/ 	.word	0xffffffff


	//   ....[7]....
        /*0098*/ 	.word	0xffffffff


	//   ....[8]....
        /*009c*/ 	.word	0xffffffff


	//   ....[9]....
        /*00a0*/ 	.word	0xffffffff


	//   ....[10]....
        /*00a4*/ 	.word	0xffffffff


	//   ....[11]....
        /*00a8*/ 	.word	0xffffffff


	//   ....[12]....
        /*00ac*/ 	.word	0xffffffff


	//   ....[13]....
        /*00b0*/ 	.word	0xffffffff


	//   ....[14]....
        /*00b4*/ 	.word	0xffffffff


	//   ....[15]....
        /*00b8*/ 	.word	0xffffffff


	//   ....[16]....
        /*00bc*/ 	.word	0xffffffff


	//   ....[17]....
        /*00c0*/ 	.word	0xffffffff


	//   ....[18]....
        /*00c4*/ 	.word	0xffffffff


	//   ....[19]....
        /*00c8*/ 	.word	0xffffffff


	//   ....[20]....
        /*00cc*/ 	.word	0xffffffff


	//   ....[21]....
        /*00d0*/ 	.word	0xffffffff


	//   ....[22]....
        /*00d4*/ 	.word	0xffffffff


	//   ....[23]....
        /*00d8*/ 	.word	0xffffffff


	//   ....[24]....
        /*00dc*/ 	.word	0xffffffff


	//   ....[25]....
        /*00e0*/ 	.word	0xffffffff


	//   ....[26]....
        /*00e4*/ 	.word	0xffffffff


	//   ....[27]....
        /*00e8*/ 	.word	0xffffffff


	//   ....[28]....
        /*00ec*/ 	.word	0xffffffff


	//   ....[29]....
        /*00f0*/ 	.word	0xffffffff


	//----- nvinfo : EIATTR_COOP_GROUP_INSTR_OFFSETS
	.align		4
.L_162:
        /*00f4*/ 	.byte	0x04, 0x28
        /*00f6*/ 	.short	(.L_164 - .L_163)


	//   ....[0]....
.L_163:
        /*00f8*/ 	.word	0x00000ad0


	//   ....[1]....
        /*00fc*/ 	.word	0x00000ae0


	//   ....[2]....
        /*0100*/ 	.word	0x00000b40


	//   ....[3]....
        /*0104*/ 	.word	0x00000b60


	//   ....[4]....
        /*0108*/ 	.word	0x00000bb0


	//   ....[5]....
        /*010c*/ 	.word	0x00000bd0


	//   ....[6]....
        /*0110*/ 	.word	0x00000c10


	//   ....[7]....
        /*0114*/ 	.word	0x00000c50


	//   ....[8]....
        /*0118*/ 	.word	0x00000ca0


	//   ....[9]....
        /*011c*/ 	.word	0x00000ce0


	//   ....[10]....
        /*0120*/ 	.word	0x00000fe0


	//   ....[11]....
        /*0124*/ 	.word	0x00000ff0


	//   ....[12]....
        /*0128*/ 	.word	0x00001070


	//   ....[13]....
        /*012c*/ 	.word	0x00001090


	//   ....[14]....
        /*0130*/ 	.word	0x000010e0


	//   ....[15]....
        /*0134*/ 	.word	0x00001140


	//   ....[16]....
        /*0138*/ 	.word	0x00001180


	//   ....[17]....
        /*013c*/ 	.word	0x000011b0


	//   ....[18]....
        /*0140*/ 	.word	0x00001200


	//   ....[19]....
        /*0144*/ 	.word	0x00001260


	//   ....[20]....
        /*0148*/ 	.word	0x000028e0


	//   ....[21]....
        /*014c*/ 	.word	0x000028f0


	//   ....[22]....
        /*0150*/ 	.word	0x00002970


	//   ....[23]....
        /*0154*/ 	.word	0x00002980


	//   ....[24]....
        /*0158*/ 	.word	0x000029e0


	//   ....[25]....
        /*015c*/ 	.word	0x00002a00


	//   ....[26]....
        /*0160*/ 	.word	0x00002a40


	//   ....[27]....
        /*0164*/ 	.word	0x00002a70


	//   ....[28]....
        /*0168*/ 	.word	0x00002ac0


	//   ....[29]....
        /*016c*/ 	.word	0x00002b10


	//----- nvinfo : EIATTR_VRC_CTA_INIT_COUNT
	.align		4
.L_164:
        /*0170*/ 	.byte	0x02, 0x4a
	.zero		1
	.zero		1


	//----- nvinfo : EIATTR_EXIT_INSTR_OFFSETS
	.align		4
        /*0174*/ 	.byte	0x04, 0x1c
        /*0176*/ 	.short	(.L_166 - .L_165)


	//   ....[0]....
.L_165:
        /*0178*/ 	.word	0x000000a0


	//   ....[1]....
        /*017c*/ 	.word	0x000000e0


	//   ....[2]....
        /*0180*/ 	.word	0x00002d70


	//   ....[3]....
        /*0184*/ 	.word	0x00002dd0


	//----- nvinfo : EIATTR_MAX_THREADS
	.align		4
.L_166:
        /*0188*/ 	.byte	0x04, 0x05
        /*018a*/ 	.short	(.L_168 - .L_167)
.L_167:
        /*018c*/ 	.word	0x00000200
        /*0190*/ 	.word	0x00000001
        /*0194*/ 	.word	0x00000001


	//----- nvinfo : EIATTR_CRS_STACK_SIZE
	.align		4
.L_168:
        /*0198*/ 	.byte	0x04, 0x1e
        /*019a*/ 	.short	(.L_170 - .L_169)
.L_169:
        /*019c*/ 	.word	0x00000000


	//----- nvinfo : EIATTR_CBANK_PARAM_SIZE
	.align		4
.L_170:
        /*01a0*/ 	.byte	0x03, 0x19
        /*01a2*/ 	.short	0x0031


	//----- nvinfo : EIATTR_PARAM_CBANK
	.align		4
        /*01a4*/ 	.byte	0x04, 0x0a
        /*01a6*/ 	.short	(.L_172 - .L_171)
	.align		4
.L_171:
        /*01a8*/ 	.word	index@(.nv.constant0._ZN3cub18CUB_300001_SM_10006detail6reduce28DeviceReduceSingleTileKernelINS2_10policy_hubIlyN4cuda3std3__44plusIlEEE10Policy1000EN6thrust24THRUST_300001_SM_1000_NS18transform_iteratorI16is_inside_circleNSD_6detail15normal_iteratorINSD_10device_ptrI6float2EEEEllEEPlyS9_llNS7_10__identityEEEvT0_T1_T2_T3_T4_T6_)
        /*01ac*/ 	.short	0x0380
        /*01ae*/ 	.short	0x0031


	//----- nvinfo : EIATTR_SW_WAR
	.align		4
.L_172:
        /*01b0*/ 	.byte	0x04, 0x36
        /*01b2*/ 	.short	(.L_174 - .L_173)
.L_173:
        /*01b4*/ 	.word	0x00000008
.L_174:


//--------------------- .nv.info._ZN3cub18CUB_300001_SM_10006detail6reduce28DeviceReduceSingleTileKernelINS2_10policy_hubIljN4cuda3std3__44plusIlEEE10Policy1000EPlSC_iS9_llNS7_10__identityEEEvT0_T1_T2_T3_T4_T6_ --------------------------
	.section	.nv.info._ZN3cub18CUB_300001_SM_10006detail6reduce28DeviceReduceSingleTileKernelINS2_10policy_hubIljN4cuda3std3__44plusIlEEE10Policy1000EPlSC_iS9_llNS7_10__identityEEEvT0_T1_T2_T3_T4_T6_,"",@"SHT_CUDA_INFO"
	.sectionflags	@""
	.align	4


	//----- nvinfo : EIATTR_CUDA_API_VERSION
	.align		4
        /*0000*/ 	.byte	0x04, 0x37
        /*0002*/ 	.short	(.L_176 - .L_175)
.L_175:
        /*0004*/ 	.word	0x00000082


	//----- nvinfo : EIATTR_KPARAM_INFO
	.align		4
.L_176:
        /*0008*/ 	.byte	0x04, 0x17
        /*000a*/ 	.short	(.L_178 - .L_177)
.L_177:
        /*000c*/ 	.word	0x00000000
        /*0010*/ 	.short	0x0005
        /*0012*/ 	.short	0x0020
        /*0014*/ 	.byte	0x00, 0xf0, 0x05, 0x00


	//----- nvinfo : EIATTR_KPARAM_INFO
	.align		4
.L_178:
        /*0018*/ 	.byte	0x04, 0x17
        /*001a*/ 	.short	(.L_180 - .L_179)
.L_179:
        /*001c*/ 	.word	0x00000000
        /*0020*/ 	.short	0x0004
        /*0022*/ 	.short	0x0018
        /*0024*/ 	.byte	0x00, 0xf0, 0x21, 0x00


	//----- nvinfo : EIATTR_KPARAM_INFO
	.align		4
.L_180:
        /*0028*/ 	.byte	0x04, 0x17
        /*002a*/ 	.short	(.L_182 - .L_181)
.L_181:
        /*002c*/ 	.word	0x00000000
        /*0030*/ 	.short	0x0003
        /*0032*/ 	.short	0x0014
        /*0034*/ 	.byte	0x00, 0xf0, 0x05, 0x00


	//----- nvinfo : EIATTR_KPARAM_INFO
	.align		4
.L_182:
        /*0038*/ 	.byte	0x04, 0x17
        /*003a*/ 	.short	(.L_184 - .L_183)
.L_183:
        /*003c*/ 	.word	0x00000000
        /*0040*/ 	.short	0x0002
        /*0042*/ 	.short	0x0010
        /*0044*/ 	.byte	0x00, 0xf0, 0x11, 0x00


	//----- nvinfo : EIATTR_KPARAM_INFO
	.align		4
.L_184:
        /*0048*/ 	.byte	0x04, 0x17
        /*004a*/ 	.short	(.L_186 - .L_185)
.L_185:
        /*004c*/ 	.word	0x00000000
        /*0050*/ 	.short	0x0001
        /*0052*/ 	.short	0x0008
        /*0054*/ 	.byte	0x00, 0xf5, 0x21, 0x00


	//----- nvinfo : EIATTR_KPARAM_INFO
	.align		4
.L_186:
        /*0058*/ 	.byte	0x04, 0x17
        /*005a*/ 	.short	(.L_188 - .L_187)
.L_187:
        /*005c*/ 	.word	0x00000000
        /*0060*/ 	.short	0x0000
        /*0062*/ 	.short	0x0000
        /*0064*/ 	.byte	0x00, 0xf5, 0x21, 0x00


	//----- nvinfo : EIATTR_SPARSE_MMA_MASK
	.align		4
.L_188:
        /*0068*/ 	.byte	0x03, 0x50
        /*006a*/ 	.short	0x0000


	//----- nvinfo : EIATTR_MAXREG_COUNT
	.align		4
        /*006c*/ 	.byte	0x03, 0x1b
        /*006e*/ 	.short	0x0080


	//----- nvinfo : EIATTR_NUM_BARRIERS
	.align		4
        /*0070*/ 	.byte	0x02, 0x4c
        /*0072*/ 	.byte	0x01
	.zero		1


	//----- nvinfo : EIATTR_MERCURY_ISA_VERSION
	.align		4
        /*0074*/ 	.byte	0x03, 0x5f
        /*0076*/ 	.short	0x0101


	//----- nvinfo : EIATTR_COOP_GROUP_MASK_REGIDS
	.align		4
        /*0078*/ 	.byte	0x04, 0x29
        /*007a*/ 	.short	(.L_190 - .L_189)


	//   ....[0]....
.L_189:
        /*007c*/ 	.word	0xffffffff


	//   ....[1]....
        /*0080*/ 	.word	0xffffffff


	//   ....[2]....
        /*0084*/ 	.word	0xffffffff


	//   ....[3]....
        /*0088*/ 	.word	0xffffffff


	//   ....[4]....
        /*008c*/ 	.word	0xffffffff


	//   ....[5]....
        /*0090*/ 	.word	0xffffffff


	//   ....[6]....
        /*0094*/ 	.word	0xffffffff


	//   ....[7]....
        /*0098*/ 	.word	0xffffffff


	//   ....[8]....
        /*009c*/ 	.word	0xffffffff


	//   ....[9]....
        /*00a0*/ 	.word	0xffffffff


	//   ....[10]....
        /*00a4*/ 	.word	0xffffffff


	//   ....[11]....
        /*00a8*/ 	.word	0xffffffff


	//   ....[12]....
        /*00ac*/ 	.word	0xffffffff


	//   ....[13]....
        /*00b0*/ 	.word	0xffffffff


	//   ....[14]....
        /*00b4*/ 	.word	0xffffffff


	//   ....[15]....
        /*00b8*/ 	.word	0xffffffff


	//   ....[16]....
        /*00bc*/ 	.word	0xffffffff


	//   ....[17]....
        /*00c0*/ 	.word	0xffffffff


	//   ....[18]....
        /*00c4*/ 	.word	0xffffffff


	//   ....[19]....
        /*00c8*/ 	.word	0xffffffff


	//   ....[20]....
        /*00cc*/ 	.word	0xffffffff


	//   ....[21]....
        /*00d0*/ 	.word	0xffffffff


	//   ....[22]....
        /*00d4*/ 	.word	0xffffffff


	//   ....[23]....
        /*00d8*/ 	.word	0xffffffff


	//   ....[24]....
        /*00dc*/ 	.word	0xffffffff


	//   ....[25]....
        /*00e0*/ 	.word	0xffffffff


	//   ....[26]....
        /*00e4*/ 	.word	0xffffffff


	//   ....[27]....
        /*00e8*/ 	.word	0xffffffff


	//   ....[28]....
        /*00ec*/ 	.word	0xffffffff


	//   ....[29]....
        /*00f0*/ 	.word	0xffffffff


	//----- nvinfo : EIATTR_COOP_GROUP_INSTR_OFFSETS
	.align		4
.L_190:
        /*00f4*/ 	.byte	0x04, 0x28
        /*00f6*/ 	.short	(.L_192 - .L_191)


	//   ....[0]....
.L_191:
        /*00f8*/ 	.word	0x00000970


	//   ....[1]....
        /*00fc*/ 	.word	0x00000980


	//   ....[2]....
        /*0100*/ 	.word	0x000009e0


	//   ....[3]....
        /*0104*/ 	.word	0x00000a00


	//   ....[4]....
        /*0108*/ 	.word	0x00000a50


	//   ....[5]....
        /*010c*/ 	.word	0x00000a70


	//   ....[6]....
        /*0110*/ 	.word	0x00000ab0


	//   ....[7]....
        /*0114*/ 	.word	0x00000af0


	//   ....[8]....
        /*0118*/ 	.word	0x00000b40


	//   ....[9]....
        /*011c*/ 	.word	0x00000b80


	//   ....[10]....
        /*0120*/ 	.word	0x00000e80


	//   ....[11]....
        /*0124*/ 	.word	0x00000e90


	//   ....[12]....
        /*0128*/ 	.word	0x00000f10


	//   ....[13]....
        /*012c*/ 	.word	0x00000f30


	//   ....[14]....
        /*0130*/ 	.word	0x00000f70


	//   ....[15]....
        /*0134*/ 	.word	0x00000fb0


	//   ....[16]....
        /*0138*/ 	.word	0x00001010


	//   ....[17]....
        /*013c*/ 	.word	0x00001040


	//   ....[18]....
        /*0140*/ 	.word	0x00001080


	//   ....[19]....
        /*0144*/ 	.word	0x000010c0


	//   ....[20]....
        /*0148*/ 	.word	0x000021b0


	//   ....[21]....
        /*014c*/ 	.word	0x000021c0


	//   ....[22]....
        /*0150*/ 	.word	0x00002240


	//   ....[23]....
        /*0154*/ 	.word	0x00002250


	//   ....[24]....
        /*0158*/ 	.word	0x000022b0


	//   ....[25]....
        /*015c*/ 	.word	0x000022d0


	//   ....[26]....
        /*0160*/ 	.word	0x00002310


	//   ....[27]....
        /*0164*/ 	.word	0x00002340


	//   ....[28]....
        /*0168*/ 	.word	0x00002380


	//   ....[29]....
        /*016c*/ 	.word	0x000023e0


	//----- nvinfo : EIATTR_VRC_CTA_INIT_COUNT
	.align		4
.L_192:
        /*0170*/ 	.byte	0x02, 0x4a
	.zero		1
	.zero		1


	//----- nvinfo : EIATTR_EXIT_INSTR_OFFSETS
	.align		4
        /*0174*/ 	.byte	0x04, 0x1c
        /*0176*/ 	.short	(.L_194 - .L_193)


	//   ....[0]....
.L_193:
        /*0178*/ 	.word	0x00000080


	//   ....[1]....
        /*017c*/ 	.word	0x000000c0


	//   ....[2]....
        /*0180*/ 	.word	0x00002650


	//   ....[3]....
        /*0184*/ 	.word	0x000026b0


	//----- nvinfo : EIATTR_MAX_THREADS
	.align		4
.L_194:
        /*0188*/ 	.byte	0x04, 0x05
        /*018a*/ 	.short	(.L_196 - .L_195)
.L_195:
        /*018c*/ 	.word	0x00000200
        /*0190*/ 	.word	0x00000001
        /*0194*/ 	.word	0x00000001


	//----- nvinfo : EIATTR_CRS_STACK_SIZE
	.align		4
.L_196:
        /*0198*/ 	.byte	0x04, 0x1e
        /*019a*/ 	.short	(.L_198 - .L_197)
.L_197:
        /*019c*/ 	.word	0x00000000


	//----- nvinfo : EIATTR_CBANK_PARAM_SIZE
	.align		4
.L_198:
        /*01a0*/ 	.byte	0x03, 0x19
        /*01a2*/ 	.short	0x0021


	//----- nvinfo : EIATTR_PARAM_CBANK
	.align		4
        /*01a4*/ 	.byte	0x04, 0x0a
        /*01a6*/ 	.short	(.L_200 - .L_199)
	.align		4
.L_199:
        /*01a8*/ 	.word	index@(.nv.constant0._ZN3cub18CUB_300001_SM_10006detail6reduce28DeviceReduceSingleTileKernelINS2_10policy_hubIljN4cuda3std3__44plusIlEEE10Policy1000EPlSC_iS9_llNS7_10__identityEEEvT0_T1_T2_T3_T4_T6_)
        /*01ac*/ 	.short	0x0380
        /*01ae*/ 	.short	0x0021


	//----- nvinfo : EIATTR_SW_WAR
	.align		4
.L_200:
        /*01b0*/ 	.byte	0x04, 0x36
        /*01b2*/ 	.short	(.L_202 - .L_201)
.L_201:
        /*01b4*/ 	.word	0x00000008
.L_202:


//--------------------- .nv.info._ZN3cub18CUB_300001_SM_10006detail6reduce18DeviceReduceKernelINS2_10policy_hubIljN4cuda3std3__44plusIlEEE10Policy1000EN6thrust24THRUST_300001_SM_1000_NS18transform_iteratorI16is_inside_circleNSD_6detail15normal_iteratorINSD_10device_ptrI6float2EEEEllEEjS9_lNS7_10__identityEEEvT0_PT3_T1_NS0_13GridEvenShareISR_EET2_T4_ --------------------------
	.section	.nv.info._ZN3cub18CUB_300001_SM_10006detail6reduce18DeviceReduceKernelINS2_10policy_hubIljN4cuda3std3__44plusIlEEE10Policy1000EN6thrust24THRUST_300001_SM_1000_NS18transform_iteratorI16is_inside_circleNSD_6detail15normal_iteratorINSD_10device_ptrI6float2EEEEllEEjS9_lNS7_10__identityEEEvT0_PT3_T1_NS0_13GridEvenShareISR_EET2_T4_,"",@"SHT_CUDA_INFO"
	.sectionflags	@""
	.align	4


	//----- nvinfo : EIATTR_CUDA_API_VERSION
	.align		4
        /*0000*/ 	.byte	0x04, 0x37
        /*0002*/ 	.short	(.L_204 - .L_203)
.L_203:
        /*0004*/ 	.word	0x00000082


	//----- nvinfo : EIATTR_KPARAM_INFO
	.align		4
.L_204:
        /*0008*/ 	.byte	0x04, 0x17
        /*000a*/ 	.short	(.L_206 - .L_205)
.L_205:
        /*000c*/ 	.word	0x00000000
        /*0010*/ 	.short	0x0005
        /*0012*/ 	.short	0x0045
        /*0014*/ 	.byte	0x00, 0xf0, 0x05, 0x00


	//----- nvinfo : EIATTR_KPARAM_INFO
	.align		4
.L_206:
        /*0018*/ 	.byte	0x04, 0x17
        /*001a*/ 	.short	(.L_208 - .L_207)
.L_207:
        /*001c*/ 	.word	0x00000000
        /*0020*/ 	.short	0x0004
        /*0022*/ 	.short	0x0044
        /*0024*/ 	.byte	0x00, 0xf0, 0x05, 0x00


	//----- nvinfo : EIATTR_KPARAM_INFO
	.align		4
.L_208:
        /*0028*/ 	.byte	0x04, 0x17
        /*002a*/ 	.short	(.L_210 - .L_209)
.L_209:
        /*002c*/ 	.word	0x00000000
        /*0030*/ 	.short	0x0003
        /*0032*/ 	.short	0x001c
        /*0034*/ 	.byte	0x00, 0xf0, 0xa1, 0x00


	//----- nvinfo : EIATTR_KPARAM_INFO
	.align		4
.L_210:
        /*0038*/ 	.byte	0x04, 0x17
        /*003a*/ 	.short	(.L_212 - .L_211)
.L_211:
        /*003c*/ 	.word	0x00000000
        /*0040*/ 	.short	0x0002
        /*0042*/ 	.short	0x0018
        /*0044*/ 	.byte	0x00, 0xf0, 0x11, 0x00


	//----- nvinfo : EIATTR_KPARAM_INFO
	.align		4
.L_212:
        /*0048*/ 	.byte	0x04, 0x17
        /*004a*/ 	.short	(.L_214 - .L_213)
.L_213:
        /*004c*/ 	.word	0x00000000
        /*0050*/ 	.short	0x0001
        /*0052*/ 	.short	0x0010
        /*0054*/ 	.byte	0x00, 0xf5, 0x21, 0x00


	//----- nvinfo : EIATTR_KPARAM_INFO
	.align		4
.L_214:
        /*0058*/ 	.byte	0x04, 0x17
        /*005a*/ 	.short	(.L_216 - .L_215)
.L_215:
        /*005c*/ 	.word	0x00000000
        /*0060*/ 	.short	0x0000
        /*0062*/ 	.short	0x0000
        /*0064*/ 	.byte	0x00, 0xf0, 0x41, 0x00


	//----- nvinfo : EIATTR_SPARSE_MMA_MASK
	.align		4
.L_216:
        /*0068*/ 	.byte	0x03, 0x50
        /*006a*/ 	.short	0x0000


	//----- nvinfo : EIATTR_MAXREG_COUNT
	.align		4
        /*006c*/ 	.byte	0x03, 0x1b
        /*006e*/ 	.short	0x0080


	//----- nvinfo : EIATTR_NUM_BARRIERS
	.align		4
        /*0070*/ 	.byte	0x02, 0x4c
        /*0072*/ 	.byte	0x01
	.zero		1


	//----- nvinfo : EIATTR_MERCURY_ISA_VERSION
	.align		4
        /*0074*/ 	.byte	0x03, 0x5f
        /*0076*/ 	.short	0x0101


	//----- nvinfo : EIATTR_COOP_GROUP_MASK_REGIDS
	.align		4
        /*0078*/ 	.byte	0x04, 0x29
        /*007a*/ 	.short	(.L_218 - .L_217)


	//   ....[0]....
.L_217:
        /*007c*/ 	.word	0xffffffff


	//   ....[1]....
        /*0080*/ 	.word	0xffffffff


	//   ....[2]....
        /*0084*/ 	.word	0xffffffff


	//   ....[3]....
        /*0088*/ 	.word	0xffffffff


	//   ....[4]....
        /*008c*/ 	.word	0xffffffff


	//   ....[5]....
        /*0090*/ 	.word	0xffffffff


	//   ....[6]....
        /*0094*/ 	.word	0xffffffff


	//   ....[7]....
        /*0098*/ 	.word	0xffffffff


	//   ....[8]....
        /*009c*/ 	.word	0xffffffff


	//   ....[9]....
        /*00a0*/ 	.word	0xffffffff


	//   ....[10]....
        /*00a4*/ 	.word	0xffffffff


	//   ....[11]....
        /*00a8*/ 	.word	0xffffffff


	//   ....[12]....
        /*00ac*/ 	.word	0xffffffff


	//   ....[13]....
        /*00b0*/ 	.word	0xffffffff


	//   ....[14]....
        /*00b4*/ 	.word	0xffffffff


	//   ....[15]....
        /*00b8*/ 	.word	0xffffffff


	//   ....[16]....
        /*00bc*/ 	.word	0xffffffff


	//   ....[17]....
        /*00c0*/ 	.word	0xffffffff


	//   ....[18]....
        /*00c4*/ 	.word	0xffffffff


	//   ....[19]....
        /*00c8*/ 	.word	0xffffffff


	//   ....[20]....
        /*00cc*/ 	.word	0xffffffff


	//   ....[21]....
        /*00d0*/ 	.word	0xffffffff


	//   ....[22]....
        /*00d4*/ 	.word	0xffffffff


	//   ....[23]....
        /*00d8*/ 	.word	0xffffffff


	//   ....[24]....
        /*00dc*/ 	.word	0xffffffff


	//   ....[25]....
        /*00e0*/ 	.word	0xffffffff


	//   ....[26]....
        /*00e4*/ 	.word	0xffffffff


	//   ....[27]....
        /*00e8*/ 	.word	0xffffffff


	//   ....[28]....
        /*00ec*/ 	.word	0xffffffff


	//   ....[29]....
        /*00f0*/ 	.word	0xffffffff


	//----- nvinfo : EIATTR_COOP_GROUP_INSTR_OFFSETS
	.align		4
.L_218:
        /*00f4*/ 	.byte	0x04, 0x28
        /*00f6*/ 	.short	(.L_220 - .L_219)


	//   ....[0]....
.L_219:
        /*00f8*/ 	.word	0x00000bf0


	//   ....[1]....
        /*00fc*/ 	.word	0x00000c00


	//   ....[2]....
        /*0100*/ 	.word	0x00000c60


	//   ....[3]....
        /*0104*/ 	.word	0x00000c80


	//   ....[4]....
        /*0108*/ 	.word	0x00000cd0


	//   ....[5]....
        /*010c*/ 	.word	0x00000cf0


	//   ....[6]....
        /*0110*/ 	.word	0x00000d30


	//   ....[7]....
        /*0114*/ 	.word	0x00000d70


	//   ....[8]....
        /*0118*/ 	.word	0x00000dd0


	//   ....[9]....
        /*011c*/ 	.word	0x00000e10


	//   ....[10]....
        /*0120*/ 	.word	0x00001100


	//   ....[11]....
        /*0124*/ 	.word	0x00001110


	//   ....[12]....
        /*0128*/ 	.word	0x00001190


	//   ....[13]....
        /*012c*/ 	.word	0x000011c0


	//   ....[14]....
        /*0130*/ 	.word	0x00001210


	//   ....[15]....
        /*0134*/ 	.word	0x00001250


	//   ....[16]....
        /*0138*/ 	.word	0x00001290


	//   ....[17]....
        /*013c*/ 	.word	0x000012d0


	//   ....[18]....
        /*0140*/ 	.word	0x00001300


	//   ....[19]....
        /*0144*/ 	.word	0x00001370


	//   ....[20]....
        /*0148*/ 	.word	0x00002a90


	//   ....[21]....
        /*014c*/ 	.word	0x00002aa0


	//   ....[22]....
        /*0150*/ 	.word	0x00002b20


	//   ....[23]....
        /*0154*/ 	.word	0x00002b30


	//   ....[24]....
        /*0158*/ 	.word	0x00002b90


	//   ....[25]....
        /*015c*/ 	.word	0x00002bb0


	//   ....[26]....
        /*0160*/ 	.word	0x00002bf0


	//   ....[27]....
        /*0164*/ 	.word	0x00002c20


	//   ....[28]....
        /*0168*/ 	.word	0x00002c60


	//   ....[29]....
        /*016c*/ 	.word	0x00002cc0


	//----- nvinfo : EIATTR_VRC_CTA_INIT_COUNT
	.align		4
.L_220:
        /*0170*/ 	.byte	0x02, 0x4a
	.zero		1
	.zero		1


	//----- nvinfo : EIATTR_EXIT_INSTR_OFFSETS
	.align		4
        /*0174*/ 	.byte	0x04, 0x1c
        /*0176*/ 	.short	(.L_222 - .L_221)


	//   ....[0]....
.L_221:
        /*0178*/ 	.word	0x00002f30


	//   ....[1]....
        /*017c*/ 	.word	0x00002f70


	//----- nvinfo : EIATTR_MAX_THREADS
	.align		4
.L_222:
        /*0180*/ 	.byte	0x04, 0x05
        /*0182*/ 	.short	(.L_224 - .L_223)
.L_223:
        /*0184*/ 	.word	0x00000200
        /*0188*/ 	.word	0x00000001
        /*018c*/ 	.word	0x00000001


	//----- nvinfo : EIATTR_CRS_STACK_SIZE
	.align		4
.L_224:
        /*0190*/ 	.byte	0x04, 0x1e
        /*0192*/ 	.short	(.L_226 - .L_225)
.L_225:
        /*0194*/ 	.word	0x00000000


	//----- nvinfo : EIATTR_CBANK_PARAM_SIZE
	.align		4
.L_226:
        /*0198*/ 	.byte	0x03, 0x19
        /*019a*/ 	.short	0x0046


	//----- nvinfo : EIATTR_PARAM_CBANK
	.align		4
        /*019c*/ 	.byte	0x04, 0x0a
        /*019e*/ 	.short	(.L_228 - .L_227)
	.align		4
.L_227:
        /*01a0*/ 	.word	index@(.nv.constant0._ZN3cub18CUB_300001_SM_10006detail6reduce18DeviceReduceKernelINS2_10policy_hubIljN4cuda3std3__44plusIlEEE10Policy1000EN6thrust24THRUST_300001_SM_1000_NS18transform_iteratorI16is_inside_circleNSD_6detail15normal_iteratorINSD_10device_ptrI6float2EEEEllEEjS9_lNS7_10__identityEEEvT0_PT3_T1_NS0_13GridEvenShareISR_EET2_T4_)
        /*01a4*/ 	.short	0x0380
        /*01a6*/ 	.short	0x0046


	//----- nvinfo : EIATTR_SW_WAR
	.align		4
.L_228:
        /*01a8*/ 	.byte	0x04, 0x36
        /*01aa*/ 	.short	(.L_230 - .L_229)
.L_229:
        /*01ac*/ 	.word	0x00000008
.L_230:


//--------------------- .nv.info._ZN3cub18CUB_300001_SM_10006detail6reduce28DeviceReduceSingleTileKernelINS2_10policy_hubIljN4cuda3std3__44plusIlEEE10Policy1000EN6thrust24THRUST_300001_SM_1000_NS18transform_iteratorI16is_inside_circleNSD_6detail15normal_iteratorINSD_10device_ptrI6float2EEEEllEEPljS9_llNS7_10__identityEEEvT0_T1_T2_T3_T4_T6_ --------------------------
	.section	.nv.info._ZN3cub18CUB_300001_SM_10006detail6reduce28DeviceReduceSingleTileKernelINS2_10policy_hubIljN4cuda3std3__44plusIlEEE10Policy1000EN6thrust24THRUST_300001_SM_1000_NS18transform_iteratorI16is_inside_circleNSD_6detail15normal_iteratorINSD_10device_ptrI6float2EEEEllEEPljS9_llNS7_10__identityEEEvT0_T1_T2_T3_T4_T6_,"",@"SHT_CUDA_INFO"
	.sectionflags	@""
	.align	4


	//----- nvinfo : EIATTR_CUDA_API_VERSION
	.align		4
        /*0000*/ 	.byte	0x04, 0x37
        /*0002*/ 	.short	(.L_232 - .L_231)
.L_231:
        /*0004*/ 	.word	0x00000082


	//----- nvinfo : EIATTR_KPARAM_INFO
	.align		4
.L_232:
        /*0008*/ 	.byte	0x04, 0x17
        /*000a*/ 	.short	(.L_234 - .L_233)
.L_233:
        /*000c*/ 	.word	0x00000000
        /*0010*/ 	.short	0x0005
        /*0012*/ 	.short	0x0028
        /*0014*/ 	.byte	0x00, 0xf0, 0x05, 0x00


	//----- nvinfo : EIATTR_KPARAM_INFO
	.align		4
.L_234:
        /*0018*/ 	.byte	0x04, 0x17
        /*001a*/ 	.short	(.L_236 - .L_235)
.L_235:
        /*001c*/ 	.word	0x00000000
        /*0020*/ 	.short	0x0004
        /*0022*/ 	.short	0x0020
        /*0024*/ 	.byte	0x00, 0xf0, 0x21, 0x00


	//----- nvinfo : EIATTR_KPARAM_INFO
	.align		4
.L_236:
        /*0028*/ 	.byte	0x04, 0x17
        /*002a*/ 	.short	(.L_238 - .L_237)
.L_237:
        /*002c*/ 	.word	0x00000000
        /*0030*/ 	.short	0x0003
        /*0032*/ 	.short	0x001c
        /*0034*/ 	.byte	0x00, 0xf0, 0x05, 0x00


	//----- nvinfo : EIATTR_KPARAM_INFO
	.align		4
.L_238:
        /*0038*/ 	.byte	0x04, 0x17
        /*003a*/ 	.short	(.L_240 - .L_239)
.L_239:
        /*003c*/ 	.word	0x00000000
        /*0040*/ 	.short	0x0002
        /*0042*/ 	.short	0x0018
        /*0044*/ 	.byte	0x00, 0xf0, 0x11, 0x00


	//----- nvinfo : EIATTR_KPARAM_INFO
	.align		4
.L_240:
        /*0048*/ 	.byte	0x04, 0x17
        /*004a*/ 	.short	(.L_242 - .L_241)
.L_241:
        /*004c*/ 	.word	0x00000000
        /*0050*/ 	.short	0x0001
        /*0052*/ 	.short	0x0010
        /*0054*/ 	.byte	0x00, 0xf5, 0x21, 0x00


	//----- nvinfo : EIATTR_KPARAM_INFO
	.align		4
.L_242:
        /*0058*/ 	.byte	0x04, 0x17
        /*005a*/ 	.short	(.L_244 - .L_243)
.L_243:
        /*005c*/ 	.word	0x00000000
        /*0060*/ 	.short	0x0000
        /*0062*/ 	.short	0x0000
        /*0064*/ 	.byte	0x00, 0xf0, 0x41, 0x00


	//----- nvinfo : EIATTR_SPARSE_MMA_MASK
	.align		4
.L_244:
        /*0068*/ 	.byte	0x03, 0x50
        /*006a*/ 	.short	0x0000


	//----- nvinfo : EIATTR_MAXREG_COUNT
	.align		4
        /*006c*/ 	.byte	0x03, 0x1b
        /*006e*/ 	.short	0x0080


	//----- nvinfo : EIATTR_NUM_BARRIERS
	.align		4
        /*0070*/ 	.byte	0x02, 0x4c
        /*0072*/ 	.byte	0x01
	.zero		1


	//----- nvinfo : EIATTR_MERCURY_ISA_VERSION
	.align		4
        /*0074*/ 	.byte	0x03, 0x5f
        /*0076*/ 	.short	0x0101


	//----- nvinfo : EIATTR_COOP_GROUP_MASK_REGIDS
	.align		4
        /*0078*/ 	.byte	0x04, 0x29
        /*007a*/ 	.short	(.L_246 - .L_245)


	//   ....[0]....
.L_245:
        /*007c*/ 	.word	0xffffffff


	//   ....[1]....
        /*0080*/ 	.word	0xffffffff


	//   ....[2]....
        /*0084*/ 	.word	0xffffffff


	//   ....[3]....
        /*0088*/ 	.word	0xffffffff


	//   ....[4]....
        /*008c*/ 	.word	0xffffffff


	//   ....[5]....
        /*0090*/ 	.word	0xffffffff


	//   ....[6]....
        /*0094*/ 	.word	0xffffffff


	//   ....[7]....
        /*0098*/ 	.word	0xffffffff


	//   ....[8]....
        /*009c*/ 	.word	0xffffffff


	//   ....[9]....
        /*00a0*/ 	.word	0xffffffff


	//   ....[10]....
        /*00a4*/ 	.word	0xffffffff


	//   ....[11]....
        /*00a8*/ 	.word	0xffffffff


	//   ....[12]....
        /*00ac*/ 	.word	0xffffffff


	//   ....[13]....
        /*00b0*/ 	.word	0xffffffff


	//   ....[14]....
        /*00b4*/ 	.word	0xffffffff


	//   ....[15]....
        /*00b8*/ 	.word	0xffffffff


	//   ....[16]....
        /*00bc*/ 	.word	0xffffffff


	//   ....[17]....
        /*00c0*/ 	.word	0xffffffff


	//   ....[18]....
        /*00c4*/ 	.word	0xffffffff


	//   ....[19]....
        /*00c8*/ 	.word	0xffffffff


	//   ....[20]....
        /*00cc*/ 	.word	0xffffffff


	//   ....[21]....
        /*00d0*/ 	.word	0xffffffff


	//   ....[22]....
        /*00d4*/ 	.word	0xffffffff


	//   ....[23]....
        /*00d8*/ 	.word	0xffffffff


	//   ....[24]....
        /*00dc*/ 	.word	0xffffffff


	//   ....[25]....
        /*00e0*/ 	.word	0xffffffff


	//   ....[26]....
        /*00e4*/ 	.word	0xffffffff


	//   ....[27]....
        /*00e8*/ 	.word	0xffffffff


	//   ....[28]....
        /*00ec*/ 	.word	0xffffffff


	//   ....[29]....
        /*00f0*/ 	.word	0xffffffff


	//----- nvinfo : EIATTR_COOP_GROUP_INSTR_OFFSETS
	.align		4
.L_246:
        /*00f4*/ 	.byte	0x04, 0x28
        /*00f6*/ 	.short	(.L_248 - .L_247)


	//   ....[0]....
.L_247:
        /*00f8*/ 	.word	0x00000a80


	//   ....[1]....
        /*00fc*/ 	.word	0x00000a90


	//   ....[2]....
        /*0100*/ 	.word	0x00000af0


	//   ....[3]....
        /*0104*/ 	.word	0x00000b10


	//   ....[4]....
        /*0108*/ 	.word	0x00000b60


	//   ....[5]....
        /*010c*/ 	.word	0x00000b80


	//   ....[6]....
        /*0110*/ 	.word	0x00000bc0


	//   ....[7]....
        /*0114*/ 	.word	0x00000c00


	//   ....[8]....
        /*0118*/ 	.word	0x00000c50


	//   ....[9]....
        /*011c*/ 	.word	0x00000c90


	//   ....[10]....
        /*0120*/ 	.word	0x00000f90


	//   ....[11]....
        /*0124*/ 	.word	0x00000fa0


	//   ....[12]....
        /*0128*/ 	.word	0x00001020


	//   ....[13]....
        /*012c*/ 	.word	0x00001040


	//   ....[14]....
        /*0130*/ 	.word	0x00001090


	//   ....[15]....
        /*0134*/ 	.word	0x000010e0


	//   ....[16]....
        /*0138*/ 	.word	0x00001120


	//   ....[17]....
        /*013c*/ 	.word	0x00001160


	//   ....[18]....
        /*0140*/ 	.word	0x000011b0


	//   ....[19]....
        /*0144*/ 	.word	0x00001210


	//   ....[20]....
        /*0148*/ 	.word	0x000027c0


	//   ....[21]....
        /*014c*/ 	.word	0x000027d0


	//   ....[22]....
        /*0150*/ 	.word	0x00002850


	//   ....[23]....
        /*0154*/ 	.word	0x00002860


	//   ....[24]....
        /*0158*/ 	.word	0x000028c0


	//   ....[25]....
        /*015c*/ 	.word	0x000028e0


	//   ....[26]....
        /*0160*/ 	.word	0x00002920


	//   ....[27]....
        /*0164*/ 	.word	0x00002950


	//   ....[28]....
        /*0168*/ 	.word	0x00002990


	//   ....[29]....
        /*016c*/ 	.word	0x000029f0


	//----- nvinfo : EIATTR_VRC_CTA_INIT_COUNT
	.align		4
.L_248:
        /*0170*/ 	.byte	0x02, 0x4a
	.zero		1
	.zero		1


	//----- nvinfo : EIATTR_EXIT_INSTR_OFFSETS
	.align		4
        /*0174*/ 	.byte	0x04, 0x1c
        /*0176*/ 	.short	(.L_250 - .L_249)


	//   ....[0]....
.L_249:
        /*0178*/ 	.word	0x00000080


	//   ....[1]....
        /*017c*/ 	.word	0x000000c0


	//   ....[2]....
        /*0180*/ 	.word	0x00002c60


	//   ....[3]....
        /*0184*/ 	.word	0x00002cc0


	//----- nvinfo : EIATTR_MAX_THREADS
	.align		4
.L_250:
        /*0188*/ 	.byte	0x04, 0x05
        /*018a*/ 	.short	(.L_252 - .L_251)
.L_251:
        /*018c*/ 	.word	0x00000200
        /*0190*/ 	.word	0x00000001
        /*0194*/ 	.word	0x00000001


	//----- nvinfo : EIATTR_CRS_STACK_SIZE
	.align		4
.L_252:
        /*0198*/ 	.byte	0x04, 0x1e
        /*019a*/ 	.short	(.L_254 - .L_253)
.L_253:
        /*019c*/ 	.word	0x00000000


	//----- nvinfo : EIATTR_CBANK_PARAM_SIZE
	.align		4
.L_254:
        /*01a0*/ 	.byte	0x03, 0x19
        /*01a2*/ 	.short	0x0029


	//----- nvinfo : EIATTR_PARAM_CBANK
	.align		4
        /*01a4*/ 	.byte	0x04, 0x0a
        /*01a6*/ 	.short	(.L_256 - .L_255)
	.align		4
.L_255:
        /*01a8*/ 	.word	index@(.nv.constant0._ZN3cub18CUB_300001_SM_10006detail6reduce28DeviceReduceSingleTileKernelINS2_10policy_hubIljN4cuda3std3__44plusIlEEE10Policy1000EN6thrust24THRUST_300001_SM_1000_NS18transform_iteratorI16is_inside_circleNSD_6detail15normal_iteratorINSD_10device_ptrI6float2EEEEllEEPljS9_llNS7_10__identityEEEvT0_T1_T2_T3_T4_T6_)
        /*01ac*/ 	.short	0x0380
        /*01ae*/ 	.short	0x0029


	//----- nvinfo : EIATTR_SW_WAR
	.align		4
.L_256:
        /*01b0*/ 	.byte	0x04, 0x36
        /*01b2*/ 	.short	(.L_258 - .L_257)
.L_257:
        /*01b4*/ 	.word	0x00000008
.L_258:


//--------------------- .nv.info._ZN3cub18CUB_300001_SM_10006detail8for_each13static_kernelINS2_12policy_hub_t12policy_500_tEmN6thrust24THRUST_300001_SM_1000_NS8cuda_cub20__uninitialized_fill7functorINS7_10device_ptrI6float2EESC_EEEEvT0_T1_ --------------------------
	.section	.nv.info._ZN3cub18CUB_300001_SM_10006detail8for_each13static_kernelINS2_12policy_hub_t12policy_500_tEmN6thrust24THRUST_300001_SM_1000_NS8cuda_cub20__uninitialized_fill7functorINS7_10device_ptrI6float2EESC_EEEEvT0_T1_,"",@"SHT_CUDA_INFO"
	.sectionflags	@""
	.align	4


	//----- nvinfo : EIATTR_CUDA_API_VERSION
	.align		4
        /*0000*/ 	.byte	0x04, 0x37
        /*0002*/ 	.short	(.L_260 - .L_259)
.L_259:
        /*0004*/ 	.word	0x00000082


	//----- nvinfo : EIATTR_KPARAM_INFO
	.align		4
.L_260:
        /*0008*/ 	.byte	0x04, 0x17
        /*000a*/ 	.short	(.L_262 - .L_261)
.L_261:
        /*000c*/ 	.word	0x00000000
        /*0010*/ 	.short	0x0001
        /*0012*/ 	.short	0x0008
        /*0014*/ 	.byte	0x00, 0xf0, 0x41, 0x00


	//----- nvinfo : EIATTR_KPARAM_INFO
	.align		4
.L_262:
        /*0018*/ 	.byte	0x04, 0x17
        /*001a*/ 	.short	(.L_264 - .L_263)
.L_263:
        /*001c*/ 	.word	0x00000000
        /*0020*/ 	.short	0x0000
        /*0022*/ 	.short	0x0000
        /*0024*/ 	.byte	0x00, 0xf0, 0x21, 0x00


	//----- nvinfo : EIATTR_SPARSE_MMA_MASK
	.align		4
.L_264:
        /*0028*/ 	.byte	0x03, 0x50
        /*002a*/ 	.short	0x0000


	//----- nvinfo : EIATTR_MAXREG_COUNT
	.align		4
        /*002c*/ 	.byte	0x03, 0x1b
        /*002e*/ 	.short	0x00ff


	//----- nvinfo : EIATTR_MERCURY_ISA_VERSION
	.align		4
        /*0030*/ 	.byte	0x03, 0x5f
        /*0032*/ 	.short	0x0101


	//----- nvinfo : EIATTR_VRC_CTA_INIT_COUNT
	.align		4
        /*0034*/ 	.byte	0x02, 0x4a
	.zero		1
	.zero		1


	//----- nvinfo : EIATTR_EXIT_INSTR_OFFSETS
	.align		4
        /*0038*/ 	.byte	0x04, 0x1c
        /*003a*/ 	.short	(.L_266 - .L_265)


	//   ....[0]....
.L_265:
        /*003c*/ 	.word	0x00000130


	//   ....[1]....
        /*0040*/ 	.word	0x00000230


	//   ....[2]....
        /*0044*/ 	.word	0x00000260


	//----- nvinfo : EIATTR_MAX_THREADS
	.align		4
.L_266:
        /*0048*/ 	.byte	0x04, 0x05
        /*004a*/ 	.short	(.L_268 - .L_267)
.L_267:
        /*004c*/ 	.word	0x00000100
        /*0050*/ 	.word	0x00000001
        /*0054*/ 	.word	0x00000001


	//----- nvinfo : EIATTR_CBANK_PARAM_SIZE
	.align		4
.L_268:
        /*0058*/ 	.byte	0x03, 0x19
        /*005a*/ 	.short	0x0018


	//----- nvinfo : EIATTR_PARAM_CBANK
	.align		4
        /*005c*/ 	.byte	0x04, 0x0a
        /*005e*/ 	.short	(.L_270 - .L_269)
	.align		4
.L_269:
        /*0060*/ 	.word	index@(.nv.constant0._ZN3cub18CUB_300001_SM_10006detail8for_each13static_kernelINS2_12policy_hub_t12policy_500_tEmN6thrust24THRUST_300001_SM_1000_NS8cuda_cub20__uninitialized_fill7functorINS7_10device_ptrI6float2EESC_EEEEvT0_T1_)
        /*0064*/ 	.short	0x0380
        /*0066*/ 	.short	0x0018


	//----- nvinfo : EIATTR_SW_WAR
	.align		4
.L_270:
        /*0068*/ 	.byte	0x04, 0x36
        /*006a*/ 	.short	(.L_272 - .L_271)
.L_271:
        /*006c*/ 	.word	0x00000008
.L_272:


//--------------------- .nv.info._ZN3cub18CUB_300001_SM_10006detail11EmptyKernelIvEEvv --------------------------
	.section	.nv.info._ZN3cub18CUB_300001_SM_10006detail11EmptyKernelIvEEvv,"",@"SHT_CUDA_INFO"
	.sectionflags	@""
	.align	4


	//----- nvinfo : EIATTR_CUDA_API_VERSION
	.align		4
        /*0000*/ 	.byte	0x04, 0x37
        /*0002*/ 	.short	(.L_274 - .L_273)
.L_273:
        /*0004*/ 	.word	0x00000082


	//----- nvinfo : EIATTR_SPARSE_MMA_MASK
	.align		4
.L_274:
        /*0008*/ 	.byte	0x03, 0x50
        /*000a*/ 	.short	0x0000


	//----- nvinfo : EIATTR_MAXREG_COUNT
	.align		4
        /*000c*/ 	.byte	0x03, 0x1b
        /*000e*/ 	.short	0x00ff


	//----- nvinfo : EIATTR_MERCURY_ISA_VERSION
	.align		4
        /*0010*/ 	.byte	0x03, 0x5f
        /*0012*/ 	.short	0x0101


	//----- nvinfo : EIATTR_VRC_CTA_INIT_COUNT
	.align		4
        /*0014*/ 	.byte	0x02, 0x4a
	.zero		1
	.zero		1


	//----- nvinfo : EIATTR_EXIT_INSTR_OFFSETS
	.align		4
        /*0018*/ 	.byte	0x04, 0x1c
        /*001a*/ 	.short	(.L_276 - .L_275)


	//   ....[0]....
.L_275:
        /*001c*/ 	.word	0x00000010


	//----- nvinfo : EIATTR_SW_WAR
	.align		4
.L_276:
        /*0020*/ 	.byte	0x04, 0x36
        /*0022*/ 	.short	(.L_278 - .L_277)
.L_277:
        /*0024*/ 	.word	0x00000008
.L_278:


//--------------------- .nv.callgraph             --------------------------
	.section	.nv.callgraph,"",@"SHT_CUDA_CALLGRAPH"
	.align	4
	.sectionentsize	8
	.align		4
        /*0000*/ 	.word	0x00000000
	.align		4
        /*0004*/ 	.word	0xffffffff
	.align		4
        /*0008*/ 	.word	0x00000000
	.align		4
        /*000c*/ 	.word	0xfffffffe
	.align		4
        /*0010*/ 	.word	0x00000000
	.align		4
        /*0014*/ 	.word	0xfffffffd
	.align		4
        /*0018*/ 	.word	0x00000000
	.align		4
        /*001c*/ 	.word	0xfffffffc


//--------------------- .nv.constant4             --------------------------
	.section	.nv.constant4,"a",@progbits
	.align	8
	.align		8
.nv.constant4:
        /*0000*/ 	.dword	_ZN30_INTERNAL_ce7164b7_4_k_cu_main4cuda3std3__45__cpo5beginE
	.align		8
        /*0008*/ 	.dword	_ZN30_INTERNAL_ce7164b7_4_k_cu_main4cuda3std3__45__cpo3endE
	.align		8
        /*0010*/ 	.dword	_ZN30_INTERNAL_ce7164b7_4_k_cu_main4cuda3std3__45__cpo6cbeginE
	.align		8
        /*0018*/ 	.dword	_ZN30_INTERNAL_ce7164b7_4_k_cu_main4cuda3std3__45__cpo4cendE
	.align		8
        /*0020*/ 	.dword	_ZN30_INTERNAL_ce7164b7_4_k_cu_main4cuda3std3__45__cpo6rbeginE
	.align		8
        /*0028*/ 	.dword	_ZN30_INTERNAL_ce7164b7_4_k_cu_main4cuda3std3__45__cpo4rendE
	.align		8
        /*0030*/ 	.dword	_ZN30_INTERNAL_ce7164b7_4_k_cu_main4cuda3std3__45__cpo7crbeginE
	.align		8
        /*0038*/ 	.dword	_ZN30_INTERNAL_ce7164b7_4_k_cu_main4cuda3std3__45__cpo5crendE
	.align		8
        /*0040*/ 	.dword	_ZN30_INTERNAL_ce7164b7_4_k_cu_main4cuda3std3__432_GLOBAL__N__ce7164b7_4_k_cu_main6ignoreE
	.align		8
        /*0048*/ 	.dword	_ZN30_INTERNAL_ce7164b7_4_k_cu_main4cuda3std3__419piecewise_constructE
	.align		8
        /*0050*/ 	.dword	_ZN30_INTERNAL_ce7164b7_4_k_cu_main4cuda3std3__48in_placeE
	.align		8
        /*0058*/ 	.dword	_ZN30_INTERNAL_ce7164b7_4_k_cu_main4cuda3std3__420unreachable_sentinelE
	.align		8
        /*0060*/ 	.dword	_ZN30_INTERNAL_ce7164b7_4_k_cu_main4cuda3std3__47nulloptE
	.align		8
        /*0068*/ 	.dword	_ZN30_INTERNAL_ce7164b7_4_k_cu_main4cuda3std3__48unexpectE
	.align		8
        /*0070*/ 	.dword	_ZN30_INTERNAL_ce7164b7_4_k_cu_main4cuda3std6ranges3__45__cpo4swapE
	.align		8
        /*0078*/ 	.dword	_ZN30_INTERNAL_ce7164b7_4_k_cu_main4cuda3std6ranges3__45__cpo9iter_moveE
	.align		8
        /*0080*/ 	.dword	_ZN30_INTERNAL_ce7164b7_4_k_cu_main4cuda3std6ranges3__45__cpo5beginE
	.align		8
        /*0088*/ 	.dword	_ZN30_INTERNAL_ce7164b7_4_k_cu_main4cuda3std6ranges3__45__cpo3endE
	.align		8
        /*0090*/ 	.dword	_ZN30_INTERNAL_ce7164b7_4_k_cu_main4cuda3std6ranges3__45__cpo6cbeginE
	.align		8
        /*0098*/ 	.dword	_ZN30_INTERNAL_ce7164b7_4_k_cu_main4cuda3std6ranges3__45__cpo4cendE
	.align		8
        /*00a0*/ 	.dword	_ZN30_INTERNAL_ce7164b7_4_k_cu_main4cuda3std6ranges3__45__cpo7advanceE
	.align		8
        /*00a8*/ 	.dword	_ZN30_INTERNAL_ce7164b7_4_k_cu_main4cuda3std6ranges3__45__cpo9iter_swapE
	.align		8
        /*00b0*/ 	.dword	_ZN30_INTERNAL_ce7164b7_4_k_cu_main4cuda3std6ranges3__45__cpo4nextE
	.align		8
        /*00b8*/ 	.dword	_ZN30_INTERNAL_ce7164b7_4_k_cu_main4cuda3std6ranges3__45__cpo4prevE
	.align		8
        /*00c0*/ 	.dword	_ZN30_INTERNAL_ce7164b7_4_k_cu_main4cuda3std6ranges3__45__cpo4dataE
	.align		8
        /*00c8*/ 	.dword	_ZN30_INTERNAL_ce7164b7_4_k_cu_main4cuda3std6ranges3__45__cpo5cdataE
	.align		8
        /*00d0*/ 	.dword	_ZN30_INTERNAL_ce7164b7_4_k_cu_main4cuda3std6ranges3__45__cpo4sizeE
	.align		8
        /*00d8*/ 	.dword	_ZN30_INTERNAL_ce7164b7_4_k_cu_main4cuda3std6ranges3__45__cpo5ssizeE
	.align		8
        /*00e0*/ 	.dword	_ZN30_INTERNAL_ce7164b7_4_k_cu_main4cuda3std6ranges3__45__cpo8distanceE
	.align		8
        /*00e8*/ 	.dword	_ZN30_INTERNAL_ce7164b7_4_k_cu_main6thrust24THRUST_300001_SM_1000_NS8cuda_cub3parE
	.align		8
        /*00f0*/ 	.dword	_ZN30_INTERNAL_ce7164b7_4_k_cu_main6thrust24THRUST_300001_SM_1000_NS8cuda_cub10par_nosyncE
	.align		8
        /*00f8*/ 	.dword	_ZN30_INTERNAL_ce7164b7_4_k_cu_main6thrust24THRUST_300001_SM_1000_NS6system6detail10sequential3seqE
	.align		8
        /*0100*/ 	.dword	_ZN30_INTERNAL_ce7164b7_4_k_cu_main6thrust24THRUST_300001_SM_1000_NS12placeholders2_1E
	.align		8
        /*0108*/ 	.dword	_ZN30_INTERNAL_ce7164b7_4_k_cu_main6thrust24THRUST_300001_SM_1000_NS12placeholders2_2E
	.align		8
        /*0110*/ 	.dword	_ZN30_INTERNAL_ce7164b7_4_k_cu_main6thrust24THRUST_300001_SM_1000_NS12placeholders2_3E
	.align		8
        /*0118*/ 	.dword	_ZN30_INTERNAL_ce7164b7_4_k_cu_main6thrust24THRUST_300001_SM_1000_NS12placeholders2_4E
	.align		8
        /*0120*/ 	.dword	_ZN30_INTERNAL_ce7164b7_4_k_cu_main6thrust24THRUST_300001_SM_1000_NS12placeholders2_5E
	.align		8
        /*0128*/ 	.dword	_ZN30_INTERNAL_ce7164b7_4_k_cu_main6thrust24THRUST_300001_SM_1000_NS12placeholders2_6E
	.align		8
        /*0130*/ 	.dword	_ZN30_INTERNAL_ce7164b7_4_k_cu_main6thrust24THRUST_300001_SM_1000_NS12placeholders2_7E
	.align		8
        /*0138*/ 	.dword	_ZN30_INTERNAL_ce7164b7_4_k_cu_main6thrust24THRUST_300001_SM_1000_NS12placeholders2_8E
	.align		8
        /*0140*/ 	.dword	_ZN30_INTERNAL_ce7164b7_4_k_cu_main6thrust24THRUST_300001_SM_1000_NS12placeholders2_9E
	.align		8
        /*0148*/ 	.dword	_ZN30_INTERNAL_ce7164b7_4_k_cu_main6thrust24THRUST_300001_SM_1000_NS12placeholders3_10E
	.align		8
        /*0150*/ 	.dword	_ZN30_INTERNAL_ce7164b7_4_k_cu_main6thrust24THRUST_300001_SM_1000_NS3seqE


//--------------------- .text._ZN3cub18CUB_300001_SM_10006detail6reduce28DeviceReduceSingleTileKernelINS2_10policy_hubIlyN4cuda3std3__44plusIlEEE10Policy1000EPlSC_iS9_llNS7_10__identityEEEvT0_T1_T2_T3_T4_T6_ --------------------------
	.section	.text._ZN3cub18CUB_300001_SM_10006detail6reduce28DeviceReduceSingleTileKernelINS2_10policy_hubIlyN4cuda3std3__44plusIlEEE10Policy1000EPlSC_iS9_llNS7_10__identityEEEvT0_T1_T2_T3_T4_T6_,"ax",@progbits
	.align	128
        .global         _ZN3cub18CUB_300001_SM_10006detail6reduce28DeviceReduceSingleTileKernelINS2_10policy_hubIlyN4cuda3std3__44plusIlEEE10Policy1000EPlSC_iS9_llNS7_10__identityEEEvT0_T1_T2_T3_T4_T6_
        .type           _ZN3cub18CUB_300001_SM_10006detail6reduce28DeviceReduceSingleTileKernelINS2_10policy_hubIlyN4cuda3std3__44plusIlEEE10Policy1000EPlSC_iS9_llNS7_10__identityEEEvT0_T1_T2_T3_T4_T6_,@function
        .size           _ZN3cub18CUB_300001_SM_10006detail6reduce28DeviceReduceSingleTileKernelINS2_10policy_hubIlyN4cuda3std3__44plusIlEEE10Policy1000EPlSC_iS9_llNS7_10__identityEEEvT0_T1_T2_T3_T4_T6_,(.L_x_160 - _ZN3cub18CUB_300001_SM_10006detail6reduce28DeviceReduceSingleTileKernelINS2_10policy_hubIlyN4cuda3std3__44plusIlEEE10Policy1000EPlSC_iS9_llNS7_10__identityEEEvT0_T1_T2_T3_T4_T6_)
        .other          _ZN3cub18CUB_300001_SM_10006detail6reduce28DeviceReduceSingleTileKernelINS2_10policy_hubIlyN4cuda3std3__44plusIlEEE10Policy1000EPlSC_iS9_llNS7_10__identityEEEvT0_T1_T2_T3_T4_T6_,@"STO_CUDA_ENTRY STV_DEFAULT"
_ZN3cub18CUB_300001_SM_10006detail6reduce28DeviceReduceSingleTileKernelINS2_10policy_hubIlyN4cuda3std3__44plusIlEEE10Policy1000EPlSC_iS9_llNS7_10__identityEEEvT0_T1_T2_T3_T4_T6_:
.text._ZN3cub18CUB_300001_SM_10006detail6reduce28DeviceReduceSingleTileKernelINS2_10policy_hubIlyN4cuda3std3__44plusIlEEE10Policy1000EPlSC_iS9_llNS7_10__identityEEEvT0_T1_T2_T3_T4_T6_:
[----:B------:R-:W-:Y:S01]  /*0000*/  LDC R1, c[0x0][0x37c] ;  /* 0x0000df00ff017b82 */ /* 0x000fe20000000800 */
[----:B------:R-:W0:Y:S01]  /*0010*/  LDCU UR4, c[0x0][0x390] ;  /* 0x00007200ff0477ac */ /* 0x000e220008000800 */
[----:B------:R-:W1:Y:S01]  /*0020*/  LDCU.64 UR6, c[0x0][0x358] ;  /* 0x00006b00ff0677ac */ /* 0x000e620008000a00 */
[----:B0-----:R-:W-:-:S05]  /*0030*/  IMAD.U32 R4, RZ, RZ, UR4 ;  /* 0x00000004ff047e24 */ /* 0x001fca000f8e00ff */
[----:B------:R-:W-:-:S13]  /*0040*/  ISETP.NE.AND P0, PT, R4, RZ, PT ;  /* 0x000000ff0400720c */ /* 0x000fda0003f05270 */
[----:B-1----:R-:W-:Y:S05]  /*0050*/  @P0 BRA `(.L_x_0) ;  /* 0x00000000001c0947 */ /* 0x002fea0003800000 */
[----:B------:R-:W0:Y:S02]  /*0060*/  S2R R0, SR_TID.X ;  /* 0x0000000000007919 */ /* 0x000e240000002100 */
[----:B0-----:R-:W-:-:S13]  /*0070*/  ISETP.NE.AND P0, PT, R0, RZ, PT ;  /* 0x000000ff0000720c */ /* 0x001fda0003f05270 */
[----:B------:R-:W-:Y:S05]  /*0080*/  @P0 EXIT ;  /* 0x000000000000094d */ /* 0x000fea0003800000 */
[----:B------:R-:W0:Y:S08]  /*0090*/  LDC.64 R2, c[0x0][0x388] ;  /* 0x0000e200ff027b82 */ /* 0x000e300000000a00 */
[----:B------:R-:W0:Y:S02]  /*00a0*/  LDC.64 R4, c[0x0][0x398] ;  /* 0x0000e600ff047b82 */ /* 0x000e240000000a00 */
[----:B0-----:R-:W-:Y:S01]  /*00b0*/  STG.E.64 desc[UR6][R2.64], R4 ;  /* 0x0000000402007986 */ /* 0x001fe2000c101b06 */
[----:B------:R-:W-:Y:S05]  /*00c0*/  EXIT ;  /* 0x000000000000794d */ /* 0x000fea0003800000 */
.L_x_0:
[----:B------:R-:W-:Y:S01]  /*00d0*/  ISETP.GT.AND P0, PT, R4, 0xdff, PT ;  /* 0x00000dff0400780c */ /* 0x000fe20003f04270 */
[----:B------:R-:W-:-:S12]  /*00e0*/  BSSY.RECONVERGENT B0, `(.L_x_1) ;  /* 0x0000256000007945 */ /* 0x000fd80003800200 */
[----:B------:R-:W-:Y:S05]  /*00f0*/  @P0 BRA `(.L_x_2) ;  /* 0x00000014004c0947 */ /* 0x000fea0003800000 */
[----:B------:R-:W0:Y:S01]  /*0100*/  S2R R5, SR_TID.X ;  /* 0x0000000000057919 */ /* 0x000e220000002100 */
[----:B------:R-:W-:Y:S01]  /*0110*/  BSSY.RECONVERGENT B1, `(.L_x_3) ;  /* 0x0000009000017945 */ /* 0x000fe20003800200 */
[----:B------:R-:W-:Y:S02]  /*0120*/  CS2R R2, SRZ ;  /* 0x0000000000027805 */ /* 0x000fe4000001ff00 */
[----:B0-----:R-:W-:Y:S01]  /*0130*/  ISETP.GE.AND P0, PT, R5, R4, PT ;  /* 0x000000040500720c */ /* 0x001fe20003f06270 */
[----:B------:R-:W-:-:S12]  /*0140*/  IMAD.MOV.U32 R7, RZ, RZ, R5 ;  /* 0x000000ffff077224 */ /* 0x000fd800078e0005 */
[----:B------:R-:W-:Y:S05]  /*0150*/  @P0 BRA `(.L_x_4) ;  /* 0x0000000000100947 */ /* 0x000fea0003800000 */
[----:B------:R-:W0:Y:S02]  /*0160*/  LDC.64 R2, c[0x0][0x380] ;  /* 0x0000e000ff027b82 */ /* 0x000e240000000a00 */
[----:B0-----:R-:W-:-:S06]  /*0170*/  IMAD.WIDE.U32 R2, R5, 0x8, R2 ;  /* 0x0000000805027825 */ /* 0x001fcc00078e0002 */
[----:B------:R-:W5:Y:S01]  /*0180*/  LDG.E.64.CONSTANT R2, desc[UR6][R2.64] ;  /* 0x0000000602027981 */ /* 0x000f62000c1e9b00 */
[----:B------:R-:W-:-:S07]  /*0190*/  VIADD R7, R5, 0x200 ;  /* 0x0000020005077836 */ /* 0x000fce0000000000 */
.L_x_4:
[----:B------:R-:W-:Y:S05]  /*01a0*/  BSYNC.RECONVERGENT B1 ;  /* 0x0000000000017941 */ /* 0x000fea0003800200 */
.L_x_3:
[----:B------:R-:W-:Y:S01]  /*01b0*/  ISETP.GE.AND P0, PT, R7, R4, PT ;  /* 0x000000040700720c */ /* 0x000fe20003f06270 */
[----:B------:R-:W-:-:S12]  /*01c0*/  BSSY.RECONVERGENT B1, `(.L_x_5) ;  /* 0x0000077000017945 */ /* 0x000fd80003800200 */
[----:B------:R-:W-:Y:S05]  /*01d0*/  @P0 BRA `(.L_x_6) ;  /* 0x0000000400d40947 */ /* 0x000fea0003800000 */
[----:B------:R-:W-:Y:S01]  /*01e0*/  LOP3.LUT R9, RZ, R7, RZ, 0x33, !PT ;  /* 0x00000007ff097212 */ /* 0x000fe200078e33ff */
[----:B------:R-:W-:Y:S04]  /*01f0*/  BSSY.RECONVERGENT B2, `(.L_x_7) ;  /* 0x0000018000027945 */ /* 0x000fe80003800200 */
[----:B------:R-:W-:-:S05]  /*0200*/  IMAD.IADD R0, R9, 0x1, R4 ;  /* 0x0000000109007824 */ /* 0x000fca00078e0204 */
[C---:B------:R-:W-:Y:S02]  /*0210*/  LOP3.LUT R6, R0.reuse, 0x600, RZ, 0xc0, !PT ;  /* 0x0000060000067812 */ /* 0x040fe400078ec0ff */
[----:B------:R-:W-:Y:S02]  /*0220*/  ISETP.GE.U32.AND P1, PT, R0, 0x600, PT ;  /* 0x000006000000780c */ /* 0x000fe40003f26070 */
[----:B------:R-:W-:-:S13]  /*0230*/  ISETP.NE.AND P0, PT, R6, 0x600, PT ;  /* 0x000006000600780c */ /* 0x000fda0003f05270 */
[----:B------:R-:W-:Y:S05]  /*0240*/  @!P0 BRA `(.L_x_8) ;  /* 0x0000000000488947 */ /* 0x000fea0003800000 */
[----:B------:R-:W0:Y:S01]  /*0250*/  LDC.64 R8, c[0x0][0x380] ;  /* 0x0000e000ff087b82 */ /* 0x000e220000000a00 */
[----:B------:R-:W-:-:S04]  /*0260*/  LEA.HI R0, R0, 0x1, RZ, 0x17 ;  /* 0x0000000100007811 */ /* 0x000fc800078fb8ff */
[----:B------:R-:W-:-:S05]  /*0270*/  LOP3.LUT R0, R0, 0x3, RZ, 0xc0, !PT ;  /* 0x0000000300007812 */ /* 0x000fca00078ec0ff */
[----:B------:R-:W-:Y:S02]  /*0280*/  IMAD.MOV R0, RZ, RZ, -R0 ;  /* 0x000000ffff007224 */ /* 0x000fe400078e0a00 */
[----:B0-----:R-:W-:-:S04]  /*0290*/  IMAD.WIDE.U32 R8, R7, 0x8, R8 ;  /* 0x0000000807087825 */ /* 0x001fc800078e0008 */
[----:B------:R-:W-:Y:S02]  /*02a0*/  IMAD.MOV.U32 R6, RZ, RZ, R8 ;  /* 0x000000ffff067224 */ /* 0x000fe400078e0008 */
[----:B------:R-:W-:-:S07]  /*02b0*/  IMAD.MOV.U32 R11, RZ, RZ, R9 ;  /* 0x000000ffff0b7224 */ /* 0x000fce00078e0009 */
.L_x_9:
[----:B------:R-:W-:Y:S02]  /*02c0*/  IMAD.MOV.U32 R8, RZ, RZ, R6 ;  /* 0x000000ffff087224 */ /* 0x000fe400078e0006 */
[----:B------:R-:W-:-:S06]  /*02d0*/  IMAD.MOV.U32 R9, RZ, RZ, R11 ;  /* 0x000000ffff097224 */ /* 0x000fcc00078e000b */
[----:B------:R-:W2:Y:S01]  /*02e0*/  LDG.E.64.CONSTANT R8, desc[UR6][R8.64] ;  /* 0x0000000608087981 */ /* 0x000ea2000c1e9b00 */
[----:B------:R-:W-:Y:S01]  /*02f0*/  VIADD R0, R0, 0x1 ;  /* 0x0000000100007836 */ /* 0x000fe20000000000 */
[----:B------:R-:W-:Y:S01]  /*0300*/  IADD3 R6, P3, PT, R6, 0x1000, RZ ;  /* 0x0000100006067810 */ /* 0x000fe20007f7e0ff */
[----:B------:R-:W-:-:S03]  /*0310*/  VIADD R7, R7, 0x200 ;  /* 0x0000020007077836 */ /* 0x000fc60000000000 */
[----:B------:R-:W-:Y:S01]  /*0320*/  ISETP.NE.AND P0, PT, R0, RZ, PT ;  /* 0x000000ff0000720c */ /* 0x000fe20003f05270 */
[----:B------:R-:W-:Y:S01]  /*0330*/  IMAD.X R11, RZ, RZ, R11, P3 ;  /* 0x000000ffff0b7224 */ /* 0x000fe200018e060b */
[----:B--2--5:R-:W-:-:S05]  /*0340*/  IADD3 R2, P2, PT, R8, R2, RZ ;  /* 0x0000000208027210 */ /* 0x024fca0007f5e0ff */
[----:B------:R-:W-:-:S06]  /*0350*/  IMAD.X R3, R9, 0x1, R3, P2 ;  /* 0x0000000109037824 */ /* 0x000fcc00010e0603 */
[----:B------:R-:W-:Y:S05]  /*0360*/  @P0 BRA `(.L_x_9) ;  /* 0xfffffffc00d40947 */ /* 0x000fea000383ffff */
.L_x_8:
[----:B------:R-:W-:Y:S05]  /*0370*/  BSYNC.RECONVERGENT B2 ;  /* 0x0000000000027941 */ /* 0x000fea0003800200 */
.L_x_7:
[----:B------:R-:W-:Y:S05]  /*0380*/  @!P1 BRA `(.L_x_6) ;  /* 0x0000000400689947 */ /* 0x000fea0003800000 */
[----:B------:R-:W-:Y:S01]  /*0390*/  IMAD.IADD R0, R4, 0x1, -R7 ;  /* 0x0000000104007824 */ /* 0x000fe200078e0a07 */
[----:B------:R-:W-:Y:S01]  /*03a0*/  BSSY.RECONVERGENT B2, `(.L_x_10) ;  /* 0x0000031000027945 */ /* 0x000fe20003800200 */
[----:B------:R-:W-:-:S03]  /*03b0*/  PLOP3.LUT P0, PT, PT, PT, PT, 0x80, 0x8 ;  /* 0x000000000008781c */ /* 0x000fc60003f0f070 */
[----:B------:R-:W-:-:S13]  /*03c0*/  ISETP.GT.AND P1, PT, R0, 0x1800, PT ;  /* 0x000018000000780c */ /* 0x000fda0003f24270 */
[----:B------:R-:W-:Y:S05]  /*03d0*/  @!P1 BRA `(.L_x_11) ;  /* 0x0000000000b49947 */ /* 0x000fea0003800000 */
[----:B------:R-:W-:Y:S01]  /*03e0*/  PLOP3.LUT P0, PT, PT, PT, PT, 0x8, 0x80 ;  /* 0x000000000080781c */ /* 0x000fe20003f0e170 */
[----:B------:R-:W-:-:S12]  /*03f0*/  VIADD R0, R4, 0xffffe800 ;  /* 0xffffe80004007836 */ /* 0x000fd80000000000 */
.L_x_12:
[----:B------:R-:W0:Y:S01]  /*0400*/  LDC.64 R44, c[0x0][0x380] ;  /* 0x0000e000ff2c7b82 */ /* 0x000e220000000a00 */
[C---:B------:R-:W-:Y:S02]  /*0410*/  VIADD R41, R7.reuse, 0x800 ;  /* 0x0000080007297836 */ /* 0x040fe40000000000 */
[C---:B------:R-:W-:Y:S02]  /*0420*/  VIADD R43, R7.reuse, 0x1000 ;  /* 0x00001000072b7836 */ /* 0x040fe40000000000 */
[----:B0-----:R-:W-:-:S05]  /*0430*/  IMAD.WIDE R28, R7, 0x8, R44 ;  /* 0x00000008071c7825 */ /* 0x001fca00078e022c */
[----:B------:R-:W2:Y:S01]  /*0440*/  LDG.E.64.CONSTANT R8, desc[UR6][R28.64] ;  /* 0x000000061c087981 */ /* 0x000ea2000c1e9b00 */
[----:B------:R-:W-:-:S03]  /*0450*/  IMAD.WIDE R40, R41, 0x8, R44 ;  /* 0x0000000829287825 */ /* 0x000fc600078e022c */
[----:B------:R-:W2:Y:S04]  /*0460*/  LDG.E.64.CONSTANT R10, desc[UR6][R28.64+0x1000] ;  /* 0x001000061c0a7981 */ /* 0x000ea8000c1e9b00 */
[----:B------:R-:W3:Y:S04]  /*0470*/  LDG.E.64.CONSTANT R12, desc[UR6][R28.64+0x2000] ;  /* 0x002000061c0c7981 */ /* 0x000ee8000c1e9b00 */
[----:B------:R-:W3:Y:S01]  /*0480*/  LDG.E.64.CONSTANT R14, desc[UR6][R28.64+0x3000] ;  /* 0x003000061c0e7981 */ /* 0x000ee2000c1e9b00 */
[----:B------:R-:W-:-:S03]  /*0490*/  IMAD.WIDE R42, R43, 0x8, R44 ;  /* 0x000000082b2a7825 */ /* 0x000fc600078e022c */
[----:B------:R-:W4:Y:S04]  /*04a0*/  LDG.E.64.CONSTANT R16, desc[UR6][R40.64] ;  /* 0x0000000628107981 */ /* 0x000f28000c1e9b00 */
[----:B------:R-:W4:Y:S04]  /*04b0*/  LDG.E.64.CONSTANT R18, desc[UR6][R40.64+0x1000] ;  /* 0x0010000628127981 */ /* 0x000f28000c1e9b00 */
[----:B------:R-:W4:Y:S04]  /*04c0*/  LDG.E.64.CONSTANT R20, desc[UR6][R40.64+0x2000] ;  /* 0x0020000628147981 */ /* 0x000f28000c1e9b00 */
[----:B------:R2:W4:Y:S01]  /*04d0*/  LDG.E.64.CONSTANT R26, desc[UR6][R40.64+0x3000] ;  /* 0x00300006281a7981 */ /* 0x000522000c1e9b00 */
[----:B------:R-:W-:-:S03]  /*04e0*/  VIADD R31, R7, 0x1800 ;  /* 0x00001800071f7836 */ /* 0x000fc60000000000 */
[----:B------:R-:W4:Y:S04]  /*04f0*/  LDG.E.64.CONSTANT R24, desc[UR6][R42.64] ;  /* 0x000000062a187981 */ /* 0x000f28000c1e9b00 */
[----:B------:R-:W4:Y:S01]  /*0500*/  LDG.E.64.CONSTANT R22, desc[UR6][R42.64+0x1000] ;  /* 0x001000062a167981 */ /* 0x000f22000c1e9b00 */
[----:B------:R-:W-:-:S03]  /*0510*/  IMAD.WIDE R44, R31, 0x8, R44 ;  /* 0x000000081f2c7825 */ /* 0x000fc600078e022c */
[----:B------:R-:W4:Y:S04]  /*0520*/  LDG.E.64.CONSTANT R28, desc[UR6][R42.64+0x2000] ;  /* 0x002000062a1c7981 */ /* 0x000f28000c1e9b00 */
[----:B------:R-:W4:Y:S04]  /*0530*/  LDG.E.64.CONSTANT R36, desc[UR6][R42.64+0x3000] ;  /* 0x003000062a247981 */ /* 0x000f28000c1e9b00 */
[----:B------:R-:W4:Y:S04]  /*0540*/  LDG.E.64.CONSTANT R34, desc[UR6][R44.64] ;  /* 0x000000062c227981 */ /* 0x000f28000c1e9b00 */
[----:B------:R-:W4:Y:S04]  /*0550*/  LDG.E.64.CONSTANT R32, desc[UR6][R44.64+0x1000] ;  /* 0x001000062c207981 */ /* 0x000f28000c1e9b00 */
[----:B------:R-:W4:Y:S04]  /*0560*/  LDG.E.64.CONSTANT R30, desc[UR6][R44.64+0x2000] ;  /* 0x002000062c1e7981 */ /* 0x000f28000c1e9b00 */
[----:B------:R-:W4:Y:S01]  /*0570*/  LDG.E.64.CONSTANT R38, desc[UR6][R44.64+0x3000] ;  /* 0x003000062c267981 */ /* 0x000f22000c1e9b00 */
[----:B------:R-:W-:Y:S01]  /*0580*/  VIADD R7, R7, 0x2000 ;  /* 0x0000200007077836 */ /* 0x000fe20000000000 */
[----:B--2--5:R-:W-:-:S04]  /*0590*/  IADD3 R41, P1, P2, R10, R8, R2 ;  /* 0x000000080a297210 */ /* 0x024fc80007a3e002 */
[----:B------:R-:W-:Y:S02]  /*05a0*/  IADD3.X R9, PT, PT, R11, R9, R3, P1, P2 ;  /* 0x000000090b097210 */ /* 0x000fe40000fe4403 */
[----:B---3--:R-:W-:-:S04]  /*05b0*/  IADD3 R41, P3, P4, R14, R12, R41 ;  /* 0x0000000c0e297210 */ /* 0x008fc80007c7e029 */
[----:B------:R-:W-:Y:S02]  /*05c0*/  IADD3.X R13, PT, PT, R15, R13, R9, P3, P4 ;  /* 0x0000000d0f0d7210 */ /* 0x000fe40001fe8409 */
[----:B----4-:R-:W-:-:S04]  /*05d0*/  IADD3 R3, P1, P2, R18, R16, R41 ;  /* 0x0000001012037210 */ /* 0x010fc80007a3e029 */
[----:B------:R-:W-:Y:S02]  /*05e0*/  IADD3.X R17, PT, PT, R19, R17, R13, P1, P2 ;  /* 0x0000001113117210 */ /* 0x000fe40000fe440d */
[----:B------:R-:W-:-:S04]  /*05f0*/  IADD3 R3, P3, P4, R26, R20, R3 ;  /* 0x000000141a037210 */ /* 0x000fc80007c7e003 */
[----:B------:R-:W-:Y:S02]  /*0600*/  IADD3.X R21, PT, PT, R27, R21, R17, P3, P4 ;  /* 0x000000151b157210 */ /* 0x000fe40001fe8411 */
[----:B------:R-:W-:-:S04]  /*0610*/  IADD3 R3, P1, P2, R22, R24, R3 ;  /* 0x0000001816037210 */ /* 0x000fc80007a3e003 */
[----:B------:R-:W-:Y:S02]  /*0620*/  IADD3.X R23, PT, PT, R23, R25, R21, P1, P2 ;  /* 0x0000001917177210 */ /* 0x000fe40000fe4415 */
[----:B------:R-:W-:-:S04]  /*0630*/  IADD3 R3, P3, P4, R36, R28, R3 ;  /* 0x0000001c24037210 */ /* 0x000fc80007c7e003 */
[----:B------:R-:W-:Y:S02]  /*0640*/  IADD3.X R29, PT, PT, R37, R29, R23, P3, P4 ;  /* 0x0000001d251d7210 */ /* 0x000fe40001fe8417 */
[----:B------:R-:W-:Y:S02]  /*0650*/  ISETP.GE.AND P3, PT, R7, R0, PT ;  /* 0x000000000700720c */ /* 0x000fe40003f66270 */
[----:B------:R-:W-:-:S04]  /*0660*/  IADD3 R3, P2, P1, R32, R34, R3 ;  /* 0x0000002220037210 */ /* 0x000fc8000795e003 */
[----:B------:R-:W-:Y:S02]  /*0670*/  IADD3 R2, P4, P5, R38, R30, R3 ;  /* 0x0000001e26027210 */ /* 0x000fe40007d9e003 */
[----:B------:R-:W-:-:S04]  /*0680*/  IADD3.X R3, PT, PT, R33, R35, R29, P2, P1 ;  /* 0x0000002321037210 */ /* 0x000fc800017e241d */
[----:B------:R-:W-:Y:S01]  /*0690*/  IADD3.X R3, PT, PT, R39, R31, R3, P4, P5 ;  /* 0x0000001f27037210 */ /* 0x000fe200027ea403 */
[----:B------:R-:W-:Y:S06]  /*06a0*/  @!P3 BRA `(.L_x_12) ;  /* 0xfffffffc0054b947 */ /* 0x000fec000383ffff */
.L_x_11:
[----:B------:R-:W-:Y:S05]  /*06b0*/  BSYNC.RECONVERGENT B2 ;  /* 0x0000000000027941 */ /* 0x000fea0003800200 */
.L_x_10:
[----:B------:R-:W-:Y:S01]  /*06c0*/  IMAD.IADD R0, R4, 0x1, -R7 ;  /* 0x0000000104007824 */ /* 0x000fe200078e0a07 */
[----:B------:R-:W-:Y:S04]  /*06d0*/  BSSY.RECONVERGENT B2, `(.L_x_13) ;  /* 0x0000019000027945 */ /* 0x000fe80003800200 */
[----:B------:R-:W-:-:S13]  /*06e0*/  ISETP.GT.AND P1, PT, R0, 0x800, PT ;  /* 0x000008000000780c */ /* 0x000fda0003f24270 */
[----:B------:R-:W-:Y:S05]  /*06f0*/  @!P1 BRA `(.L_x_14) ;  /* 0x0000000000589947 */ /* 0x000fea0003800000 */
[----:B------:R-:W0:Y:S01]  /*0700*/  LDC.64 R18, c[0x0][0x380] ;  /* 0x0000e000ff127b82 */ /* 0x000e220000000a00 */
[C---:B------:R-:W-:Y:S02]  /*0710*/  VIADD R15, R7.reuse, 0x800 ;  /* 0x00000800070f7836 */ /* 0x040fe40000000000 */
[----:B0-----:R-:W-:-:S05]  /*0720*/  IMAD.WIDE R8, R7, 0x8, R18 ;  /* 0x0000000807087825 */ /* 0x001fca00078e0212 */
[----:B------:R-:W2:Y:S01]  /*0730*/  LDG.E.64.CONSTANT R10, desc[UR6][R8.64] ;  /* 0x00000006080a7981 */ /* 0x000ea2000c1e9b00 */
[----:B------:R-:W-:-:S03]  /*0740*/  IMAD.WIDE R18, R15, 0x8, R18 ;  /* 0x000000080f127825 */ /* 0x000fc600078e0212 */
[----:B------:R-:W2:Y:S04]  /*0750*/  LDG.E.64.CONSTANT R12, desc[UR6][R8.64+0x1000] ;  /* 0x00100006080c7981 */ /* 0x000ea8000c1e9b00 */
[----:B------:R-:W3:Y:S04]  /*0760*/  LDG.E.64.CONSTANT R14, desc[UR6][R8.64+0x2000] ;  /* 0x00200006080e7981 */ /* 0x000ee8000c1e9b00 */
[----:B------:R-:W3:Y:S04]  /*0770*/  LDG.E.64.CONSTANT R16, desc[UR6][R8.64+0x3000] ;  /* 0x0030000608107981 */ /* 0x000ee8000c1e9b00 */
[----:B------:R-:W4:Y:S04]  /*0780*/  LDG.E.64.CONSTANT R20, desc[UR6][R18.64] ;  /* 0x0000000612147981 */ /* 0x000f28000c1e9b00 */
[----:B------:R-:W4:Y:S04]  /*0790*/  LDG.E.64.CONSTANT R22, desc[UR6][R18.64+0x1000] ;  /* 0x0010000612167981 */ /* 0x000f28000c1e9b00 */
[----:B------:R-:W4:Y:S04]  /*07a0*/  LDG.E.64.CONSTANT R24, desc[UR6][R18.64+0x2000] ;  /* 0x0020000612187981 */ /* 0x000f28000c1e9b00 */
[----:B------:R-:W4:Y:S01]  /*07b0*/  LDG.E.64.CONSTANT R26, desc[UR6][R18.64+0x3000] ;  /* 0x00300006121a7981 */ /* 0x000f22000c1e9b00 */
[----:B------:R-:W-:Y:S01]  /*07c0*/  VIADD R7, R7, 0x1000 ;  /* 0x0000100007077836 */ /* 0x000fe20000000000 */
[----:B--2--5:R-:W-:-:S04]  /*07d0*/  IADD3 R29, P0, P1, R12, R10, R2 ;  /* 0x0000000a0c1d7210 */ /* 0x024fc8000791e002 */
[----:B------:R-:W-:Y:S02]  /*07e0*/  IADD3.X R11, PT, PT, R13, R11, R3, P0, P1 ;  /* 0x0000000b0d0b7210 */ /* 0x000fe400007e2403 */
[----:B------:R-:W-:Y:S02]  /*07f0*/  PLOP3.LUT P0, PT, PT, PT, PT, 0x8, 0x80 ;  /* 0x000000000080781c */ /* 0x000fe40003f0e170 */
[----:B---3--:R-:W-:-:S04]  /*0800*/  IADD3 R29, P2, P3, R16, R14, R29 ;  /* 0x0000000e101d7210 */ /* 0x008fc80007b5e01d */
[----:B------:R-:W-:Y:S02]  /*0810*/  IADD3.X R15, PT, PT, R17, R15, R11, P2, P3 ;  /* 0x0000000f110f7210 */ /* 0x000fe400017e640b */
[----:B----4-:R-:W-:-:S04]  /*0820*/  IADD3 R3, P1, P4, R22, R20, R29 ;  /* 0x0000001416037210 */ /* 0x010fc80007c3e01d */
[----:B------:R-:W-:Y:S02]  /*0830*/  IADD3 R2, P2, P3, R26, R24, R3 ;  /* 0x000000181a027210 */ /* 0x000fe40007b5e003 */
[----:B------:R-:W-:-:S04]  /*0840*/  IADD3.X R3, PT, PT, R23, R21, R15, P1, P4 ;  /* 0x0000001517037210 */ /* 0x000fc80000fe840f */
[----:B------:R-:W-:-:S07]  /*0850*/  IADD3.X R3, PT, PT, R27, R25, R3, P2, P3 ;  /* 0x000000191b037210 */ /* 0x000fce00017e6403 */
.L_x_14:
[----:B------:R-:W-:Y:S05]  /*0860*/  BSYNC.RECONVERGENT B2 ;  /* 0x0000000000027941 */ /* 0x000fea0003800200 */
.L_x_13:
[----:B------:R-:W-:-:S13]  /*0870*/  ISETP.LT.OR P0, PT, R7, R4, P0 ;  /* 0x000000040700720c */ /* 0x000fda0000701670 */
[----:B------:R-:W-:Y:S05]  /*0880*/  @!P0 BRA `(.L_x_6) ;  /* 0x0000000000288947 */ /* 0x000fea0003800000 */
[----:B------:R-:W0:Y:S02]  /*0890*/  LDC.64 R8, c[0x0][0x380] ;  /* 0x0000e000ff087b82 */ /* 0x000e240000000a00 */
[----:B0-----:R-:W-:-:S05]  /*08a0*/  IMAD.WIDE R6, R7, 0x8, R8 ;  /* 0x0000000807067825 */ /* 0x001fca00078e0208 */
[----:B------:R-:W2:Y:S04]  /*08b0*/  LDG.E.64.CONSTANT R8, desc[UR6][R6.64] ;  /* 0x0000000606087981 */ /* 0x000ea8000c1e9b00 */
[----:B------:R-:W2:Y:S04]  /*08c0*/  LDG.E.64.CONSTANT R10, desc[UR6][R6.64+0x1000] ;  /* 0x00100006060a7981 */ /* 0x000ea8000c1e9b00 */
[----:B------:R-:W3:Y:S04]  /*08d0*/  LDG.E.64.CONSTANT R12, desc[UR6][R6.64+0x2000] ;  /* 0x00200006060c7981 */ /* 0x000ee8000c1e9b00 */
[----:B------:R-:W3:Y:S01]  /*08e0*/  LDG.E.64.CONSTANT R14, desc[UR6][R6.64+0x3000] ;  /* 0x00300006060e7981 */ /* 0x000ee2000c1e9b00 */
[----:B--2--5:R-:W-:-:S04]  /*08f0*/  IADD3 R17, P0, P1, R10, R8, R2 ;  /* 0x000000080a117210 */ /* 0x024fc8000791e002 */
[----:B------:R-:W-:Y:S02]  /*0900*/  IADD3.X R3, PT, PT, R11, R9, R3, P0, P1 ;  /* 0x000000090b037210 */ /* 0x000fe400007e2403 */
[----:B---3--:R-:W-:-:S04]  /*0910*/  IADD3 R2, P2, P3, R14, R12, R17 ;  /* 0x0000000c0e027210 */ /* 0x008fc80007b5e011 */
[----:B------:R-:W-:-:S09]  /*0920*/  IADD3.X R3, PT, PT, R15, R13, R3, P2, P3 ;  /* 0x0000000d0f037210 */ /* 0x000fd200017e6403 */
.L_x_6:
[----:B------:R-:W-:Y:S05]  /*0930*/  BSYNC.RECONVERGENT B1 ;  /* 0x0000000000017941 */ /* 0x000fea0003800200 */
.L_x_5:
[----:B------:R-:W-:-:S13]  /*0940*/  ISETP.GE.AND P0, PT, R4, 0x200, PT ;  /* 0x000002000400780c */ /* 0x000fda0003f06270 */
[----:B------:R-:W-:Y:S05]  /*0950*/  @!P0 BRA `(.L_x_15) ;  /* 0x00000004002c8947 */ /* 0x000fea0003800000 */
[----:B------:R-:W0:Y:S01]  /*0960*/  S2R R8, SR_LANEID ;  /* 0x0000000000087919 */ /* 0x000e220000000000 */
[----:B-----5:R-:W1:Y:S04]  /*0970*/  SHFL.DOWN PT, R0, R2, 0x1, 0x1f ;  /* 0x08201f0002007f89 */ /* 0x020e6800000e0000 */
[----:B------:R-:W2:Y:S01]  /*0980*/  SHFL.DOWN PT, R4, R3, 0x1, 0x1f ;  /* 0x08201f0003047f89 */ /* 0x000ea200000e0000 */
[----:B0-----:R-:W-:-:S04]  /*0990*/  ISETP.GT.AND P0, PT, R8, 0x1e, PT ;  /* 0x0000001e0800780c */ /* 0x001fc80003f04270 */
[----:B-1----:R-:W-:Y:S02]  /*09a0*/  SEL R9, R0, RZ, !P0 ;  /* 0x000000ff00097207 */ /* 0x002fe40004000000 */
[----:B--2---:R-:W-:Y:S02]  /*09b0*/  SEL R4, R4, RZ, !P0 ;  /* 0x000000ff04047207 */ /* 0x004fe40004000000 */
[----:B------:R-:W-:-:S05]  /*09c0*/  IADD3 R9, P0, PT, R2, R9, RZ ;  /* 0x0000000902097210 */ /* 0x000fca0007f1e0ff */
[----:B------:R-:W-:Y:S01]  /*09d0*/  IMAD.X R6, R3, 0x1, R4, P0 ;  /* 0x0000000103067824 */ /* 0x000fe200000e0604 */
[----:B------:R-:W0:Y:S01]  /*09e0*/  SHFL.DOWN PT, R0, R9, 0x2, 0x1f ;  /* 0x08401f0009007f89 */ /* 0x000e2200000e0000 */
[----:B------:R-:W-:-:S03]  /*09f0*/  ISETP.GT.AND P0, PT, R8, 0x1d, PT ;  /* 0x0000001d0800780c */ /* 0x000fc60003f04270 */
[----:B------:R-:W1:Y:S01]  /*0a00*/  SHFL.DOWN PT, R4, R6, 0x2, 0x1f ;  /* 0x08401f0006047f89 */ /* 0x000e6200000e0000 */
[----:B0-----:R-:W-:-:S04]  /*0a10*/  SEL R0, R0, RZ, !P0 ;  /* 0x000000ff00007207 */ /* 0x001fc80004000000 */
[----:B------:R-:W-:Y:S02]  /*0a20*/  IADD3 R7, P1, PT, R0, R9, RZ ;  /* 0x0000000900077210 */ /* 0x000fe40007f3e0ff */
[----:B-1----:R-:W-:Y:S02]  /*0a30*/  SEL R3, R4, RZ, !P0 ;  /* 0x000000ff04037207 */ /* 0x002fe40004000000 */
[----:B------:R-:W-:Y:S01]  /*0a40*/  ISETP.GT.AND P0, PT, R8, 0x1b, PT ;  /* 0x0000001b0800780c */ /* 0x000fe20003f04270 */
[----:B------:R-:W0:Y:S02]  /*0a50*/  SHFL.DOWN PT, R0, R7, 0x4, 0x1f ;  /* 0x08801f0007007f89 */ /* 0x000e2400000e0000 */
[----:B------:R-:W-:-:S05]  /*0a60*/  IMAD.X R3, R3, 0x1, R6, P1 ;  /* 0x0000000103037824 */ /* 0x000fca00008e0606 */
[----:B------:R-:W1:Y:S01]  /*0a70*/  SHFL.DOWN PT, R2, R3, 0x4, 0x1f ;  /* 0x08801f0003027f89 */ /* 0x000e6200000e0000 */
[----:B0-----:R-:W-:-:S04]  /*0a80*/  SEL R0, R0, RZ, !P0 ;  /* 0x000000ff00007207 */ /* 0x001fc80004000000 */
[----:B------:R-:W-:Y:S02]  /*0a90*/  IADD3 R11, P1, PT, R0, R7, RZ ;  /* 0x00000007000b7210 */ /* 0x000fe40007f3e0ff */
[----:B-1----:R-:W-:-:S03]  /*0aa0*/  SEL R2, R2, RZ, !P0 ;  /* 0x000000ff02027207 */ /* 0x002fc60004000000 */
[----:B------:R-:W0:Y:S01]  /*0ab0*/  SHFL.DOWN PT, R0, R11, 0x8, 0x1f ;  /* 0x09001f000b007f89 */ /* 0x000e2200000e0000 */
[----:B------:R-:W-:Y:S01]  /*0ac0*/  ISETP.GT.AND P0, PT, R8, 0x17, PT ;  /* 0x000000170800780c */ /* 0x000fe20003f04270 */
[----:B------:R-:W-:Y:S01]  /*0ad0*/  IMAD.X R13, R2, 0x1, R3, P1 ;  /* 0x00000001020d7824 */ /* 0x000fe200008e0603 */
[----:B------:R-:W-:-:S04]  /*0ae0*/  ISETP.NE.AND P1, PT, R8, RZ, PT ;  /* 0x000000ff0800720c */ /* 0x000fc80003f25270 */
[----:B------:R-:W1:Y:S09]  /*0af0*/  SHFL.DOWN PT, R2, R13, 0x8, 0x1f ;  /* 0x09001f000d027f89 */ /* 0x000e7200000e0000 */
[----:B------:R-:W2:Y:S01]  /*0b00*/  @!P1 S2R R7, SR_CgaCtaId ;  /* 0x0000000000079919 */ /* 0x000ea20000008800 */
[----:B0-----:R-:W-:-:S04]  /*0b10*/  SEL R0, R0, RZ, !P0 ;  /* 0x000000ff00007207 */ /* 0x001fc80004000000 */
[----:B------:R-:W-:Y:S02]  /*0b20*/  IADD3 R9, P2, PT, R0, R11, RZ ;  /* 0x0000000b00097210 */ /* 0x000fe40007f5e0ff */
[----:B-1----:R-:W-:-:S03]  /*0b30*/  SEL R2, R2, RZ, !P0 ;  /* 0x000000ff02027207 */ /* 0x002fc60004000000 */
[----:B------:R-:W0:Y:S01]  /*0b40*/  SHFL.DOWN PT, R0, R9, 0x10, 0x1f ;  /* 0x0a001f0009007f89 */ /* 0x000e2200000e0000 */
[----:B------:R-:W-:Y:S01]  /*0b50*/  ISETP.GT.AND P0, PT, R8, 0xf, PT ;  /* 0x0000000f0800780c */ /* 0x000fe20003f04270 */
[----:B------:R-:W-:Y:S01]  /*0b60*/  IMAD.X R6, R2, 0x1, R13, P2 ;  /* 0x0000000102067824 */ /* 0x000fe200010e060d */
[----:B------:R-:W-:-:S04]  /*0b70*/  @!P1 MOV R2, 0x400 ;  /* 0x0000040000029802 */ /* 0x000fc80000000f00 */
[----:B------:R-:W1:Y:S01]  /*0b80*/  SHFL.DOWN PT, R3, R6, 0x10, 0x1f ;  /* 0x0a001f0006037f89 */ /* 0x000e6200000e0000 */
[----:B--2---:R-:W-:Y:S02]  /*0b90*/  @!P1 LEA R7, R7, R2, 0x18 ;  /* 0x0000000207079211 */ /* 0x004fe400078ec0ff */
[----:B0-----:R-:W-:Y:S02]  /*0ba0*/  SEL R4, R0, RZ, !P0 ;  /* 0x000000ff00047207 */ /* 0x001fe40004000000 */
[----:B------:R-:W-:Y:S02]  /*0bb0*/  @!P1 SHF.R.U32.HI R0, RZ, 0x2, R5 ;  /* 0x00000002ff009819 */ /* 0x000fe40000011605 */
[----:B------:R-:W-:Y:S02]  /*0bc0*/  IADD3 R2, P2, PT, R4, R9, RZ ;  /* 0x0000000904027210 */ /* 0x000fe40007f5e0ff */
[----:B------:R-:W-:Y:S02]  /*0bd0*/  @!P1 LOP3.LUT R0, R0, 0xf8, RZ, 0xc0, !PT ;  /* 0x000000f800009812 */ /* 0x000fe400078ec0ff */
[----:B-1----:R-:W-:-:S02]  /*0be0*/  SEL R3, R3, RZ, !P0 ;  /* 0x000000ff03037207 */ /* 0x002fc40004000000 */
[----:B------:R-:W-:Y:S01]  /*0bf0*/  ISETP.NE.AND P0, PT, R5, RZ, PT ;  /* 0x000000ff0500720c */ /* 0x000fe20003f05270 */
[----:B------:R-:W-:Y:S02]  /*0c00*/  @!P1 IMAD.IADD R7, R0, 0x1, R7 ;  /* 0x0000000100079824 */ /* 0x000fe400078e0207 */
[----:B------:R-:W-:-:S05]  /*0c10*/  IMAD.X R3, R3, 0x1, R6, P2 ;  /* 0x0000000103037824 */ /* 0x000fca00010e0606 */
[----:B------:R2:W-:Y:S01]  /*0c20*/  @!P1 STS.64 [R7+0x10], R2 ;  /* 0x0000100207009388 */ /* 0x0005e20000000a00 */
[----:B------:R-:W-:Y:S06]  /*0c30*/  BAR.SYNC.DEFER_BLOCKING 0x0 ;  /* 0x0000000000007b1d */ /* 0x000fec0000010000 */
[----:B------:R-:W-:Y:S05]  /*0c40*/  @P0 BRA `(.L_x_16) ;  /* 0x00000018007c0947 */ /* 0x000fea0003800000 */
[----:B------:R-:W0:Y:S01]  /*0c50*/  S2UR UR5, SR_CgaCtaId ;  /* 0x00000000000579c3 */ /* 0x000e220000008800 */
[----:B------:R-:W-:Y:S02]  /*0c60*/  UMOV UR4, 0x400 ;  /* 0x0000040000047882 */ /* 0x000fe40000000000 */
[----:B0-----:R-:W-:-:S09]  /*0c70*/  ULEA UR4, UR5, UR4, 0x18 ;  /* 0x0000000405047291 */ /* 0x001fd2000f8ec0ff */
[----:B------:R-:W-:Y:S04]  /*0c80*/  LDS.64 R32, [UR4+0x18] ;  /* 0x00001804ff207984 */ /* 0x000fe80008000a00 */
[----:B------:R-:W0:Y:S04]  /*0c90*/  LDS.128 R28, [UR4+0x20] ;  /* 0x00002004ff1c7984 */ /* 0x000e280008000c00 */
[----:B------:R-:W1:Y:S04]  /*0ca0*/  LDS.128 R24, [UR4+0x30] ;  /* 0x00003004ff187984 */ /* 0x000e680008000c00 */
[----:B------:R-:W3:Y:S04]  /*0cb0*/  LDS.128 R20, [UR4+0x40] ;  /* 0x00004004ff147984 */ /* 0x000ee80008000c00 */
[----:B------:R-:W4:Y:S04]  /*0cc0*/  LDS.128 R16, [UR4+0x50] ;  /* 0x00005004ff107984 */ /* 0x000f280008000c00 */
[----:B------:R-:W5:Y:S04]  /*0cd0*/  LDS.128 R12, [UR4+0x60] ;  /* 0x00006004ff0c7984 */ /* 0x000f680008000c00 */
[----:B------:R-:W5:Y:S04]  /*0ce0*/  LDS.128 R8, [UR4+0x70] ;  /* 0x00007004ff087984 */ /* 0x000f680008000c00 */
[----:B--2---:R-:W2:Y:S01]  /*0cf0*/  LDS.128 R4, [UR4+0x80] ;  /* 0x00008004ff047984 */ /* 0x004ea20008000c00 */
[----:B0-----:R-:W-:-:S04]  /*0d00*/  IADD3 R35, P1, P2, R28, R32, R2 ;  /* 0x000000201c237210 */ /* 0x001fc80007a3e002 */
[----:B-1----:R-:W-:Y:S02]  /*0d10*/  IADD3 R35, P3, P4, R24, R35, R30 ;  /* 0x0000002318237210 */ /* 0x002fe40007c7e01e */
[----:B------:R-:W-:Y:S02]  /*0d20*/  IADD3.X R29, PT, PT, R29, R33, R3, P1, P2 ;  /* 0x000000211d1d7210 */ /* 0x000fe40000fe4403 */
[----:B---3--:R-:W-:Y:S02]  /*0d30*/  IADD3 R3, P1, P2, R20, R35, R26 ;  /* 0x0000002314037210 */ /* 0x008fe40007a3e01a */
[----:B------:R-:W-:Y:S02]  /*0d40*/  IADD3.X R25, PT, PT, R25, R29, R31, P3, P4 ;  /* 0x0000001d19197210 */ /* 0x000fe40001fe841f */
[----:B----4-:R-:W-:Y:S02]  /*0d50*/  IADD3 R3, P3, P4, R16, R3, R22 ;  /* 0x0000000310037210 */ /* 0x010fe40007c7e016 */
[----:B------:R-:W-:-:S02]  /*0d60*/  IADD3.X R21, PT, PT, R21, R25, R27, P1, P2 ;  /* 0x0000001915157210 */ /* 0x000fc40000fe441b */
[----:B-----5:R-:W-:Y:S02]  /*0d70*/  IADD3 R3, P1, P2, R12, R3, R18 ;  /* 0x000000030c037210 */ /* 0x020fe40007a3e012 */
[----:B------:R-:W-:Y:S02]  /*0d80*/  IADD3.X R17, PT, PT, R17, R21, R23, P3, P4 ;  /* 0x0000001511117210 */ /* 0x000fe40001fe8417 */
[----:B------:R-:W-:Y:S02]  /*0d90*/  IADD3 R3, P3, P4, R8, R3, R14 ;  /* 0x0000000308037210 */ /* 0x000fe40007c7e00e */
[----:B------:R-:W-:Y:S02]  /*0da0*/  IADD3.X R13, PT, PT, R13, R17, R19, P1, P2 ;  /* 0x000000110d0d7210 */ /* 0x000fe40000fe4413 */
[----:B--2---:R-:W-:Y:S02]  /*0db0*/  IADD3 R3, P1, P2, R4, R3, R10 ;  /* 0x0000000304037210 */ /* 0x004fe40007a3e00a */
[----:B------:R-:W-:-:S02]  /*0dc0*/  IADD3.X R9, PT, PT, R9, R13, R15, P3, P4 ;  /* 0x0000000d09097210 */ /* 0x000fc40001fe840f */
[----:B------:R-:W-:Y:S02]  /*0dd0*/  IADD3 R2, P3, PT, R3, R6, RZ ;  /* 0x0000000603027210 */ /* 0x000fe40007f7e0ff */
[----:B------:R-:W-:-:S05]  /*0de0*/  IADD3.X R3, PT, PT, R5, R9, R11, P1, P2 ;  /* 0x0000000905037210 */ /* 0x000fca0000fe440b */
[----:B------:R-:W-:Y:S01]  /*0df0*/  IMAD.X R3, R3, 0x1, R7, P3 ;  /* 0x0000000103037824 */ /* 0x000fe200018e0607 */
[----:B------:R-:W-:Y:S06]  /*0e00*/  BRA `(.L_x_16) ;  /* 0x00000018000c7947 */ /* 0x000fec0003800000 */
.L_x_15:
[----:B------:R-:W-:Y:S01]  /*0e10*/  LOP3.LUT R0, R5, 0x3e0, RZ, 0xc0, !PT ;  /* 0x000003e005007812 */ /* 0x000fe200078ec0ff */
[----:B------:R-:W0:Y:S03]  /*0e20*/  S2R R12, SR_LANEID ;  /* 0x00000000000c7919 */ /* 0x000e260000000000 */
[----:B------:R-:W-:Y:S01]  /*0e30*/  LOP3.LUT R9, RZ, R0, RZ, 0x33, !PT ;  /* 0x00000000ff097212 */ /* 0x000fe200078e33ff */
[----:B------:R-:W-:-:S04]  /*0e40*/  VIADD R7, R0, 0x20 ;  /* 0x0000002000077836 */ /* 0x000fc80000000000 */
[----:B------:R-:W-:Y:S01]  /*0e50*/  IMAD.IADD R9, R9, 0x1, R4 ;  /* 0x0000000109097824 */ /* 0x000fe200078e0204 */
[----:B------:R-:W-:-:S04]  /*0e60*/  ISETP.GT.AND P0, PT, R7, R4, PT ;  /* 0x000000040700720c */ /* 0x000fc80003f04270 */
[----:B------:R-:W-:-:S05]  /*0e70*/  SEL R9, R9, 0x1f, P0 ;  /* 0x0000001f09097807 */ /* 0x000fca0000000000 */
[----:B-----5:R-:W1:Y:S04]  /*0e80*/  SHFL.DOWN PT, R0, R2, 0x1, R9 ;  /* 0x0820000002007989 */ /* 0x020e6800000e0009 */
[----:B------:R-:W2:Y:S01]  /*0e90*/  SHFL.DOWN PT, R6, R3, 0x1, R9 ;  /* 0x0820000003067989 */ /* 0x000ea200000e0009 */
[C---:B0-----:R-:W-:Y:S01]  /*0ea0*/  ISETP.GE.AND P0, PT, R12.reuse, R9, PT ;  /* 0x000000090c00720c */ /* 0x041fe20003f06270 */
[C---:B------:R-:W-:Y:S01]  /*0eb0*/  VIADD R8, R12.reuse, 0x2 ;  /* 0x000000020c087836 */ /* 0x040fe20000000000 */
[----:B------:R-:W-:Y:S02]  /*0ec0*/  ISETP.NE.AND P2, PT, R12, RZ, PT ;  /* 0x000000ff0c00720c */ /* 0x000fe40003f45270 */
[----:B-1----:R-:W-:Y:S02]  /*0ed0*/  SEL R7, R0, RZ, !P0 ;  /* 0x000000ff00077207 */ /* 0x002fe40004000000 */
[----:B--2---:R-:W-:-:S02]  /*0ee0*/  SEL R6, R6, RZ, !P0 ;  /* 0x000000ff06067207 */ /* 0x004fc40004000000 */
[----:B------:R-:W-:-:S05]  /*0ef0*/  IADD3 R7, P0, PT, R2, R7, RZ ;  /* 0x0000000702077210 */ /* 0x000fca0007f1e0ff */
[----:B------:R-:W-:Y:S01]  /*0f00*/  IMAD.X R11, R3, 0x1, R6, P0 ;  /* 0x00000001030b7824 */ /* 0x000fe200000e0606 */
[----:B------:R-:W0:Y:S01]  /*0f10*/  SHFL.DOWN PT, R0, R7, 0x2, R9 ;  /* 0x0840000007007989 */ /* 0x000e2200000e0009 */
[----:B------:R-:W-:-:S03]  /*0f20*/  ISETP.GT.AND P0, PT, R8, R9, PT ;  /* 0x000000090800720c */ /* 0x000fc60003f04270 */
[----:B------:R-:W1:Y:S01]  /*0f30*/  SHFL.DOWN PT, R6, R11, 0x2, R9 ;  /* 0x084000000b067989 */ /* 0x000e6200000e0009 */
[----:B0-----:R-:W-:-:S04]  /*0f40*/  SEL R0, R0, RZ, !P0 ;  /* 0x000000ff00007207 */ /* 0x001fc80004000000 */
[----:B------:R-:W-:Y:S02]  /*0f50*/  IADD3 R8, P1, PT, R0, R7, RZ ;  /* 0x0000000700087210 */ /* 0x000fe40007f3e0ff */
[----:B-1----:R-:W-:-:S03]  /*0f60*/  SEL R6, R6, RZ, !P0 ;  /* 0x000000ff06067207 */ /* 0x002fc60004000000 */
[----:B------:R-:W0:Y:S02]  /*0f70*/  SHFL.DOWN PT, R0, R8, 0x4, R9 ;  /* 0x0880000008007989 */ /* 0x000e2400000e0009 */
[----:B------:R-:W-:Y:S02]  /*0f80*/  IMAD.X R10, R6, 0x1, R11, P1 ;  /* 0x00000001060a7824 */ /* 0x000fe400008e060b */
[----:B------:R-:W-:Y:S01]  /*0f90*/  VIADD R6, R12, 0x4 ;  /* 0x000000040c067836 */ /* 0x000fe20000000000 */
[----:B------:R-:W1:Y:S02]  /*0fa0*/  @!P2 S2R R11, SR_CgaCtaId ;  /* 0x00000000000ba919 */ /* 0x000e640000008800 */
[----:B------:R-:W2:Y:S02]  /*0fb0*/  SHFL.DOWN PT, R2, R10, 0x4, R9 ;  /* 0x088000000a027989 */ /* 0x000ea400000e0009 */
[----:B------:R-:W-:Y:S01]  /*0fc0*/  ISETP.GT.AND P0, PT, R6, R9, PT ;  /* 0x000000090600720c */ /* 0x000fe20003f04270 */
[----:B------:R-:W-:-:S03]  /*0fd0*/  VIADD R6, R12, 0x8 ;  /* 0x000000080c067836 */ /* 0x000fc60000000000 */
[----:B0-----:R-:W-:-:S04]  /*0fe0*/  SEL R0, R0, RZ, !P0 ;  /* 0x000000ff00007207 */ /* 0x001fc80004000000 */
[----:B------:R-:W-:Y:S02]  /*0ff0*/  IADD3 R3, P1, PT, R0, R8, RZ ;  /* 0x0000000800037210 */ /* 0x000fe40007f3e0ff */
[----:B--2---:R-:W-:-:S03]  /*1000*/  SEL R2, R2, RZ, !P0 ;  /* 0x000000ff02027207 */ /* 0x004fc60004000000 */
[----:B------:R-:W0:Y:S01]  /*1010*/  SHFL.DOWN PT, R0, R3, 0x8, R9 ;  /* 0x0900000003007989 */ /* 0x000e2200000e0009 */
[----:B------:R-:W-:Y:S01]  /*1020*/  ISETP.GT.AND P0, PT, R6, R9, PT ;  /* 0x000000090600720c */ /* 0x000fe20003f04270 */
[----:B------:R-:W-:-:S05]  /*1030*/  IMAD.X R7, R2, 0x1, R10, P1 ;  /* 0x0000000102077824 */ /* 0x000fca00008e060a */
[----:B------:R-:W2:Y:S01]  /*1040*/  SHFL.DOWN PT, R2, R7, 0x8, R9 ;  /* 0x0900000007027989 */ /* 0x000ea200000e0009 */
[----:B0-----:R-:W-:-:S04]  /*1050*/  SEL R0, R0, RZ, !P0 ;  /* 0x000000ff00007207 */ /* 0x001fc80004000000 */
[----:B------:R-:W-:Y:S02]  /*1060*/  IADD3 R6, P1, PT, R0, R3, RZ ;  /* 0x0000000300067210 */ /* 0x000fe40007f3e0ff */
[----:B--2---:R-:W-:-:S03]  /*1070*/  SEL R2, R2, RZ, !P0 ;  /* 0x000000ff02027207 */ /* 0x004fc60004000000 */
[----:B------:R-:W0:Y:S02]  /*1080*/  SHFL.DOWN PT, R0, R6, 0x10, R9 ;  /* 0x0a00000006007989 */ /* 0x000e2400000e0009 */
[----:B------:R-:W-:Y:S01]  /*1090*/  IMAD.X R8, R2, 0x1, R7, P1 ;  /* 0x0000000102087824 */ /* 0x000fe200008e0607 */
[----:B------:R-:W-:Y:S01]  /*10a0*/  @!P2 SHF.R.U32.HI R7, RZ, 0x2, R5 ;  /* 0x00000002ff07a819 */ /* 0x000fe20000011605 */
[----:B------:R-:W-:-:S03]  /*10b0*/  VIADD R2, R12, 0x10 ;  /* 0x000000100c027836 */ /* 0x000fc60000000000 */
[----:B------:R-:W2:Y:S01]  /*10c0*/  SHFL.DOWN PT, R3, R8, 0x10, R9 ;  /* 0x0a00000008037989 */ /* 0x000ea200000e0009 */
[----:B------:R-:W-:Y:S02]  /*10d0*/  @!P2 LOP3.LUT R7, R7, 0xf8, RZ, 0xc0, !PT ;  /* 0x000000f80707a812 */ /* 0x000fe400078ec0ff */
[----:B------:R-:W-:Y:S02]  /*10e0*/  ISETP.GT.AND P0, PT, R2, R9, PT ;  /* 0x000000090200720c */ /* 0x000fe40003f04270 */
[----:B------:R-:W-:-:S04]  /*10f0*/  @!P2 MOV R2, 0x400 ;  /* 0x000004000002a802 */ /* 0x000fc80000000f00 */
[----:B-1----:R-:W-:-:S05]  /*1100*/  @!P2 LEA R10, R11, R2, 0x18 ;  /* 0x000000020b0aa211 */ /* 0x002fca00078ec0ff */
[----:B------:R-:W-:Y:S01]  /*1110*/  @!P2 IMAD.IADD R7, R7, 0x1, R10 ;  /* 0x000000010707a824 */ /* 0x000fe200078e020a */
[----:B0-----:R-:W-:-:S04]  /*1120*/  SEL R0, R0, RZ, !P0 ;  /* 0x000000ff00007207 */ /* 0x001fc80004000000 */
[----:B------:R-:W-:Y:S02]  /*1130*/  IADD3 R2, P1, PT, R0, R6, RZ ;  /* 0x0000000600027210 */ /* 0x000fe40007f3e0ff */
[----:B--2---:R-:W-:Y:S02]  /*1140*/  SEL R3, R3, RZ, !P0 ;  /* 0x000000ff03037207 */ /* 0x004fe40004000000 */
[----:B------:R-:W-:-:S03]  /*1150*/  ISETP.NE.AND P0, PT, R5, RZ, PT ;  /* 0x000000ff0500720c */ /* 0x000fc60003f05270 */
[----:B------:R-:W-:-:S05]  /*1160*/  IMAD.X R3, R3, 0x1, R8, P1 ;  /* 0x0000000103037824 */ /* 0x000fca00008e0608 */
[----:B------:R1:W-:Y:S01]  /*1170*/  @!P2 STS.64 [R7+0x10], R2 ;  /* 0x000010020700a388 */ /* 0x0003e20000000a00 */
[----:B------:R-:W-:Y:S06]  /*1180*/  BAR.SYNC.DEFER_BLOCKING 0x0 ;  /* 0x0000000000007b1d */ /* 0x000fec0000010000 */
[----:B------:R-:W-:Y:S05]  /*1190*/  @P0 BRA `(.L_x_16) ;  /* 0x0000001400280947 */ /* 0x000fea0003800000 */
[----:B------:R-:W0:Y:S01]  /*11a0*/  S2UR UR5, SR_CgaCtaId ;  /* 0x00000000000579c3 */ /* 0x000e220000008800 */
[----:B------:R-:W-:Y:S01]  /*11b0*/  UMOV UR4, 0x400 ;  /* 0x0000040000047882 */ /* 0x000fe20000000000 */
[C---:B------:R-:W-:Y:S02]  /*11c0*/  ISETP.GT.AND P2, PT, R4.reuse, 0x40, PT ;  /* 0x000000400400780c */ /* 0x040fe40003f44270 */
[C---:B------:R-:W-:Y:S02]  /*11d0*/  ISETP.GT.AND P1, PT, R4.reuse, 0x20, PT ;  /* 0x000000200400780c */ /* 0x040fe40003f24270 */
[C---:B------:R-:W-:Y:S02]  /*11e0*/  ISETP.GT.AND P5, PT, R4.reuse, 0x180, PT ;  /* 0x000001800400780c */ /* 0x040fe40003fa4270 */
[----:B------:R-:W-:Y:S01]  /*11f0*/  ISETP.GT.AND P6, PT, R4, 0x1a0, PT ;  /* 0x000001a00400780c */ /* 0x000fe20003fc4270 */
[----:B0-----:R-:W-:-:S09]  /*1200*/  ULEA UR4, UR5, UR4, 0x18 ;  /* 0x0000000405047291 */ /* 0x001fd2000f8ec0ff */
[----:B------:R-:W0:Y:S04]  /*1210*/  LDS.128 R8, [UR4+0x20] ;  /* 0x00002004ff087984 */ /* 0x000e280008000c00 */
[----:B-1----:R-:W1:Y:S04]  /*1220*/  LDS.64 R6, [UR4+0x18] ;  /* 0x00001804ff067984 */ /* 0x002e680008000a00 */
[----:B------:R-:W2:Y:S04]  /*1230*/  LDS.128 R12, [UR4+0x30] ;  /* 0x00003004ff0c7984 */ /* 0x000ea80008000c00 */
[----:B------:R-:W3:Y:S04]  /*1240*/  LDS.128 R16, [UR4+0x40] ;  /* 0x00004004ff107984 */ /* 0x000ee80008000c00 */
[----:B------:R-:W4:Y:S04]  /*1250*/  LDS.128 R20, [UR4+0x50] ;  /* 0x00005004ff147984 */ /* 0x000f280008000c00 */
[----:B------:R-:W5:Y:S04]  /*1260*/  LDS.128 R24, [UR4+0x60] ;  /* 0x00006004ff187984 */ /* 0x000f680008000c00 */
[----:B------:R-:W5:Y:S04]  /*1270*/  LDS.128 R32, [UR4+0x70] ;  /* 0x00007004ff207984 */ /* 0x000f680008000c00 */
[----:B------:R-:W5:Y:S01]  /*1280*/  LDS.128 R28, [UR4+0x80] ;  /* 0x00008004ff1c7984 */ /* 0x000f620008000c00 */
[----:B0-----:R-:W-:-:S02]  /*1290*/  SEL R5, R8, RZ, P2 ;  /* 0x000000ff08057207 */ /* 0x001fc40001000000 */
[----:B------:R-:W-:Y:S02]  /*12a0*/  SEL R8, R9, RZ, P2 ;  /* 0x000000ff09087207 */ /* 0x000fe40001000000 */
[----:B-1----:R-:W-:Y:S02]  /*12b0*/  SEL R0, R6, RZ, P1 ;  /* 0x000000ff06007207 */ /* 0x002fe40000800000 */
[----:B------:R-:W-:Y:S02]  /*12c0*/  SEL R7, R7, RZ, P1 ;  /* 0x000000ff07077207 */ /* 0x000fe40000800000 */
[C---:B------:R-:W-:Y:S02]  /*12d0*/  ISETP.GT.AND P1, PT, R4.reuse, 0x60, PT ;  /* 0x000000600400780c */ /* 0x040fe40003f24270 */
[----:B------:R-:W-:Y:S02]  /*12e0*/  ISETP.GT.AND P2, PT, R4, 0x80, PT ;  /* 0x000000800400780c */ /* 0x000fe40003f44270 */
[----:B------:R-:W-:-:S02]  /*12f0*/  IADD3 R0, P3, P4, R5, R0, R2 ;  /* 0x0000000005007210 */ /* 0x000fc40007c7e002 */
[----:B------:R-:W-:Y:S02]  /*1300*/  SEL R5, R10, RZ, P1 ;  /* 0x000000ff0a057207 */ /* 0x000fe40000800000 */
[----:B------:R-:W-:Y:S02]  /*1310*/  SEL R11, R11, RZ, P1 ;  /* 0x000000ff0b0b7207 */ /* 0x000fe40000800000 */
[----:B--2---:R-:W-:Y:S02]  /*1320*/  SEL R2, R12, RZ, P2 ;  /* 0x000000ff0c027207 */ /* 0x004fe40001000000 */
[----:B------:R-:W-:Y:S02]  /*1330*/  SEL R6, R13, RZ, P2 ;  /* 0x000000ff0d067207 */ /* 0x000fe40001000000 */
[C---:B------:R-:W-:Y:S02]  /*1340*/  ISETP.GT.AND P1, PT, R4.reuse, 0xa0, PT ;  /* 0x000000a00400780c */ /* 0x040fe40003f24270 */
[----:B------:R-:W-:-:S02]  /*1350*/  ISETP.GT.AND P2, PT, R4, 0xc0, PT ;  /* 0x000000c00400780c */ /* 0x000fc40003f44270 */
[----:B------:R-:W-:Y:S02]  /*1360*/  IADD3.X R7, PT, PT, R8, R7, R3, P3, P4 ;  /* 0x0000000708077210 */ /* 0x000fe40001fe8403 */
[----:B------:R-:W-:Y:S02]  /*1370*/  IADD3 R2, P3, P4, R2, R0, R5 ;  /* 0x0000000002027210 */ /* 0x000fe40007c7e005 */
[----:B------:R-:W-:Y:S02]  /*1380*/  SEL R3, R14, RZ, P1 ;  /* 0x000000ff0e037207 */ /* 0x000fe40000800000 */
[----:B---3--:R-:W-:Y:S02]  /*1390*/  SEL R0, R16, RZ, P2 ;  /* 0x000000ff10007207 */ /* 0x008fe40001000000 */
[----:B------:R-:W-:Y:S02]  /*13a0*/  SEL R14, R15, RZ, P1 ;  /* 0x000000ff0f0e7207 */ /* 0x000fe40000800000 */
[----:B------:R-:W-:-:S02]  /*13b0*/  ISETP.GT.AND P1, PT, R4, 0xe0, PT ;  /* 0x000000e00400780c */ /* 0x000fc40003f24270 */
[----:B------:R-:W-:Y:S02]  /*13c0*/  IADD3.X R6, PT, PT, R6, R7, R11, P3, P4 ;  /* 0x0000000706067210 */ /* 0x000fe40001fe840b */
[----:B------:R-:W-:Y:S02]  /*13d0*/  SEL R5, R17, RZ, P2 ;  /* 0x000000ff11057207 */ /* 0x000fe40001000000 */
[----:B------:R-:W-:Y:S02]  /*13e0*/  IADD3 R0, P3, P4, R0, R2, R3 ;  /* 0x0000000200007210 */ /* 0x000fe40007c7e003 */
[----:B------:R-:W-:Y:S02]  /*13f0*/  ISETP.GT.AND P2, PT, R4, 0x100, PT ;  /* 0x000001000400780c */ /* 0x000fe40003f44270 */
[----:B------:R-:W-:Y:S02]  /*1400*/  SEL R3, R18, RZ, P1 ;  /* 0x000000ff12037207 */ /* 0x000fe40000800000 */
[----:B------:R-:W-:-:S02]  /*1410*/  SEL R19, R19, RZ, P1 ;  /* 0x000000ff13137207 */ /* 0x000fc40000800000 */
[----:B------:R-:W-:Y:S02]  /*1420*/  ISETP.GT.AND P1, PT, R4, 0x120, PT ;  /* 0x000001200400780c */ /* 0x000fe40003f24270 */
[----:B------:R-:W-:Y:S02]  /*1430*/  IADD3.X R5, PT, PT, R5, R6, R14, P3, P4 ;  /* 0x0000000605057210 */ /* 0x000fe40001fe840e */
[----:B----4-:R-:W-:Y:S02]  /*1440*/  SEL R2, R20, RZ, P2 ;  /* 0x000000ff14027207 */ /* 0x010fe40001000000 */
[----:B------:R-:W-:Y:S02]  /*1450*/  SEL R6, R21, RZ, P2 ;  /* 0x000000ff15067207 */ /* 0x000fe40001000000 */
[----:B------:R-:W-:Y:S02]  /*1460*/  ISETP.GT.AND P2, PT, R4, 0x140, PT ;  /* 0x000001400400780c */ /* 0x000fe40003f44270 */
[----:B------:R-:W-:-:S02]  /*1470*/  SEL R7, R22, RZ, P1 ;  /* 0x000000ff16077207 */ /* 0x000fc40000800000 */
[----:B------:R-:W-:Y:S02]  /*1480*/  SEL R22, R23, RZ, P1 ;  /* 0x000000ff17167207 */ /* 0x000fe40000800000 */
[----:B------:R-:W-:Y:S02]  /*1490*/  IADD3 R2, P3, P4, R2, R0, R3 ;  /* 0x0000000002027210 */ /* 0x000fe40007c7e003 */
[----:B------:R-:W-:Y:S02]  /*14a0*/  ISETP.GT.AND P1, PT, R4, 0x160, PT ;  /* 0x000001600400780c */ /* 0x000fe40003f24270 */
[----:B-----5:R-:W-:Y:S02]  /*14b0*/  SEL R0, R24, RZ, P2 ;  /* 0x000000ff18007207 */ /* 0x020fe40001000000 */
[----:B------:R-:W-:Y:S02]  /*14c0*/  IADD3.X R6, PT, PT, R6, R5, R19, P3, P4 ;  /* 0x0000000506067210 */ /* 0x000fe40001fe8413 */
[----:B------:R-:W-:-:S02]  /*14d0*/  SEL R3, R26, RZ, P1 ;  /* 0x000000ff1a037207 */ /* 0x000fc40000800000 */
[----:B------:R-:W-:Y:S02]  /*14e0*/  SEL R27, R27, RZ, P1 ;  /* 0x000000ff1b1b7207 */ /* 0x000fe40000800000 */
[----:B------:R-:W-:Y:S02]  /*14f0*/  SEL R5, R25, RZ, P2 ;  /* 0x000000ff19057207 */ /* 0x000fe40001000000 */
[----:B------:R-:W-:Y:S02]  /*1500*/  IADD3 R0, P1, P3, R0, R2, R7 ;  /* 0x0000000200007210 */ /* 0x000fe40007b3e007 */
[----:B------:R-:W-:Y:S02]  /*1510*/  SEL R2, R32, RZ, P5 ;  /* 0x000000ff20027207 */ /* 0x000fe40002800000 */
[----:B------:R-:W-:Y:S02]  /*1520*/  ISETP.GT.AND P2, PT, R4, 0x1c0, PT ;  /* 0x000001c00400780c */ /* 0x000fe40003f44270 */
[----:B------:R-:W-:-:S02]  /*1530*/  IADD3.X R5, PT, PT, R5, R6, R22, P1, P3 ;  /* 0x0000000605057210 */ /* 0x000fc40000fe6416 */
[----:B------:R-:W-:Y:S02]  /*1540*/  IADD3 R2, P3, P4, R2, R0, R3 ;  /* 0x0000000002027210 */ /* 0x000fe40007c7e003 */
[----:B------:R-:W-:Y:S02]  /*1550*/  SEL R0, R34, RZ, P6 ;  /* 0x000000ff22007207 */ /* 0x000fe40003000000 */
[----:B------:R-:W-:Y:S02]  /*1560*/  SEL R3, R28, RZ, P2 ;  /* 0x000000ff1c037207 */ /* 0x000fe40001000000 */
[----:B------:R-:W-:Y:S02]  /*1570*/  ISETP.GT.AND P1, PT, R4, 0x1e0, PT ;  /* 0x000001e00400780c */ /* 0x000fe40003f24270 */
[----:B------:R-:W-:Y:S02]  /*1580*/  SEL R4, R33, RZ, P5 ;  /* 0x000000ff21047207 */ /* 0x000fe40002800000 */
[----:B------:R-:W-:-:S02]  /*1590*/  SEL R35, R35, RZ, P6 ;  /* 0x000000ff23237207 */ /* 0x000fc40003000000 */
[----:B------:R-:W-:Y:S02]  /*15a0*/  IADD3 R3, P5, P6, R3, R2, R0 ;  /* 0x0000000203037210 */ /* 0x000fe40007ebe000 */
[----:B------:R-:W-:Y:S02]  /*15b0*/  SEL R2, R30, RZ, P1 ;  /* 0x000000ff1e027207 */ /* 0x000fe40000800000 */
[----:B------:R-:W-:Y:S02]  /*15c0*/  IADD3.X R4, PT, PT, R4, R5, R27, P3, P4 ;  /* 0x0000000504047210 */ /* 0x000fe40001fe841b */
[----:B------:R-:W-:Y:S02]  /*15d0*/  SEL R0, R29, RZ, P2 ;  /* 0x000000ff1d007207 */ /* 0x000fe40001000000 */
[----:B------:R-:W-:Y:S02]  /*15e0*/  IADD3 R2, P2, PT, R2, R3, RZ ;  /* 0x0000000302027210 */ /* 0x000fe40007f5e0ff */
[----:B------:R-:W-:-:S02]  /*15f0*/  SEL R3, R31, RZ, P1 ;  /* 0x000000ff1f037207 */ /* 0x000fc40000800000 */
[----:B------:R-:W-:-:S05]  /*1600*/  IADD3.X R0, PT, PT, R0, R4, R35, P5, P6 ;  /* 0x0000000400007210 */ /* 0x000fca0002fec423 */
[----:B------:R-:W-:Y:S01]  /*1610*/  IMAD.X R3, R3, 0x1, R0, P2 ;  /* 0x0000000103037824 */ /* 0x000fe200010e0600 */
[----:B------:R-:W-:Y:S06]  /*1620*/  BRA `(.L_x_16) ;  /* 0x0000001000047947 */ /* 0x000fec0003800000 */
.L_x_2:
[----:B------:R-:W0:Y:S01]  /*1630*/  S2R R39, SR_TID.X ;  /* 0x0000000000277919 */ /* 0x000e220000002100 */
[----:B------:R-:W1:Y:S02]  /*1640*/  LDCU.64 UR4, c[0x0][0x380] ;  /* 0x00007000ff0477ac */ /* 0x000e640008000a00 */
[----:B-1----:R-:W-:Y:S02]  /*1650*/  IMAD.U32 R2, RZ, RZ, UR4 ;  /* 0x00000004ff027e24 */ /* 0x002fe4000f8e00ff */
[----:B------:R-:W-:Y:S02]  /*1660*/  IMAD.U32 R3, RZ, RZ, UR5 ;  /* 0x00000005ff037e24 */ /* 0x000fe4000f8e00ff */
[----:B0-----:R-:W-:-:S05]  /*1670*/  IMAD.WIDE.U32 R18, R39, 0x8, R2 ;  /* 0x0000000827127825 */ /* 0x001fca00078e0002 */
[----:B------:R-:W2:Y:S04]  /*1680*/  LDG.E.64.CONSTANT R20, desc[UR6][R18.64] ;  /* 0x0000000612147981 */ /* 0x000ea8000c1e9b00 */
[----:B------:R-:W2:Y:S04]  /*1690*/  LDG.E.64.CONSTANT R6, desc[UR6][R18.64+0x1000] ;  /* 0x0010000612067981 */ /* 0x000ea8000c1e9b00 */
[----:B------:R-:W2:Y:S04]  /*16a0*/  LDG.E.64.CONSTANT R8, desc[UR6][R18.64+0x2000] ;  /* 0x0020000612087981 */ /* 0x000ea8000c1e9b00 */
[----:B------:R-:W3:Y:S04]  /*16b0*/  LDG.E.64.CONSTANT R10, desc[UR6][R18.64+0x3000] ;  /* 0x00300006120a7981 */ /* 0x000ee8000c1e9b00 */
[----:B------:R-:W3:Y:S04]  /*16c0*/  LDG.E.64.CONSTANT R12, desc[UR6][R18.64+0x4000] ;  /* 0x00400006120c7981 */ /* 0x000ee8000c1e9b00 */
[----:B------:R-:W4:Y:S04]  /*16d0*/  LDG.E.64.CONSTANT R14, desc[UR6][R18.64+0x5000] ;  /* 0x00500006120e7981 */ /* 0x000f28000c1e9b00 */
[----:B------:R-:W4:Y:S01]  /*16e0*/  LDG.E.64.CONSTANT R16, desc[UR6][R18.64+0x6000] ;  /* 0x0060000612107981 */ /* 0x000f22000c1e9b00 */
[----:B------:R-:W-:Y:S01]  /*16f0*/  UMOV UR4, 0xe00 ;  /* 0x00000e0000047882 */ /* 0x000fe20000000000 */
[----:B--2---:R-:W-:-:S04]  /*1700*/  IADD3 R43, P0, P1, R8, R6, R20 ;  /* 0x00000006082b7210 */ /* 0x004fc8000791e014 */
[----:B------:R-:W-:Y:S02]  /*1710*/  IADD3.X R7, PT, PT, R9, R7, R21, P0, P1 ;  /* 0x0000000709077210 */ /* 0x000fe400007e2415 */
[----:B------:R-:W-:Y:S02]  /*1720*/  ISETP.GE.U32.AND P0, PT, R4, 0x1c00, PT ;  /* 0x00001c000400780c */ /* 0x000fe40003f06070 */
[----:B---3--:R-:W-:-:S04]  /*1730*/  IADD3 R43, P2, P3, R12, R10, R43 ;  /* 0x0000000a0c2b7210 */ /* 0x008fc80007b5e02b */
[----:B------:R-:W-:Y:S02]  /*1740*/  IADD3.X R11, PT, PT, R13, R11, R7, P2, P3 ;  /* 0x0000000b0d0b7210 */ /* 0x000fe400017e6407 */
[----:B----4-:R-:W-:-:S04]  /*1750*/  IADD3 R43, P1, P4, R16, R14, R43 ;  /* 0x0000000e102b7210 */ /* 0x010fc80007c3e02b */
[----:B------:R-:W-:Y:S01]  /*1760*/  IADD3.X R41, PT, PT, R17, R15, R11, P1, P4 ;  /* 0x0000000f11297210 */ /* 0x000fe20000fe840b */
[----:B------:R-:W-:Y:S08]  /*1770*/  @!P0 BRA `(.L_x_17) ;  /* 0x0000000000708947 */ /* 0x000ff00003800000 */
[----:B------:R-:W0:Y:S01]  /*1780*/  LDC R20, c[0x0][0x390] ;  /* 0x0000e400ff147b82 */ /* 0x000e220000000800 */
[----:B------:R-:W-:Y:S01]  /*1790*/  VIADD R21, R4, 0xfffff200 ;  /* 0xfffff20004157836 */ /* 0x000fe20000000000 */
[----:B------:R-:W-:-:S06]  /*17a0*/  UMOV UR4, 0xe00 ;  /* 0x00000e0000047882 */ /* 0x000fcc0000000000 */
[----:B------:R-:W1:Y:S02]  /*17b0*/  LDC.64 R2, c[0x0][0x380] ;  /* 0x0000e000ff027b82 */ /* 0x000e640000000a00 */
.L_x_19:
[----:B------:R-:W-:-:S04]  /*17c0*/  VIADD R7, R39, UR4 ;  /* 0x0000000427077c36 */ /* 0x000fc80008000000 */
[----:B-1----:R-:W-:-:S05]  /*17d0*/  IMAD.WIDE.U32 R6, R7, 0x8, R2 ;  /* 0x0000000807067825 */ /* 0x002fca00078e0002 */
[----:B------:R-:W2:Y:S04]  /*17e0*/  LDG.E.64.CONSTANT R4, desc[UR6][R6.64] ;  /* 0x0000000606047981 */ /* 0x000ea8000c1e9b00 */
[----:B------:R-:W2:Y:S04]  /*17f0*/  LDG.E.64.CONSTANT R8, desc[UR6][R6.64+0x1000] ;  /* 0x0010000606087981 */ /* 0x000ea8000c1e9b00 */
[----:B------:R-:W3:Y:S04]  /*1800*/  LDG.E.64.CONSTANT R10, desc[UR6][R6.64+0x2000] ;  /* 0x00200006060a7981 */ /* 0x000ee8000c1e9b00 */
[----:B------:R-:W3:Y:S04]  /*1810*/  LDG.E.64.CONSTANT R12, desc[UR6][R6.64+0x3000] ;  /* 0x00300006060c7981 */ /* 0x000ee8000c1e9b00 */
[----:B------:R-:W4:Y:S04]  /*1820*/  LDG.E.64.CONSTANT R14, desc[UR6][R6.64+0x4000] ;  /* 0x00400006060e7981 */ /* 0x000f28000c1e9b00 */
[----:B------:R-:W4:Y:S04]  /*1830*/  LDG.E.64.CONSTANT R16, desc[UR6][R6.64+0x5000] ;  /* 0x0050000606107981 */ /* 0x000f28000c1e9b00 */
[----:B------:R-:W5:Y:S01]  /*1840*/  LDG.E.64.CONSTANT R18, desc[UR6][R6.64+0x6000] ;  /* 0x0060000606127981 */ /* 0x000f62000c1e9b00 */
[----:B--2---:R-:W-:Y:S01]  /*1850*/  IADD3 R43, P0, P1, R8, R4, R43 ;  /* 0x00000004082b7210 */ /* 0x004fe2000791e02b */
[----:B0-----:R-:W-:-:S03]  /*1860*/  IMAD.MOV.U32 R4, RZ, RZ, R20 ;  /* 0x000000ffff047224 */ /* 0x001fc600078e0014 */
[----:B------:R-:W-:Y:S01]  /*1870*/  IADD3.X R5, PT, PT, R9, R5, R41, P0, P1 ;  /* 0x0000000509057210 */ /* 0x000fe200007e2429 */
[----:B------:R-:W-:Y:S01]  /*1880*/  VIADD R0, R4, -UR4 ;  /* 0x8000000404007c36 */ /* 0x000fe20008000000 */
[----:B---3--:R-:W-:-:S04]  /*1890*/  IADD3 R43, P2, P3, R12, R10, R43 ;  /* 0x0000000a0c2b7210 */ /* 0x008fc80007b5e02b */
[----:B------:R-:W-:Y:S02]  /*18a0*/  ISETP.GE.AND P0, PT, R0, 0xe00, PT ;  /* 0x00000e000000780c */ /* 0x000fe40003f06270 */
[----:B------:R-:W-:Y:S02]  /*18b0*/  IADD3.X R11, PT, PT, R13, R11, R5, P2, P3 ;  /* 0x0000000b0d0b7210 */ /* 0x000fe400017e6405 */
[----:B----4-:R-:W-:-:S04]  /*18c0*/  IADD3 R43, P1, P4, R16, R14, R43 ;  /* 0x0000000e102b7210 */ /* 0x010fc80007c3e02b */
[----:B-----5:R-:W-:Y:S02]  /*18d0*/  IADD3 R43, P2, PT, R18, R43, RZ ;  /* 0x0000002b122b7210 */ /* 0x020fe40007f5e0ff */
[----:B------:R-:W-:-:S05]  /*18e0*/  IADD3.X R15, PT, PT, R17, R15, R11, P1, P4 ;  /* 0x0000000f110f7210 */ /* 0x000fca0000fe840b */
[----:B------:R-:W-:Y:S01]  /*18f0*/  IMAD.X R41, R19, 0x1, R15, P2 ;  /* 0x0000000113297824 */ /* 0x000fe200010e060f */
[----:B------:R-:W-:Y:S06]  /*1900*/  @!P0 BRA `(.L_x_18) ;  /* 0x0000000800248947 */ /* 0x000fec0003800000 */
[----:B------:R-:W-:-:S06]  /*1910*/  UIADD3 UR4, UPT, UPT, UR4, 0xe00, URZ ;  /* 0x00000e0004047890 */ /* 0x000fcc000fffe0ff */
[----:B------:R-:W-:-:S13]  /*1920*/  ISETP.LT.AND P0, PT, R21, UR4, PT ;  /* 0x0000000415007c0c */ /* 0x000fda000bf01270 */
[----:B------:R-:W-:Y:S05]  /*1930*/  @!P0 BRA `(.L_x_19) ;  /* 0xfffffffc00a08947 */ /* 0x000fea000383ffff */
.L_x_17:
[----:B------:R-:W-:-:S13]  /*1940*/  ISETP.LE.AND P0, PT, R4, UR4, PT ;  /* 0x0000000404007c0c */ /* 0x000fda000bf03270 */
[----:B------:R-:W-:Y:S05]  /*1950*/  @P0 BRA `(.L_x_18) ;  /* 0x0000000800100947 */ /* 0x000fea0003800000 */
[----:B------:R-:W-:Y:S01]  /*1960*/  VIADD R0, R4, -UR4 ;  /* 0x8000000404007c36 */ /* 0x000fe20008000000 */
[----:B------:R-:W-:Y:S04]  /*1970*/  BSSY.RECONVERGENT B1, `(.L_x_18) ;  /* 0x0000082000017945 */ /* 0x000fe80003800200 */
[----:B------:R-:W-:-:S13]  /*1980*/  ISETP.GE.AND P0, PT, R39, R0, PT ;  /* 0x000000002700720c */ /* 0x000fda0003f06270 */
[----:B------:R-:W-:Y:S05]  /*1990*/  @P0 BRA `(.L_x_20) ;  /* 0x0000000400fc0947 */ /* 0x000fea0003800000 */
[----:B------:R-:W-:Y:S01]  /*19a0*/  LOP3.LUT R5, RZ, R39, RZ, 0x33, !PT ;  /* 0x00000027ff057212 */ /* 0x000fe200078e33ff */
[----:B------:R-:W-:Y:S01]  /*19b0*/  BSSY.RECONVERGENT B2, `(.L_x_21) ;  /* 0x0000015000027945 */ /* 0x000fe20003800200 */
[----:B------:R-:W-:Y:S02]  /*19c0*/  IMAD.MOV.U32 R45, RZ, RZ, R39 ;  /* 0x000000ffff2d7224 */ /* 0x000fe400078e0027 */
[----:B------:R-:W-:-:S04]  /*19d0*/  IADD3 R4, PT, PT, R4, -UR4, R5 ;  /* 0x8000000404047c10 */ /* 0x000fc8000fffe005 */
[C---:B------:R-:W-:Y:S02]  /*19e0*/  LOP3.LUT R5, R4.reuse, 0x600, RZ, 0xc0, !PT ;  /* 0x0000060004057812 */ /* 0x040fe400078ec0ff */
[----:B------:R-:W-:Y:S02]  /*19f0*/  ISETP.GE.U32.AND P1, PT, R4, 0x600, PT ;  /* 0x000006000400780c */ /* 0x000fe40003f26070 */
[----:B------:R-:W-:-:S13]  /*1a00*/  ISETP.NE.AND P0, PT, R5, 0x600, PT ;  /* 0x000006000500780c */ /* 0x000fda0003f05270 */
[----:B------:R-:W-:Y:S05]  /*1a10*/  @!P0 BRA `(.L_x_22) ;  /* 0x0000000000388947 */ /* 0x000fea0003800000 */
[----:B------:R-:W-:Y:S01]  /*1a20*/  LEA.HI R4, R4, 0x1, RZ, 0x17 ;  /* 0x0000000104047811 */ /* 0x000fe200078fb8ff */
[----:B------:R-:W-:Y:S02]  /*1a30*/  VIADD R7, R39, UR4 ;  /* 0x0000000427077c36 */ /* 0x000fe40008000000 */
[----:B------:R-:W-:Y:S01]  /*1a40*/  IMAD.MOV.U32 R45, RZ, RZ, R39 ;  /* 0x000000ffff2d7224 */ /* 0x000fe200078e0027 */
[----:B------:R-:W-:-:S05]  /*1a50*/  LOP3.LUT R4, R4, 0x3, RZ, 0xc0, !PT ;  /* 0x0000000304047812 */ /* 0x000fca00078ec0ff */
[----:B------:R-:W-:-:S07]  /*1a60*/  IMAD.MOV R6, RZ, RZ, -R4 ;  /* 0x000000ffff067224 */ /* 0x000fce00078e0a04 */
.L_x_23:
[----:B------:R-:W-:-:S06]  /*1a70*/  IMAD.WIDE.U32 R4, R7, 0x8, R2 ;  /* 0x0000000807047825 */ /* 0x000fcc00078e0002 */
[----:B------:R-:W2:Y:S01]  /*1a80*/  LDG.E.64.CONSTANT R4, desc[UR6][R4.64] ;  /* 0x0000000604047981 */ /* 0x000ea2000c1e9b00 */
[----:B------:R-:W-:Y:S02]  /*1a90*/  VIADD R6, R6, 0x1 ;  /* 0x0000000106067836 */ /* 0x000fe40000000000 */
[----:B------:R-:W-:Y:S02]  /*1aa0*/  VIADD R45, R45, 0x200 ;  /* 0x000002002d2d7836 */ /* 0x000fe40000000000 */
[----:B------:R-:W-:Y:S01]  /*1ab0*/  VIADD R7, R7, 0x200 ;  /* 0x0000020007077836 */ /* 0x000fe20000000000 */
[----:B------:R-:W-:Y:S02]  /*1ac0*/  ISETP.NE.AND P0, PT, R6, RZ, PT ;  /* 0x000000ff0600720c */ /* 0x000fe40003f05270 */
[----:B--2---:R-:W-:-:S05]  /*1ad0*/  IADD3 R43, P2, PT, R4, R43, RZ ;  /* 0x0000002b042b7210 */ /* 0x004fca0007f5e0ff */
[----:B------:R-:W-:-:S06]  /*1ae0*/  IMAD.X R41, R5, 0x1, R41, P2 ;  /* 0x0000000105297824 */ /* 0x000fcc00010e0629 */
[----:B------:R-:W-:Y:S05]  /*1af0*/  @P0 BRA `(.L_x_23) ;  /* 0xfffffffc00dc0947 */ /* 0x000fea000383ffff */
.L_x_22:
[----:B------:R-:W-:Y:S05]  /*1b00*/  BSYNC.RECONVERGENT B2 ;  /* 0x0000000000027941 */ /* 0x000fea0003800200 */
.L_x_21:
[----:B------:R-:W-:Y:S05]  /*1b10*/  @!P1 BRA `(.L_x_20) ;  /* 0x00000004009c9947 */ /* 0x000fea0003800000 */
[----:B------:R-:W0:Y:S01]  /*1b20*/  LDCU.64 UR8, c[0x0][0x380] ;  /* 0x00007000ff0877ac */ /* 0x000e220008000a00 */
[----:B------:R-:W-:Y:S01]  /*1b30*/  IMAD.IADD R7, R0, 0x1, -R45 ;  /* 0x0000000100077824 */ /* 0x000fe200078e0a2d */
[C---:B------:R-:W-:Y:S01]  /*1b40*/  IADD3 R4, P0, PT, R45.reuse, UR4, RZ ;  /* 0x000000042d047c10 */ /* 0x040fe2000ff1e0ff */
[----:B------:R-:W-:Y:S01]  /*1b50*/  BSSY.RECONVERGENT B2, `(.L_x_24) ;  /* 0x0000039000027945 */ /* 0x000fe20003800200 */
[----:B------:R-:W-:Y:S02]  /*1b60*/  VIADD R38, R45, UR4 ;  /* 0x000000042d267c36 */ /* 0x000fe40008000000 */
[----:B------:R-:W-:Y:S01]  /*1b70*/  ISETP.GT.AND P1, PT, R7, 0x1800, PT ;  /* 0x000018000700780c */ /* 0x000fe20003f24270 */
[----:B------:R-:W-:Y:S01]  /*1b80*/  IMAD.X R5, RZ, RZ, RZ, P0 ;  /* 0x000000ffff057224 */ /* 0x000fe200000e06ff */
[----:B0-----:R-:W-:-:S04]  /*1b90*/  LEA R6, P0, R4, UR8, 0x3 ;  /* 0x0000000804067c11 */ /* 0x001fc8000f8018ff */
[----:B------:R-:W-:Y:S02]  /*1ba0*/  LEA.HI.X R4, R4, UR9, R5, 0x3, P0 ;  /* 0x0000000904047c11 */ /* 0x000fe400080f1c05 */
[----:B------:R-:W-:-:S05]  /*1bb0*/  IADD3 R6, P0, PT, R6, 0x2000, RZ ;  /* 0x0000200006067810 */ /* 0x000fca0007f1e0ff */
[----:B------:R-:W-:Y:S01]  /*1bc0*/  IMAD.X R7, RZ, RZ, R4, P0 ;  /* 0x000000ffff077224 */ /* 0x000fe200000e0604 */
[----:B------:R-:W-:Y:S01]  /*1bd0*/  PLOP3.LUT P0, PT, PT, PT, PT, 0x80, 0x8 ;  /* 0x000000000008781c */ /* 0x000fe20003f0f070 */
[----:B------:R-:W-:-:S12]  /*1be0*/  @!P1 BRA `(.L_x_25) ;  /* 0x0000000000bc9947 */ /* 0x000fd80003800000 */
[----:B------:R-:W-:Y:S01]  /*1bf0*/  PLOP3.LUT P0, PT, PT, PT, PT, 0x8, 0x80 ;  /* 0x000000000080781c */ /* 0x000fe20003f0e170 */
[----:B------:R-:W-:-:S12]  /*1c00*/  VIADD R40, R0, 0xffffe800 ;  /* 0xffffe80000287836 */ /* 0x000fd80000000000 */
.L_x_26:
[C-C-:B------:R-:W-:Y:S01]  /*1c10*/  IMAD.WIDE.U32 R8, R38.reuse, 0x8, R2.reuse ;  /* 0x0000000826087825 */ /* 0x140fe200078e0002 */
[----:B------:R-:W2:Y:S03]  /*1c20*/  LDG.E.64.CONSTANT R4, desc[UR6][R6.64+-0x1000] ;  /* 0xfff0000606047981 */ /* 0x000ea6000c1e9b00 */
[----:B------:R-:W-:Y:S01]  /*1c30*/  VIADD R25, R38, 0x800 ;  /* 0x0000080026197836 */ /* 0x000fe20000000000 */
[----:B------:R-:W3:Y:S04]  /*1c40*/  LDG.E.64.CONSTANT R10, desc[UR6][R6.64] ;  /* 0x00000006060a7981 */ /* 0x000ee8000c1e9b00 */
[----:B------:R-:W2:Y:S01]  /*1c50*/  LDG.E.64.CONSTANT R8, desc[UR6][R8.64] ;  /* 0x0000000608087981 */ /* 0x000ea2000c1e9b00 */
[----:B------:R-:W-:-:S03]  /*1c60*/  IMAD.WIDE.U32 R24, R25, 0x8, R2 ;  /* 0x0000000819187825 */ /* 0x000fc600078e0002 */
[----:B------:R-:W3:Y:S01]  /*1c70*/  LDG.E.64.CONSTANT R26, desc[UR6][R6.64+0x1000] ;  /* 0x00100006061a7981 */ /* 0x000ee2000c1e9b00 */
[----:B------:R-:W-:-:S03]  /*1c80*/  VIADD R17, R38, 0x1000 ;  /* 0x0000100026117836 */ /* 0x000fc60000000000 */
[----:B------:R-:W4:Y:S01]  /*1c90*/  LDG.E.64.CONSTANT R22, desc[UR6][R6.64+0x3000] ;  /* 0x0030000606167981 */ /* 0x000f22000c1e9b00 */
[----:B------:R-:W-:-:S03]  /*1ca0*/  IMAD.WIDE.U32 R16, R17, 0x8, R2 ;  /* 0x0000000811107825 */ /* 0x000fc600078e0002 */
[----:B------:R-:W4:Y:S04]  /*1cb0*/  LDG.E.64.CONSTANT R24, desc[UR6][R24.64] ;  /* 0x0000000618187981 */ /* 0x000f28000c1e9b00 */
[----:B------:R-:W5:Y:S04]  /*1cc0*/  LDG.E.64.CONSTANT R20, desc[UR6][R6.64+0x4000] ;  /* 0x0040000606147981 */ /* 0x000f68000c1e9b00 */
[----:B------:R-:W5:Y:S04]  /*1cd0*/  LDG.E.64.CONSTANT R18, desc[UR6][R6.64+0x5000] ;  /* 0x0050000606127981 */ /* 0x000f68000c1e9b00 */
[----:B------:R-:W5:Y:S04]  /*1ce0*/  LDG.E.64.CONSTANT R14, desc[UR6][R6.64+0x7000] ;  /* 0x00700006060e7981 */ /* 0x000f68000c1e9b00 */
[----:B------:R-:W5:Y:S01]  /*1cf0*/  LDG.E.64.CONSTANT R16, desc[UR6][R16.64] ;  /* 0x0000000610107981 */ /* 0x000f62000c1e9b00 */
[----:B------:R-:W-:-:S03]  /*1d00*/  VIADD R33, R38, 0x1800 ;  /* 0x0000180026217836 */ /* 0x000fc60000000000 */
[----:B------:R-:W5:Y:S04]  /*1d10*/  LDG.E.64.CONSTANT R12, desc[UR6][R6.64+0x8000] ;  /* 0x00800006060c7981 */ /* 0x000f68000c1e9b00 */
[----:B------:R-:W5:Y:S01]  /*1d20*/  LDG.E.64.CONSTANT R28, desc[UR6][R6.64+0x9000] ;  /* 0x00900006061c7981 */ /* 0x000f62000c1e9b00 */
[----:B------:R-:W-:-:S03]  /*1d30*/  IMAD.WIDE.U32 R32, R33, 0x8, R2 ;  /* 0x0000000821207825 */ /* 0x000fc600078e0002 */
[----:B------:R-:W5:Y:S04]  /*1d40*/  LDG.E.64.CONSTANT R30, desc[UR6][R6.64+0xb000] ;  /* 0x00b00006061e7981 */ /* 0x000f68000c1e9b00 */
[----:B------:R-:W5:Y:S04]  /*1d50*/  LDG.E.64.CONSTANT R32, desc[UR6][R32.64] ;  /* 0x0000000620207981 */ /* 0x000f68000c1e9b00 */
[----:B------:R-:W5:Y:S04]  /*1d60*/  LDG.E.64.CONSTANT R34, desc[UR6][R6.64+0xc000] ;  /* 0x00c0000606227981 */ /* 0x000f68000c1e9b00 */
[----:B------:R0:W5:Y:S01]  /*1d70*/  LDG.E.64.CONSTANT R36, desc[UR6][R6.64+0xd000] ;  /* 0x00d0000606247981 */ /* 0x000162000c1e9b00 */
[----:B------:R-:W-:-:S02]  /*1d80*/  VIADD R45, R45, 0x2000 ;  /* 0x000020002d2d7836 */ /* 0x000fc40000000000 */
[----:B------:R-:W-:Y:S01]  /*1d90*/  VIADD R38, R38, 0x2000 ;  /* 0x0000200026267836 */ /* 0x000fe20000000000 */
[----:B0-----:R-:W-:-:S05]  /*1da0*/  IADD3 R6, P6, PT, R6, 0x10000, RZ ;  /* 0x0001000006067810 */ /* 0x001fca0007fde0ff */
[----:B------:R-:W-:Y:S01]  /*1db0*/  IMAD.X R7, RZ, RZ, R7, P6 ;  /* 0x000000ffff077224 */ /* 0x000fe200030e0607 */
[----:B--2---:R-:W-:-:S04]  /*1dc0*/  IADD3 R43, P1, P2, R4, R8, R43 ;  /* 0x00000008042b7210 */ /* 0x004fc80007a3e02b */
[----:B---3--:R-:W-:Y:S02]  /*1dd0*/  IADD3 R43, P3, P4, R26, R10, R43 ;  /* 0x0000000a1a2b7210 */ /* 0x008fe40007c7e02b */
[----:B------:R-:W-:-:S04]  /*1de0*/  IADD3.X R5, PT, PT, R5, R9, R41, P1, P2 ;  /* 0x0000000905057210 */ /* 0x000fc80000fe4429 */
[----:B------:R-:W-:Y:S02]  /*1df0*/  IADD3.X R11, PT, PT, R27, R11, R5, P3, P4 ;  /* 0x0000000b1b0b7210 */ /* 0x000fe40001fe8405 */
[----:B----4-:R-:W-:-:S04]  /*1e00*/  IADD3 R43, P1, P2, R22, R24, R43 ;  /* 0x00000018162b7210 */ /* 0x010fc80007a3e02b */
[----:B------:R-:W-:Y:S02]  /*1e10*/  IADD3.X R23, PT, PT, R23, R25, R11, P1, P2 ;  /* 0x0000001917177210 */ /* 0x000fe40000fe440b */
[----:B-----5:R-:W-:-:S04]  /*1e20*/  IADD3 R43, P3, P4, R18, R20, R43 ;  /* 0x00000014122b7210 */ /* 0x020fc80007c7e02b */
[----:B------:R-:W-:Y:S02]  /*1e30*/  IADD3.X R19, PT, PT, R19, R21, R23, P3, P4 ;  /* 0x0000001513137210 */ /* 0x000fe40001fe8417 */
[----:B------:R-:W-:-:S04]  /*1e40*/  IADD3 R43, P1, P2, R14, R16, R43 ;  /* 0x000000100e2b7210 */ /* 0x000fc80007a3e02b */
[----:B------:R-:W-:Y:S02]  /*1e50*/  IADD3.X R15, PT, PT, R15, R17, R19, P1, P2 ;  /* 0x000000110f0f7210 */ /* 0x000fe40000fe4413 */
[----:B------:R-:W-:-:S04]  /*1e60*/  IADD3 R43, P3, P4, R28, R12, R43 ;  /* 0x0000000c1c2b7210 */ /* 0x000fc80007c7e02b */
[----:B------:R-:W-:Y:S02]  /*1e70*/  IADD3.X R13, PT, PT, R29, R13, R15, P3, P4 ;  /* 0x0000000d1d0d7210 */ /* 0x000fe40001fe840f */
[----:B------:R-:W-:Y:S02]  /*1e80*/  ISETP.GE.AND P3, PT, R45, R40, PT ;  /* 0x000000282d00720c */ /* 0x000fe40003f66270 */
[----:B------:R-:W-:-:S04]  /*1e90*/  IADD3 R43, P2, P1, R30, R32, R43 ;  /* 0x000000201e2b7210 */ /* 0x000fc8000795e02b */
[----:B------:R-:W-:Y:S02]  /*1ea0*/  IADD3.X R31, PT, PT, R31, R33, R13, P2, P1 ;  /* 0x000000211f1f7210 */ /* 0x000fe400017e240d */
[----:B------:R-:W-:-:S04]  /*1eb0*/  IADD3 R43, P4, P5, R36, R34, R43 ;  /* 0x00000022242b7210 */ /* 0x000fc80007d9e02b */
[----:B------:R-:W-:Y:S01]  /*1ec0*/  IADD3.X R41, PT, PT, R37, R35, R31, P4, P5 ;  /* 0x0000002325297210 */ /* 0x000fe200027ea41f */
[----:B------:R-:W-:Y:S08]  /*1ed0*/  @!P3 BRA `(.L_x_26) ;  /* 0xfffffffc004cb947 */ /* 0x000ff0000383ffff */
.L_x_25:
[----:B------:R-:W-:Y:S05]  /*1ee0*/  BSYNC.RECONVERGENT B2 ;  /* 0x0000000000027941 */ /* 0x000fea0003800200 */
.L_x_24:
[----:B------:R-:W-:Y:S01]  /*1ef0*/  IMAD.IADD R4, R0, 0x1, -R45 ;  /* 0x0000000100047824 */ /* 0x000fe200078e0a2d */
[----:B------:R-:W-:Y:S04]  /*1f00*/  BSSY.RECONVERGENT B2, `(.L_x_27) ;  /* 0x000001d000027945 */ /* 0x000fe80003800200 */
[----:B------:R-:W-:-:S13]  /*1f10*/  ISETP.GT.AND P1, PT, R4, 0x800, PT ;  /* 0x000008000400780c */ /* 0x000fda0003f24270 */
[----:B------:R-:W-:Y:S05]  /*1f20*/  @!P1 BRA `(.L_x_28) ;  /* 0x0000000000689947 */ /* 0x000fea0003800000 */
[C-C-:B------:R-:W-:Y:S01]  /*1f30*/  IMAD.WIDE.U32 R10, R38.reuse, 0x8, R2.reuse ;  /* 0x00000008260a7825 */ /* 0x140fe200078e0002 */
[----:B------:R-:W2:Y:S03]  /*1f40*/  LDG.E.64.CONSTANT R12, desc[UR6][R6.64+-0x1000] ;  /* 0xfff00006060c7981 */ /* 0x000ea6000c1e9b00 */
[----:B------:R-:W-:Y:S01]  /*1f50*/  VIADD R19, R38, 0x800 ;  /* 0x0000080026137836 */ /* 0x000fe20000000000 */
[----:B------:R-:W3:Y:S04]  /*1f60*/  LDG.E.64.CONSTANT R14, desc[UR6][R6.64] ;  /* 0x00000006060e7981 */ /* 0x000ee8000c1e9b00 */
[----:B------:R-:W2:Y:S01]  /*1f70*/  LDG.E.64.CONSTANT R10, desc[UR6][R10.64] ;  /* 0x000000060a0a7981 */ /* 0x000ea2000c1e9b00 */
[----:B------:R-:W-:-:S03]  /*1f80*/  IMAD.WIDE.U32 R18, R19, 0x8, R2 ;  /* 0x0000000813127825 */ /* 0x000fc600078e0002 */
[----:B------:R-:W3:Y:S04]  /*1f90*/  LDG.E.64.CONSTANT R16, desc[UR6][R6.64+0x1000] ;  /* 0x0010000606107981 */ /* 0x000ee8000c1e9b00 */
[----:B------:R-:W4:Y:S04]  /*1fa0*/  LDG.E.64.CONSTANT R20, desc[UR6][R6.64+0x3000] ;  /* 0x0030000606147981 */ /* 0x000f28000c1e9b00 */
[----:B------:R-:W4:Y:S04]  /*1fb0*/  LDG.E.64.CONSTANT R18, desc[UR6][R18.64] ;  /* 0x0000000612127981 */ /* 0x000f28000c1e9b00 */
[----:B------:R-:W5:Y:S04]  /*1fc0*/  LDG.E.64.CONSTANT R4, desc[UR6][R6.64+0x4000] ;  /* 0x0040000606047981 */ /* 0x000f68000c1e9b00 */
[----:B------:R-:W5:Y:S01]  /*1fd0*/  LDG.E.64.CONSTANT R8, desc[UR6][R6.64+0x5000] ;  /* 0x0050000606087981 */ /* 0x000f62000c1e9b00 */
[----:B------:R-:W-:-:S02]  /*1fe0*/  VIADD R45, R45, 0x1000 ;  /* 0x000010002d2d7836 */ /* 0x000fc40000000000 */
[----:B------:R-:W-:Y:S01]  /*1ff0*/  VIADD R38, R38, 0x1000 ;  /* 0x0000100026267836 */ /* 0x000fe20000000000 */
[----:B--2---:R-:W-:-:S04]  /*2000*/  IADD3 R43, P0, P1, R12, R10, R43 ;  /* 0x0000000a0c2b7210 */ /* 0x004fc8000791e02b */
[----:B------:R-:W-:Y:S02]  /*2010*/  IADD3.X R13, PT, PT, R13, R11, R41, P0, P1 ;  /* 0x0000000b0d0d7210 */ /* 0x000fe400007e2429 */
[----:B---3--:R-:W-:Y:S02]  /*2020*/  IADD3 R43, P0, P1, R16, R14, R43 ;  /* 0x0000000e102b7210 */ /* 0x008fe4000791e02b */
[----:B------:R-:W-:Y:S02]  /*2030*/  IADD3 R10, P3, PT, R6, 0x8000, RZ ;  /* 0x00008000060a7810 */ /* 0x000fe40007f7e0ff */
[----:B------:R-:W-:Y:S02]  /*2040*/  IADD3.X R15, PT, PT, R17, R15, R13, P0, P1 ;  /* 0x0000000f110f7210 */ /* 0x000fe400007e240d */
[----:B----4-:R-:W-:Y:S01]  /*2050*/  IADD3 R43, P0, P1, R20, R18, R43 ;  /* 0x00000012142b7210 */ /* 0x010fe2000791e02b */
[----:B------:R-:W-:-:S03]  /*2060*/  IMAD.X R11, RZ, RZ, R7, P3 ;  /* 0x000000ffff0b7224 */ /* 0x000fc600018e0607 */
[----:B------:R-:W-:Y:S02]  /*2070*/  IADD3.X R21, PT, PT, R21, R19, R15, P0, P1 ;  /* 0x0000001315157210 */ /* 0x000fe400007e240f */
[----:B-----5:R-:W-:Y:S01]  /*2080*/  IADD3 R43, P1, P2, R8, R4, R43 ;  /* 0x00000004082b7210 */ /* 0x020fe20007a3e02b */
[----:B------:R-:W-:Y:S01]  /*2090*/  IMAD.MOV.U32 R6, RZ, RZ, R10 ;  /* 0x000000ffff067224 */ /* 0x000fe200078e000a */
[----:B------:R-:W-:Y:S01]  /*20a0*/  PLOP3.LUT P0, PT, PT, PT, PT, 0x8, 0x80 ;  /* 0x000000000080781c */ /* 0x000fe20003f0e170 */
[----:B------:R-:W-:Y:S01]  /*20b0*/  IMAD.MOV.U32 R7, RZ, RZ, R11 ;  /* 0x000000ffff077224 */ /* 0x000fe200078e000b */
[----:B------:R-:W-:-:S11]  /*20c0*/  IADD3.X R41, PT, PT, R9, R5, R21, P1, P2 ;  /* 0x0000000509297210 */ /* 0x000fd60000fe4415 */
.L_x_28:
[----:B------:R-:W-:Y:S05]  /*20d0*/  BSYNC.RECONVERGENT B2 ;  /* 0x0000000000027941 */ /* 0x000fea0003800200 */
.L_x_27:
[----:B------:R-:W-:-:S13]  /*20e0*/  ISETP.LT.OR P0, PT, R45, R0, P0 ;  /* 0x000000002d00720c */ /* 0x000fda0000701670 */
[----:B------:R-:W-:Y:S05]  /*20f0*/  @!P0 BRA `(.L_x_20) ;  /* 0x0000000000248947 */ /* 0x000fea0003800000 */
[----:B------:R-:W-:Y:S01]  /*2100*/  IMAD.WIDE.U32 R2, R38, 0x8, R2 ;  /* 0x0000000826027825 */ /* 0x000fe200078e0002 */
[----:B------:R-:W2:Y:S04]  /*2110*/  LDG.E.64.CONSTANT R4, desc[UR6][R6.64+-0x1000] ;  /* 0xfff0000606047981 */ /* 0x000ea8000c1e9b00 */
[----:B------:R-:W3:Y:S04]  /*2120*/  LDG.E.64.CONSTANT R8, desc[UR6][R6.64] ;  /* 0x0000000606087981 */ /* 0x000ee8000c1e9b00 */
[----:B------:R-:W2:Y:S04]  /*2130*/  LDG.E.64.CONSTANT R2, desc[UR6][R2.64] ;  /* 0x0000000602027981 */ /* 0x000ea8000c1e9b00 */
[----:B------:R-:W3:Y:S01]  /*2140*/  LDG.E.64.CONSTANT R10, desc[UR6][R6.64+0x1000] ;  /* 0x00100006060a7981 */ /* 0x000ee2000c1e9b00 */
[----:B--2---:R-:W-:-:S04]  /*2150*/  IADD3 R43, P0, P1, R4, R2, R43 ;  /* 0x00000002042b7210 */ /* 0x004fc8000791e02b */
[----:B---3--:R-:W-:Y:S02]  /*2160*/  IADD3 R43, P2, P3, R10, R8, R43 ;  /* 0x000000080a2b7210 */ /* 0x008fe40007b5e02b */
[----:B------:R-:W-:-:S04]  /*2170*/  IADD3.X R41, PT, PT, R5, R3, R41, P0, P1 ;  /* 0x0000000305297210 */ /* 0x000fc800007e2429 */
[----:B------:R-:W-:-:S07]  /*2180*/  IADD3.X R41, PT, PT, R11, R9, R41, P2, P3 ;  /* 0x000000090b297210 */ /* 0x000fce00017e6429 */
.L_x_20:
[----:B------:R-:W-:Y:S05]  /*2190*/  BSYNC.RECONVERGENT B1 ;  /* 0x0000000000017941 */ /* 0x000fea0003800200 */
.L_x_18:
[----:B------:R-:W0:Y:S01]  /*21a0*/  S2R R6, SR_LANEID ;  /* 0x0000000000067919 */ /* 0x000e220000000000 */
[----:B------:R-:W1:Y:S04]  /*21b0*/  SHFL.DOWN PT, R0, R43, 0x1, 0x1f ;  /* 0x08201f002b007f89 */ /* 0x000e6800000e0000 */
[----:B------:R-:W2:Y:S01]  /*21c0*/  SHFL.DOWN PT, R2, R41, 0x1, 0x1f ;  /* 0x08201f0029027f89 */ /* 0x000ea200000e0000 */
[C---:B0-----:R-:W-:Y:S02]  /*21d0*/  ISETP.GT.AND P0, PT, R6.reuse, 0x1e, PT ;  /* 0x0000001e0600780c */ /* 0x041fe40003f04270 */
[----:B------:R-:W-:Y:S02]  /*21e0*/  ISETP.GT.AND P1, PT, R6, 0x1d, PT ;  /* 0x0000001d0600780c */ /* 0x000fe40003f24270 */
[----:B-1----:R-:W-:-:S02]  /*21f0*/  SEL R0, R0, RZ, !P0 ;  /* 0x000000ff00007207 */ /* 0x002fc40004000000 */
[----:B--2---:R-:W-:Y:S02]  /*2200*/  SEL R2, R2, RZ, !P0 ;  /* 0x000000ff02027207 */ /* 0x004fe40004000000 */
[----:B------:R-:W-:Y:S02]  /*2210*/  IADD3 R7, P0, PT, R43, R0, RZ ;  /* 0x000000002b077210 */ /* 0x000fe40007f1e0ff */
[----:B------:R-:W-:-:S03]  /*2220*/  ISETP.NE.AND P2, PT, R6, RZ, PT ;  /* 0x000000ff0600720c */ /* 0x000fc60003f45270 */
[----:B------:R-:W-:Y:S01]  /*2230*/  IMAD.X R9, R41, 0x1, R2, P0 ;  /* 0x0000000129097824 */ /* 0x000fe200000e0602 */
[----:B------:R-:W0:Y:S04]  /*2240*/  SHFL.DOWN PT, R0, R7, 0x2, 0x1f ;  /* 0x08401f0007007f89 */ /* 0x000e2800000e0000 */
[----:B------:R-:W1:Y:S05]  /*2250*/  SHFL.DOWN PT, R2, R9, 0x2, 0x1f ;  /* 0x08401f0009027f89 */ /* 0x000e6a00000e0000 */
[----:B------:R-:W2:Y:S01]  /*2260*/  @!P2 S2R R11, SR_CgaCtaId ;  /* 0x00000000000ba919 */ /* 0x000ea20000008800 */
        /* <DEDUP_REMOVED lines=12> */
[----:B------:R-:W-:-:S05]  /*2330*/  IMAD.X R9, R2, 0x1, R5, P0 ;  /* 0x0000000102097824 */ /* 0x000fca00000e0605 */
[----:B------:R-:W1:Y:S01]  /*2340*/  SHFL.DOWN PT, R2, R9, 0x8, 0x1f ;  /* 0x09001f0009027f89 */ /* 0x000e6200000e0000 */
[----:B0-----:R-:W-:-:S04]  /*2350*/  SEL R0, R0, RZ, !P1 ;  /* 0x000000ff00007207 */ /* 0x001fc80004800000 */
[----:B------:R-:W-:Y:S02]  /*2360*/  IADD3 R5, P0, PT, R0, R7, RZ ;  /* 0x0000000700057210 */ /* 0x000fe40007f1e0ff */
[----:B-1----:R-:W-:-:S03]  /*2370*/  SEL R2, R2, RZ, !P1 ;  /* 0x000000ff02027207 */ /* 0x002fc60004800000 */
[----:B------:R-:W0:Y:S01]  /*2380*/  SHFL.DOWN PT, R0, R5, 0x10, 0x1f ;  /* 0x0a001f0005007f89 */ /* 0x000e2200000e0000 */
[----:B------:R-:W-:Y:S02]  /*2390*/  ISETP.GT.AND P1, PT, R6, 0xf, PT ;  /* 0x0000000f0600780c */ /* 0x000fe40003f24270 */
[----:B------:R-:W-:Y:S01]  /*23a0*/  @!P2 SHF.R.U32.HI R6, RZ, 0x2, R39 ;  /* 0x00000002ff06a819 */ /* 0x000fe20000011627 */
[----:B------:R-:W-:Y:S01]  /*23b0*/  IMAD.X R4, R2, 0x1, R9, P0 ;  /* 0x0000000102047824 */ /* 0x000fe200000e0609 */
[----:B------:R-:W-:Y:S02]  /*23c0*/  @!P2 MOV R2, 0x400 ;  /* 0x000004000002a802 */ /* 0x000fe40000000f00 */
[----:B------:R-:W-:Y:S02]  /*23d0*/  @!P2 LOP3.LUT R6, R6, 0xf8, RZ, 0xc0, !PT ;  /* 0x000000f80606a812 */ /* 0x000fe400078ec0ff */
[----:B------:R-:W1:Y:S01]  /*23e0*/  SHFL.DOWN PT, R3, R4, 0x10, 0x1f ;  /* 0x0a001f0004037f89 */ /* 0x000e6200000e0000 */
[----:B--2---:R-:W-:-:S05]  /*23f0*/  @!P2 LEA R11, R11, R2, 0x18 ;  /* 0x000000020b0ba211 */ /* 0x004fca00078ec0ff */
[----:B------:R-:W-:Y:S01]  /*2400*/  @!P2 IMAD.IADD R11, R6, 0x1, R11 ;  /* 0x00000001060ba824 */ /* 0x000fe200078e020b */
[----:B0-----:R-:W-:-:S04]  /*2410*/  SEL R0, R0, RZ, !P1 ;  /* 0x000000ff00007207 */ /* 0x001fc80004800000 */
[----:B------:R-:W-:Y:S02]  /*2420*/  IADD3 R2, P0, PT, R0, R5, RZ ;  /* 0x0000000500027210 */ /* 0x000fe40007f1e0ff */
[----:B-1----:R-:W-:-:S05]  /*2430*/  SEL R3, R3, RZ, !P1 ;  /* 0x000000ff03037207 */ /* 0x002fca0004800000 */
[----:B------:R-:W-:Y:S01]  /*2440*/  IMAD.X R3, R3, 0x1, R4, P0 ;  /* 0x0000000103037824 */ /* 0x000fe200000e0604 */
[----:B------:R-:W-:-:S04]  /*2450*/  ISETP.NE.AND P0, PT, R39, RZ, PT ;  /* 0x000000ff2700720c */ /* 0x000fc80003f05270 */
[----:B------:R0:W-:Y:S01]  /*2460*/  @!P2 STS.64 [R11+0x10], R2 ;  /* 0x000010020b00a388 */ /* 0x0001e20000000a00 */
[----:B------:R-:W-:Y:S08]  /*2470*/  BAR.SYNC.DEFER_BLOCKING 0x0 ;  /* 0x0000000000007b1d */ /* 0x000ff00000010000 */
[----:B------:R-:W-:Y:S05]  /*2480*/  @P0 BRA `(.L_x_16) ;  /* 0x00000000006c0947 */ /* 0x000fea0003800000 */
[----:B------:R-:W1:Y:S01]  /*2490*/  S2UR UR5, SR_CgaCtaId ;  /* 0x00000000000579c3 */ /* 0x000e620000008800 */
[----:B------:R-:W-:Y:S02]  /*24a0*/  UMOV UR4, 0x400 ;  /* 0x0000040000047882 */ /* 0x000fe40000000000 */
[----:B-1----:R-:W-:-:S09]  /*24b0*/  ULEA UR4, UR5, UR4, 0x18 ;  /* 0x0000000405047291 */ /* 0x002fd2000f8ec0ff */
[----:B------:R-:W-:Y:S04]  /*24c0*/  LDS.64 R32, [UR4+0x18] ;  /* 0x00001804ff207984 */ /* 0x000fe80008000a00 */
[----:B------:R-:W1:Y:S04]  /*24d0*/  LDS.128 R28, [UR4+0x20] ;  /* 0x00002004ff1c7984 */ /* 0x000e680008000c00 */
[----:B------:R-:W2:Y:S04]  /*24e0*/  LDS.128 R24, [UR4+0x30] ;  /* 0x00003004ff187984 */ /* 0x000ea80008000c00 */
[----:B------:R-:W3:Y:S04]  /*24f0*/  LDS.128 R20, [UR4+0x40] ;  /* 0x00004004ff147984 */ /* 0x000ee80008000c00 */
[----:B------:R-:W4:Y:S04]  /*2500*/  LDS.128 R16, [UR4+0x50] ;  /* 0x00005004ff107984 */ /* 0x000f280008000c00 */
[----:B------:R-:W5:Y:S04]  /*2510*/  LDS.128 R12, [UR4+0x60] ;  /* 0x00006004ff0c7984 */ /* 0x000f680008000c00 */
[----:B0-----:R-:W0:Y:S04]  /*2520*/  LDS.128 R8, [UR4+0x70] ;  /* 0x00007004ff087984 */ /* 0x001e280008000c00 */
[----:B------:R-:W0:Y:S01]  /*2530*/  LDS.128 R4, [UR4+0x80] ;  /* 0x00008004ff047984 */ /* 0x000e220008000c00 */
[----:B-1----:R-:W-:-:S04]  /*2540*/  IADD3 R35, P1, P2, R28, R32, R2 ;  /* 0x000000201c237210 */ /* 0x002fc80007a3e002 */
[----:B--2---:R-:W-:Y:S02]  /*2550*/  IADD3 R35, P3, P4, R24, R35, R30 ;  /* 0x0000002318237210 */ /* 0x004fe40007c7e01e */
[----:B------:R-:W-:Y:S02]  /*2560*/  IADD3.X R29, PT, PT, R29, R33, R3, P1, P2 ;  /* 0x000000211d1d7210 */ /* 0x000fe40000fe4403 */
[----:B---3--:R-:W-:Y:S02]  /*2570*/  IADD3 R3, P1, P2, R20, R35, R26 ;  /* 0x0000002314037210 */ /* 0x008fe40007a3e01a */
[----:B------:R-:W-:Y:S02]  /*2580*/  IADD3.X R25, PT, PT, R25, R29, R31, P3, P4 ;  /* 0x0000001d19197210 */ /* 0x000fe40001fe841f */
[----:B----4-:R-:W-:Y:S02]  /*2590*/  IADD3 R3, P3, P4, R16, R3, R22 ;  /* 0x0000000310037210 */ /* 0x010fe40007c7e016 */
[----:B------:R-:W-:-:S02]  /*25a0*/  IADD3.X R21, PT, PT, R21, R25, R27, P1, P2 ;  /* 0x0000001915157210 */ /* 0x000fc40000fe441b */
[----:B-----5:R-:W-:Y:S02]  /*25b0*/  IADD3 R3, P1, P2, R12, R3, R18 ;  /* 0x000000030c037210 */ /* 0x020fe40007a3e012 */
[----:B------:R-:W-:Y:S02]  /*25c0*/  IADD3.X R17, PT, PT, R17, R21, R23, P3, P4 ;  /* 0x0000001511117210 */ /* 0x000fe40001fe8417 */
[----:B0-----:R-:W-:Y:S02]  /*25d0*/  IADD3 R3, P3, P4, R8, R3, R14 ;  /* 0x0000000308037210 */ /* 0x001fe40007c7e00e */
[----:B------:R-:W-:Y:S02]  /*25e0*/  IADD3.X R13, PT, PT, R13, R17, R19, P1, P2 ;  /* 0x000000110d0d7210 */ /* 0x000fe40000fe4413 */
[----:B------:R-:W-:Y:S02]  /*25f0*/  IADD3 R3, P1, P2, R4, R3, R10 ;  /* 0x0000000304037210 */ /* 0x000fe40007a3e00a */
[----:B------:R-:W-:-:S02]  /*2600*/  IADD3.X R9, PT, PT, R9, R13, R15, P3, P4 ;  /* 0x0000000d09097210 */ /* 0x000fc40001fe840f */
[----:B------:R-:W-:Y:S02]  /*2610*/  IADD3 R2, P3, PT, R3, R6, RZ ;  /* 0x0000000603027210 */ /* 0x000fe40007f7e0ff */
[----:B------:R-:W-:-:S05]  /*2620*/  IADD3.X R3, PT, PT, R5, R9, R11, P1, P2 ;  /* 0x0000000905037210 */ /* 0x000fca0000fe440b */
[----:B------:R-:W-:-:S07]  /*2630*/  IMAD.X R3, R3, 0x1, R7, P3 ;  /* 0x0000000103037824 */ /* 0x000fce00018e0607 */
.L_x_16:
[----:B------:R-:W-:Y:S05]  /*2640*/  BSYNC.RECONVERGENT B0 ;  /* 0x0000000000007941 */ /* 0x000fea0003800200 */
.L_x_1:
[----:B------:R-:W-:Y:S05]  /*2650*/  @P0 EXIT ;  /* 0x000000000000094d */ /* 0x000fea0003800000 */
[----:B------:R-:W0:Y:S01]  /*2660*/  LDCU.64 UR4, c[0x0][0x398] ;  /* 0x00007300ff0477ac */ /* 0x000e220008000a00 */
[----:B------:R-:W3:Y:S01]  /*2670*/  LDC.64 R4, c[0x0][0x388] ;  /* 0x0000e200ff047b82 */ /* 0x000ee20000000a00 */
[----:B012---:R-:W-:-:S04]  /*2680*/  IADD3 R2, P0, PT, R2, UR4, RZ ;  /* 0x0000000402027c10 */ /* 0x007fc8000ff1e0ff */
[----:B------:R-:W-:-:S05]  /*2690*/  IADD3.X R3, PT, PT, R3, UR5, RZ, P0, !PT ;  /* 0x0000000503037c10 */ /* 0x000fca00087fe4ff */
[----:B---3--:R-:W-:Y:S01]  /*26a0*/  STG.E.64 desc[UR6][R4.64], R2 ;  /* 0x0000000204007986 */ /* 0x008fe2000c101b06 */
[----:B------:R-:W-:Y:S05]  /*26b0*/  EXIT ;  /* 0x000000000000794d */ /* 0x000fea0003800000 */
.L_x_29:
[----:B------:R-:W-:-:S00]  /*26c0*/  BRA `(.L_x_29) ;  /* 0xfffffffc00fc7947 */ /* 0x000fc0000383ffff */
[----:B------:R-:W-:-:S00]  /*26d0*/  NOP ;  /* 0x0000000000007918 */ /* 0x000fc00000000000 */
        /* <DEDUP_REMOVED lines=10> */
.L_x_160:


//--------------------- .text._ZN3cub18CUB_300001_SM_10006detail6reduce18DeviceReduceKernelINS2_10policy_hubIlyN4cuda3std3__44plusIlEEE10Policy1000EN6thrust24THRUST_300001_SM_1000_NS18transform_iteratorI16is_inside_circleNSD_6detail15normal_iteratorINSD_10device_ptrI6float2EEEEllEEyS9_lNS7_10__identityEEEvT0_PT3_T1_NS0_13GridEvenShareISR_EET2_T4_ --------------------------
	.section	.text._ZN3cub18CUB_300001_SM_10006detail6reduce18DeviceReduceKernelINS2_10policy_hubIlyN4cuda3std3__44plusIlEEE10Policy1000EN6thrust24THRUST_300001_SM_1000_NS18transform_iteratorI16is_inside_circleNSD_6detail15normal_iteratorINSD_10device_ptrI6float2EEEEllEEyS9_lNS7_10__identityEEEvT0_PT3_T1_NS0_13GridEvenShareISR_EET2_T4_,"ax",@progbits
	.align	128
        .global         _ZN3cub18CUB_300001_SM_10006detail6reduce18DeviceReduceKernelINS2_10policy_hubIlyN4cuda3std3__44plusIlEEE10Policy1000EN6thrust24THRUST_300001_SM_1000_NS18transform_iteratorI16is_inside_circleNSD_6detail15normal_iteratorINSD_10device_ptrI6float2EEEEllEEyS9_lNS7_10__identityEEEvT0_PT3_T1_NS0_13GridEvenShareISR_EET2_T4_
        .type           _ZN3cub18CUB_300001_SM_10006detail6reduce18DeviceReduceKernelINS2_10policy_hubIlyN4cuda3std3__44plusIlEEE10Policy1000EN6thrust24THRUST_300001_SM_1000_NS18transform_iteratorI16is_inside_circleNSD_6detail15normal_iteratorINSD_10device_ptrI6float2EEEEllEEyS9_lNS7_10__identityEEEvT0_PT3_T1_NS0_13GridEvenShareISR_EET2_T4_,@function
        .size           _ZN3cub18CUB_300001_SM_10006detail6reduce18DeviceReduceKernelINS2_10policy_hubIlyN4cuda3std3__44plusIlEEE10Policy1000EN6thrust24THRUST_300001_SM_1000_NS18transform_iteratorI16is_inside_circleNSD_6detail15normal_iteratorINSD_10device_ptrI6float2EEEEllEEyS9_lNS7_10__identityEEEvT0_PT3_T1_NS0_13GridEvenShareISR_EET2_T4_,(.L_x_161 - _ZN3cub18CUB_300001_SM_10006detail6reduce18DeviceReduceKernelINS2_10policy_hubIlyN4cuda3std3__44plusIlEEE10Policy1000EN6thrust24THRUST_300001_SM_1000_NS18transform_iteratorI16is_inside_circleNSD_6detail15normal_iteratorINSD_10device_ptrI6float2EEEEllEEyS9_lNS7_10__identityEEEvT0_PT3_T1_NS0_13GridEvenShareISR_EET2_T4_)
        .other          _ZN3cub18CUB_300001_SM_10006detail6reduce18DeviceReduceKernelINS2_10policy_hubIlyN4cuda3std3__44plusIlEEE10Policy1000EN6thrust24THRUST_300001_SM_1000_NS18transform_iteratorI16is_inside_circleNSD_6detail15normal_iteratorINSD_10device_ptrI6float2EEEEllEEyS9_lNS7_10__identityEEEvT0_PT3_T1_NS0_13GridEvenShareISR_EET2_T4_,@"STO_CUDA_ENTRY STV_DEFAULT"
_ZN3cub18CUB_300001_SM_10006detail6reduce18DeviceReduceKernelINS2_10policy_hubIlyN4cuda3std3__44plusIlEEE10Policy1000EN6thrust24THRUST_300001_SM_1000_NS18transform_iteratorI16is_inside_circleNSD_6detail15normal_iteratorINSD_10device_ptrI6float2EEEEllEEyS9_lNS7_10__identityEEEvT0_PT3_T1_NS0_13GridEvenShareISR_EET2_T4_:
.text._ZN3cub18CUB_300001_SM_10006detail6reduce18DeviceReduceKernelINS2_10policy_hubIlyN4cuda3std3__44plusIlEEE10Policy1000EN6thrust24THRUST_300001_SM_1000_NS18transform_iteratorI16is_inside_circleNSD_6detail15normal_iteratorINSD_10device_ptrI6float2EEEEllEEyS9_lNS7_10__identityEEEvT0_PT3_T1_NS0_13GridEvenShareISR_EET2_T4_:
[----:B------:R-:W-:Y:S01]  /*0000*/  LDC R1, c[0x0][0x37c] ;  /* 0x0000df00ff017b82 */ /* 0x000fe20000000800 */
[----:B------:R-:W0:Y:S01]  /*0010*/  S2R R0, SR_CTAID.X ;  /* 0x0000000000007919 */ /* 0x000e220000002500 */
[----:B------:R-:W1:Y:S06]  /*0020*/  LDCU.64 UR4, c[0x0][0x3c0] ;  /* 0x00007800ff0477ac */ /* 0x000e6c0008000a00 */
[----:B------:R-:W2:Y:S01]  /*0030*/  LDC R2, c[0x0][0x3c8] ;  /* 0x0000f200ff027b82 */ /* 0x000ea20000000800 */
[----:B------:R-:W-:Y:S01]  /*0040*/  BSSY.RECONVERGENT B0, `(.L_x_30) ;  /* 0x00002df000007945 */ /* 0x000fe20003800200 */
[----:B------:R-:W3:Y:S01]  /*0050*/  LDCU.64 UR8, c[0x0][0x358] ;  /* 0x00006b00ff0877ac */ /* 0x000ee20008000a00 */
[----:B-1----:R-:W-:-:S02]  /*0060*/  IMAD.U32 R4, RZ, RZ, UR4 ;  /* 0x00000004ff047e24 */ /* 0x002fc4000f8e00ff */
[----:B------:R-:W-:Y:S02]  /*0070*/  IMAD.U32 R5, RZ, RZ, UR5 ;  /* 0x00000005ff057e24 */ /* 0x000fe4000f8e00ff */
[----:B--2---:R-:W-:-:S05]  /*0080*/  IMAD R2, R2, 0xe00, RZ ;  /* 0x00000e0002027824 */ /* 0x004fca00078e02ff */
[----:B------:R-:W-:Y:S01]  /*0090*/  SHF.R.S32.HI R3, RZ, 0x1f, R2 ;  /* 0x0000001fff037819 */ /* 0x000fe20000011402 */
[----:B0-----:R-:W-:-:S05]  /*00a0*/  IMAD R27, R0, 0xe00, RZ ;  /* 0x00000e00001b7824 */ /* 0x001fca00078e02ff */
[----:B------:R-:W-:-:S04]  /*00b0*/  IADD3 R25, P1, PT, -R27, R4, RZ ;  /* 0x000000041b197210 */ /* 0x000fc80007f3e1ff */
[----:B------:R-:W-:Y:S02]  /*00c0*/  ISETP.GT.U32.AND P0, PT, R25, 0xdff, PT ;  /* 0x00000dff1900780c */ /* 0x000fe40003f04070 */
[----:B------:R-:W-:-:S04]  /*00d0*/  IADD3.X R10, PT, PT, R5, -0x1, RZ, P1, !PT ;  /* 0xffffffff050a7810 */ /* 0x000fc80000ffe4ff */
[----:B------:R-:W-:-:S13]  /*00e0*/  ISETP.GT.U32.AND.EX P0, PT, R10, RZ, PT, P0 ;  /* 0x000000ff0a00720c */ /* 0x000fda0003f04100 */
[----:B---3--:R-:W-:Y:S05]  /*00f0*/  @P0 BRA `(.L_x_31) ;  /* 0x0000001400c80947 */ /* 0x008fea0003800000 */
[----:B------:R-:W0:Y:S01]  /*0100*/  S2R R16, SR_TID.X ;  /* 0x0000000000107919 */ /* 0x000e220000002100 */
[----:B------:R-:W-:Y:S01]  /*0110*/  IMAD.IADD R28, R4, 0x1, -R27 ;  /* 0x00000001041c7824 */ /* 0x000fe200078e0a1b */
[----:B------:R-:W-:Y:S01]  /*0120*/  BSSY.RECONVERGENT B1, `(.L_x_32) ;  /* 0x0000010000017945 */ /* 0x000fe20003800200 */
[----:B------:R-:W-:Y:S02]  /*0130*/  IMAD.MOV.U32 R19, RZ, RZ, RZ ;  /* 0x000000ffff137224 */ /* 0x000fe400078e00ff */
[----:B------:R-:W-:Y:S01]  /*0140*/  IMAD.MOV.U32 R17, RZ, RZ, RZ ;  /* 0x000000ffff117224 */ /* 0x000fe200078e00ff */
[----:B0-----:R-:W-:Y:S01]  /*0150*/  ISETP.GE.AND P0, PT, R16, R28, PT ;  /* 0x0000001c1000720c */ /* 0x001fe20003f06270 */
[----:B------:R-:W-:-:S12]  /*0160*/  IMAD.MOV.U32 R18, RZ, RZ, R16 ;  /* 0x000000ffff127224 */ /* 0x000fd800078e0010 */
[----:B------:R-:W-:Y:S05]  /*0170*/  @P0 BRA `(.L_x_33) ;  /* 0x0000000000280947 */ /* 0x000fea0003800000 */
[----:B------:R-:W0:Y:S01]  /*0180*/  LDC.64 R2, c[0x0][0x380] ;  /* 0x0000e000ff027b82 */ /* 0x000e220000000a00 */
[----:B------:R-:W-:-:S04]  /*0190*/  IMAD.IADD R5, R27, 0x1, R16 ;  /* 0x000000011b057824 */ /* 0x000fc800078e0210 */
[----:B0-----:R-:W-:-:S06]  /*01a0*/  IMAD.WIDE.U32 R2, R5, 0x8, R2 ;  /* 0x0000000805027825 */ /* 0x001fcc00078e0002 */
[----:B------:R-:W2:Y:S01]  /*01b0*/  LDG.E.64 R2, desc[UR8][R2.64] ;  /* 0x0000000802027981 */ /* 0x000ea2000c1e1b00 */
[----:B------:R-:W-:Y:S02]  /*01c0*/  VIADD R18, R16, 0x200 ;  /* 0x0000020010127836 */ /* 0x000fe40000000000 */
[----:B------:R-:W-:Y:S02]  /*01d0*/  IMAD.MOV.U32 R17, RZ, RZ, RZ ;  /* 0x000000ffff117224 */ /* 0x000fe400078e00ff */
[----:B--2---:R-:W-:-:S04]  /*01e0*/  FMUL R5, R3, R3 ;  /* 0x0000000303057220 */ /* 0x004fc80000400000 */
[----:B------:R-:W-:-:S05]  /*01f0*/  FFMA R5, R2, R2, R5 ;  /* 0x0000000202057223 */ /* 0x000fca0000000005 */
[----:B------:R-:W-:-:S04]  /*0200*/  FSETP.GTU.AND P0, PT, R5, 1, PT ;  /* 0x3f8000000500780b */ /* 0x000fc80003f0c000 */
[----:B------:R-:W-:-:S09]  /*0210*/  SEL R19, RZ, 0x1, P0 ;  /* 0x00000001ff137807 */ /* 0x000fd20000000000 */
.L_x_33:
[----:B------:R-:W-:Y:S05]  /*0220*/  BSYNC.RECONVERGENT B1 ;  /* 0x0000000000017941 */ /* 0x000fea0003800200 */
.L_x_32:
[----:B------:R-:W-:Y:S01]  /*0230*/  ISETP.GE.AND P0, PT, R18, R28, PT ;  /* 0x0000001c1200720c */ /* 0x000fe20003f06270 */
[----:B------:R-:W-:-:S12]  /*0240*/  BSSY.RECONVERGENT B1, `(.L_x_34) ;  /* 0x000008e000017945 */ /* 0x000fd80003800200 */
[----:B------:R-:W-:Y:S05]  /*0250*/  @P0 BRA `(.L_x_35) ;  /* 0x0000000800300947 */ /* 0x000fea0003800000 */
[----:B------:R-:W-:Y:S01]  /*0260*/  LOP3.LUT R20, RZ, R18, RZ, 0x33, !PT ;  /* 0x00000012ff147212 */ /* 0x000fe200078e33ff */
[----:B------:R-:W-:Y:S03]  /*0270*/  BSSY.RECONVERGENT B2, `(.L_x_36) ;  /* 0x0000045000027945 */ /* 0x000fe60003800200 */
[----:B------:R-:W-:-:S04]  /*0280*/  IADD3 R20, PT, PT, -R27, R4, R20 ;  /* 0x000000041b147210 */ /* 0x000fc80007ffe114 */
[C---:B------:R-:W-:Y:S02]  /*0290*/  ISETP.GE.U32.AND P1, PT, R20.reuse, 0xe00, PT ;  /* 0x00000e001400780c */ /* 0x040fe40003f26070 */
[----:B------:R-:W-:-:S04]  /*02a0*/  LEA.HI R21, R20, 0x1, RZ, 0x17 ;  /* 0x0000000114157811 */ /* 0x000fc800078fb8ff */
[----:B------:R-:W-:-:S04]  /*02b0*/  LOP3.LUT R23, R21, 0x7, RZ, 0xc0, !PT ;  /* 0x0000000715177812 */ /* 0x000fc800078ec0ff */
[----:B------:R-:W-:-:S03]  /*02c0*/  ISETP.NE.AND P0, PT, R23, RZ, PT ;  /* 0x000000ff1700720c */ /* 0x000fc60003f05270 */
[----:B------:R-:W-:Y:S10]  /*02d0*/  @!P1 BRA `(.L_x_37) ;  /* 0x0000000000f89947 */ /* 0x000ff40003800000 */
[----:B------:R-:W0:Y:S01]  /*02e0*/  LDCU.64 UR4, c[0x0][0x380] ;  /* 0x00007000ff0477ac */ /* 0x000e220008000a00 */
[----:B------:R-:W-:Y:S01]  /*02f0*/  IMAD.WIDE.U32 R2, R18, 0x8, RZ ;  /* 0x0000000812027825 */ /* 0x000fe200078e00ff */
[----:B------:R-:W-:-:S03]  /*0300*/  LOP3.LUT R22, R21, 0xfffff8, RZ, 0xc0, !PT ;  /* 0x00fffff815167812 */ /* 0x000fc600078ec0ff */
[----:B------:R-:W-:-:S04]  /*0310*/  IMAD.WIDE.U32 R2, R0, 0x7000, R2 ;  /* 0x0000700000027825 */ /* 0x000fc800078e0002 */
[----:B------:R-:W-:Y:S01]  /*0320*/  IMAD.MOV R22, RZ, RZ, -R22 ;  /* 0x000000ffff167224 */ /* 0x000fe200078e0a16 */
[----:B0-----:R-:W-:-:S04]  /*0330*/  IADD3 R2, P1, PT, R2, UR4, RZ ;  /* 0x0000000402027c10 */ /* 0x001fc8000ff3e0ff */
[----:B------:R-:W-:-:S04]  /*0340*/  IADD3 R2, P2, PT, R2, 0x4000, RZ ;  /* 0x0000400002027810 */ /* 0x000fc80007f5e0ff */
[----:B------:R-:W-:-:S09]  /*0350*/  IADD3.X R3, PT, PT, RZ, UR5, R3, P2, P1 ;  /* 0x00000005ff037c10 */ /* 0x000fd200097e2403 */
.L_x_38:
[----:B------:R-:W2:Y:S04]  /*0360*/  LDG.E.64 R10, desc[UR8][R2.64+-0x4000] ;  /* 0xffc00008020a7981 */ /* 0x000ea8000c1e1b00 */
[----:B------:R-:W3:Y:S04]  /*0370*/  LDG.E.64 R12, desc[UR8][R2.64+-0x3000] ;  /* 0xffd00008020c7981 */ /* 0x000ee8000c1e1b00 */
[----:B------:R-:W4:Y:S04]  /*0380*/  LDG.E.64 R4, desc[UR8][R2.64+-0x2000] ;  /* 0xffe0000802047981 */ /* 0x000f28000c1e1b00 */
[----:B------:R-:W5:Y:S04]  /*0390*/  LDG.E.64 R6, desc[UR8][R2.64+-0x1000] ;  /* 0xfff0000802067981 */ /* 0x000f68000c1e1b00 */
[----:B------:R-:W5:Y:S01]  /*03a0*/  LDG.E.64 R8, desc[UR8][R2.64] ;  /* 0x0000000802087981 */ /* 0x000f62000c1e1b00 */
[----:B--2---:R-:W-:-:S04]  /*03b0*/  FMUL R11, R11, R11 ;  /* 0x0000000b0b0b7220 */ /* 0x004fc80000400000 */
[----:B------:R-:W-:Y:S02]  /*03c0*/  FFMA R14, R10, R10, R11 ;  /* 0x0000000a0a0e7223 */ /* 0x000fe4000000000b */
[----:B------:R-:W2:Y:S01]  /*03d0*/  LDG.E.64 R10, desc[UR8][R2.64+0x1000] ;  /* 0x00100008020a7981 */ /* 0x000ea2000c1e1b00 */
[----:B---3--:R-:W-:Y:S02]  /*03e0*/  FMUL R13, R13, R13 ;  /* 0x0000000d0d0d7220 */ /* 0x008fe40000400000 */
[----:B------:R-:W-:Y:S02]  /*03f0*/  FSETP.GTU.AND P1, PT, R14, 1, PT ;  /* 0x3f8000000e00780b */ /* 0x000fe40003f2c000 */
[----:B------:R-:W3:Y:S01]  /*0400*/  LDG.E.64 R14, desc[UR8][R2.64+0x3000] ;  /* 0x00300008020e7981 */ /* 0x000ee2000c1e1b00 */
[----:B------:R-:W-:-:S03]  /*0410*/  FFMA R24, R12, R12, R13 ;  /* 0x0000000c0c187223 */ /* 0x000fc6000000000d */
[----:B------:R-:W3:Y:S01]  /*0420*/  LDG.E.64 R12, desc[UR8][R2.64+0x2000] ;  /* 0x00200008020c7981 */ /* 0x000ee2000c1e1b00 */
[----:B----4-:R-:W-:Y:S01]  /*0430*/  FMUL R5, R5, R5 ;  /* 0x0000000505057220 */ /* 0x010fe20000400000 */
[----:B-----5:R-:W-:Y:S01]  /*0440*/  FMUL R7, R7, R7 ;  /* 0x0000000707077220 */ /* 0x020fe20000400000 */
[----:B------:R-:W-:Y:S01]  /*0450*/  FSETP.GTU.AND P2, PT, R24, 1, PT ;  /* 0x3f8000001800780b */ /* 0x000fe20003f4c000 */
[----:B------:R-:W-:Y:S01]  /*0460*/  FMUL R9, R9, R9 ;  /* 0x0000000909097220 */ /* 0x000fe20000400000 */
[----:B------:R-:W-:Y:S01]  /*0470*/  FFMA R4, R4, R4, R5 ;  /* 0x0000000404047223 */ /* 0x000fe20000000005 */
[----:B------:R-:W-:Y:S01]  /*0480*/  FFMA R7, R6, R6, R7 ;  /* 0x0000000606077223 */ /* 0x000fe20000000007 */
[----:B------:R-:W-:Y:S01]  /*0490*/  SEL R5, RZ, 0x1, P1 ;  /* 0x00000001ff057807 */ /* 0x000fe20000800000 */
[----:B------:R-:W-:Y:S01]  /*04a0*/  FFMA R9, R8, R8, R9 ;  /* 0x0000000808097223 */ /* 0x000fe20000000009 */
[----:B------:R-:W-:Y:S02]  /*04b0*/  SEL R6, RZ, 0x1, P2 ;  /* 0x00000001ff067807 */ /* 0x000fe40001000000 */
[----:B------:R-:W-:-:S02]  /*04c0*/  FSETP.GTU.AND P1, PT, R4, 1, PT ;  /* 0x3f8000000400780b */ /* 0x000fc40003f2c000 */
[----:B------:R-:W-:Y:S02]  /*04d0*/  FSETP.GTU.AND P2, PT, R7, 1, PT ;  /* 0x3f8000000700780b */ /* 0x000fe40003f4c000 */
[----:B------:R-:W-:Y:S02]  /*04e0*/  IADD3 R19, P5, P6, R6, R19, R5 ;  /* 0x0000001306137210 */ /* 0x000fe40007ebe005 */
[----:B------:R-:W-:Y:S02]  /*04f0*/  SEL R5, RZ, 0x1, P1 ;  /* 0x00000001ff057807 */ /* 0x000fe40000800000 */
[----:B------:R-:W-:Y:S02]  /*0500*/  SEL R4, RZ, 0x1, P2 ;  /* 0x00000001ff047807 */ /* 0x000fe40001000000 */
[----:B------:R-:W-:Y:S02]  /*0510*/  FSETP.GTU.AND P3, PT, R9, 1, PT ;  /* 0x3f8000000900780b */ /* 0x000fe40003f6c000 */
[----:B------:R-:W-:Y:S01]  /*0520*/  IADD3 R19, P2, P1, R4, R19, R5 ;  /* 0x0000001304137210 */ /* 0x000fe2000795e005 */
[----:B------:R-:W-:Y:S01]  /*0530*/  VIADD R22, R22, 0x8 ;  /* 0x0000000816167836 */ /* 0x000fe20000000000 */
[----:B------:R-:W-:-:S02]  /*0540*/  SEL R4, RZ, 0x1, P3 ;  /* 0x00000001ff047807 */ /* 0x000fc40001800000 */
[----:B------:R-:W-:-:S04]  /*0550*/  IADD3.X R17, PT, PT, RZ, R17, RZ, P5, P6 ;  /* 0x00000011ff117210 */ /* 0x000fc80002fec4ff */
[----:B------:R-:W-:Y:S01]  /*0560*/  IADD3.X R17, PT, PT, RZ, R17, RZ, P2, P1 ;  /* 0x00000011ff117210 */ /* 0x000fe200017e24ff */
[----:B------:R-:W-:Y:S02]  /*0570*/  VIADD R18, R18, 0x1000 ;  /* 0x0000100012127836 */ /* 0x000fe40000000000 */
[----:B--2---:R-:W-:-:S04]  /*0580*/  FMUL R11, R11, R11 ;  /* 0x0000000b0b0b7220 */ /* 0x004fc80000400000 */
[----:B------:R-:W-:Y:S01]  /*0590*/  FFMA R11, R10, R10, R11 ;  /* 0x0000000a0a0b7223 */ /* 0x000fe2000000000b */
[----:B---3--:R-:W-:-:S04]  /*05a0*/  FMUL R15, R15, R15 ;  /* 0x0000000f0f0f7220 */ /* 0x008fc80000400000 */
[----:B------:R-:W-:Y:S01]  /*05b0*/  FSETP.GTU.AND P4, PT, R11, 1, PT ;  /* 0x3f8000000b00780b */ /* 0x000fe20003f8c000 */
[----:B------:R-:W-:Y:S01]  /*05c0*/  FFMA R15, R14, R14, R15 ;  /* 0x0000000e0e0f7223 */ /* 0x000fe2000000000f */
[----:B------:R-:W-:Y:S02]  /*05d0*/  FMUL R13, R13, R13 ;  /* 0x0000000d0d0d7220 */ /* 0x000fe40000400000 */
[----:B------:R-:W-:Y:S02]  /*05e0*/  SEL R5, RZ, 0x1, P4 ;  /* 0x00000001ff057807 */ /* 0x000fe40002000000 */
[----:B------:R-:W-:Y:S01]  /*05f0*/  FSETP.GTU.AND P3, PT, R15, 1, PT ;  /* 0x3f8000000f00780b */ /* 0x000fe20003f6c000 */
[----:B------:R-:W-:Y:S01]  /*0600*/  FFMA R13, R12, R12, R13 ;  /* 0x0000000c0c0d7223 */ /* 0x000fe2000000000d */
[----:B------:R-:W-:Y:S02]  /*0610*/  IADD3 R5, P5, P6, R5, R19, R4 ;  /* 0x0000001305057210 */ /* 0x000fe40007ebe004 */
[----:B------:R-:W-:-:S02]  /*0620*/  SEL R19, RZ, 0x1, P3 ;  /* 0x00000001ff137807 */ /* 0x000fc40001800000 */
[----:B------:R-:W-:Y:S02]  /*0630*/  ISETP.NE.AND P3, PT, R22, RZ, PT ;  /* 0x000000ff1600720c */ /* 0x000fe40003f65270 */
[----:B------:R-:W-:-:S04]  /*0640*/  FSETP.GTU.AND P4, PT, R13, 1, PT ;  /* 0x3f8000000d00780b */ /* 0x000fc80003f8c000 */
[----:B------:R-:W-:Y:S02]  /*0650*/  SEL R4, RZ, 0x1, P4 ;  /* 0x00000001ff047807 */ /* 0x000fe40002000000 */
[----:B------:R-:W-:Y:S02]  /*0660*/  IADD3 R2, P4, PT, R2, 0x8000, RZ ;  /* 0x0000800002027810 */ /* 0x000fe40007f9e0ff */
[----:B------:R-:W-:Y:S02]  /*0670*/  IADD3 R19, P1, P2, R19, R5, R4 ;  /* 0x0000000513137210 */ /* 0x000fe40007a3e004 */
[----:B------:R-:W-:Y:S01]  /*0680*/  IADD3.X R17, PT, PT, RZ, R17, RZ, P5, P6 ;  /* 0x00000011ff117210 */ /* 0x000fe20002fec4ff */
[----:B------:R-:W-:-:S03]  /*0690*/  IMAD.X R3, RZ, RZ, R3, P4 ;  /* 0x000000ffff037224 */ /* 0x000fc600020e0603 */
[----:B------:R-:W-:Y:S01]  /*06a0*/  IADD3.X R17, PT, PT, RZ, R17, RZ, P1, P2 ;  /* 0x00000011ff117210 */ /* 0x000fe20000fe44ff */
[----:B------:R-:W-:Y:S06]  /*06b0*/  @P3 BRA `(.L_x_38) ;  /* 0xfffffffc00283947 */ /* 0x000fec000383ffff */
.L_x_37:
[----:B------:R-:W-:Y:S05]  /*06c0*/  BSYNC.RECONVERGENT B2 ;  /* 0x0000000000027941 */ /* 0x000fea0003800200 */
.L_x_36:
[----:B------:R-:W-:Y:S05]  /*06d0*/  @!P0 BRA `(.L_x_35) ;  /* 0x0000000400108947 */ /* 0x000fea0003800000 */
[----:B------:R-:W-:Y:S01]  /*06e0*/  ISETP.GE.U32.AND P1, PT, R23, 0x4, PT ;  /* 0x000000041700780c */ /* 0x000fe20003f26070 */
[----:B------:R-:W-:Y:S01]  /*06f0*/  BSSY.RECONVERGENT B2, `(.L_x_39) ;  /* 0x0000021000027945 */ /* 0x000fe20003800200 */
[----:B------:R-:W-:-:S11]  /*0700*/  LOP3.LUT P0, R21, R21, 0x3, RZ, 0xc0, !PT ;  /* 0x0000000315157812 */ /* 0x000fd6000780c0ff */
[----:B------:R-:W-:Y:S05]  /*0710*/  @!P1 BRA `(.L_x_40) ;  /* 0x0000000000789947 */ /* 0x000fea0003800000 */
[----:B------:R-:W0:Y:S01]  /*0720*/  LDCU.64 UR4, c[0x0][0x380] ;  /* 0x00007000ff0477ac */ /* 0x000e220008000a00 */
[----:B------:R-:W-:-:S04]  /*0730*/  IADD3 R2, P1, PT, R27, R18, RZ ;  /* 0x000000121b027210 */ /* 0x000fc80007f3e0ff */
[----:B------:R-:W-:Y:S02]  /*0740*/  LEA.HI.X.SX32 R3, R18, RZ, 0x1, P1 ;  /* 0x000000ff12037211 */ /* 0x000fe400008f0eff */
[----:B0-----:R-:W-:-:S04]  /*0750*/  LEA R10, P1, R2, UR4, 0x3 ;  /* 0x00000004020a7c11 */ /* 0x001fc8000f8218ff */
[----:B------:R-:W-:-:S05]  /*0760*/  LEA.HI.X R11, R2, UR5, R3, 0x3, P1 ;  /* 0x00000005020b7c11 */ /* 0x000fca00088f1c03 */
[----:B------:R-:W2:Y:S04]  /*0770*/  LDG.E.64 R4, desc[UR8][R10.64] ;  /* 0x000000080a047981 */ /* 0x000ea8000c1e1b00 */
[----:B------:R-:W3:Y:S04]  /*0780*/  LDG.E.64 R6, desc[UR8][R10.64+0x1000] ;  /* 0x001000080a067981 */ /* 0x000ee8000c1e1b00 */
[----:B------:R-:W4:Y:S04]  /*0790*/  LDG.E.64 R2, desc[UR8][R10.64+0x2000] ;  /* 0x002000080a027981 */ /* 0x000f28000c1e1b00 */
[----:B------:R-:W5:Y:S01]  /*07a0*/  LDG.E.64 R8, desc[UR8][R10.64+0x3000] ;  /* 0x003000080a087981 */ /* 0x000f62000c1e1b00 */
[----:B------:R-:W-:-:S02]  /*07b0*/  VIADD R18, R18, 0x800 ;  /* 0x0000080012127836 */ /* 0x000fc40000000000 */
[----:B--2---:R-:W-:Y:S01]  /*07c0*/  FMUL R5, R5, R5 ;  /* 0x0000000505057220 */ /* 0x004fe20000400000 */
[----:B---3--:R-:W-:-:S03]  /*07d0*/  FMUL R7, R7, R7 ;  /* 0x0000000707077220 */ /* 0x008fc60000400000 */
[----:B------:R-:W-:Y:S01]  /*07e0*/  FFMA R5, R4, R4, R5 ;  /* 0x0000000404057223 */ /* 0x000fe20000000005 */
[----:B----4-:R-:W-:Y:S01]  /*07f0*/  FMUL R3, R3, R3 ;  /* 0x0000000303037220 */ /* 0x010fe20000400000 */
[----:B------:R-:W-:-:S03]  /*0800*/  FFMA R7, R6, R6, R7 ;  /* 0x0000000606077223 */ /* 0x000fc60000000007 */
[----:B------:R-:W-:Y:S01]  /*0810*/  FSETP.GTU.AND P1, PT, R5, 1, PT ;  /* 0x3f8000000500780b */ /* 0x000fe20003f2c000 */
[----:B-----5:R-:W-:Y:S01]  /*0820*/  FMUL R9, R9, R9 ;  /* 0x0000000909097220 */ /* 0x020fe20000400000 */
[----:B------:R-:W-:Y:S01]  /*0830*/  FFMA R3, R2, R2, R3 ;  /* 0x0000000202037223 */ /* 0x000fe20000000003 */
[----:B------:R-:W-:Y:S02]  /*0840*/  FSETP.GTU.AND P2, PT, R7, 1, PT ;  /* 0x3f8000000700780b */ /* 0x000fe40003f4c000 */
[----:B------:R-:W-:Y:S01]  /*0850*/  FFMA R9, R8, R8, R9 ;  /* 0x0000000808097223 */ /* 0x000fe20000000009 */
[----:B------:R-:W-:Y:S02]  /*0860*/  SEL R5, RZ, 0x1, P1 ;  /* 0x00000001ff057807 */ /* 0x000fe40000800000 */
[----:B------:R-:W-:Y:S02]  /*0870*/  FSETP.GTU.AND P3, PT, R3, 1, PT ;  /* 0x3f8000000300780b */ /* 0x000fe40003f6c000 */
[----:B------:R-:W-:-:S02]  /*0880*/  FSETP.GTU.AND P4, PT, R9, 1, PT ;  /* 0x3f8000000900780b */ /* 0x000fc40003f8c000 */
[----:B------:R-:W-:Y:S02]  /*0890*/  SEL R4, RZ, 0x1, P2 ;  /* 0x00000001ff047807 */ /* 0x000fe40001000000 */
[----:B------:R-:W-:Y:S02]  /*08a0*/  SEL R3, RZ, 0x1, P3 ;  /* 0x00000001ff037807 */ /* 0x000fe40001800000 */
[----:B------:R-:W-:Y:S02]  /*08b0*/  SEL R2, RZ, 0x1, P4 ;  /* 0x00000001ff027807 */ /* 0x000fe40002000000 */
[----:B------:R-:W-:-:S04]  /*08c0*/  IADD3 R19, P1, P2, R4, R19, R5 ;  /* 0x0000001304137210 */ /* 0x000fc80007a3e005 */
[----:B------:R-:W-:Y:S02]  /*08d0*/  IADD3 R19, P3, P4, R2, R19, R3 ;  /* 0x0000001302137210 */ /* 0x000fe40007c7e003 */
[----:B------:R-:W-:-:S04]  /*08e0*/  IADD3.X R17, PT, PT, RZ, R17, RZ, P1, P2 ;  /* 0x00000011ff117210 */ /* 0x000fc80000fe44ff */
[----:B------:R-:W-:-:S07]  /*08f0*/  IADD3.X R17, PT, PT, RZ, R17, RZ, P3, P4 ;  /* 0x00000011ff117210 */ /* 0x000fce0001fe84ff */
.L_x_40:
[----:B------:R-:W-:Y:S05]  /*0900*/  BSYNC.RECONVERGENT B2 ;  /* 0x0000000000027941 */ /* 0x000fea0003800200 */
.L_x_39:
[----:B------:R-:W-:Y:S05]  /*0910*/  @!P0 BRA `(.L_x_35) ;  /* 0x0000000000808947 */ /* 0x000fea0003800000 */
[----:B------:R-:W-:Y:S02]  /*0920*/  ISETP.NE.AND P0, PT, R21, 0x1, PT ;  /* 0x000000011500780c */ /* 0x000fe40003f05270 */
[----:B------:R-:W-:-:S11]  /*0930*/  LOP3.LUT P1, RZ, R20, 0x200, RZ, 0xc0, !PT ;  /* 0x0000020014ff7812 */ /* 0x000fd6000782c0ff */
[----:B------:R-:W0:Y:S01]  /*0940*/  @P0 LDC.64 R8, c[0x0][0x380] ;  /* 0x0000e000ff080b82 */ /* 0x000e220000000a00 */
[----:B------:R-:W-:-:S04]  /*0950*/  @P0 IADD3 R5, P2, PT, R27, R18, RZ ;  /* 0x000000121b050210 */ /* 0x000fc80007f5e0ff */
[C---:B------:R-:W-:Y:S01]  /*0960*/  @P0 LEA.HI.X.SX32 R6, R18.reuse, RZ, 0x1, P2 ;  /* 0x000000ff12060211 */ /* 0x040fe200010f0eff */
[----:B------:R-:W-:Y:S02]  /*0970*/  @P0 VIADD R18, R18, 0x400 ;  /* 0x0000040012120836 */ /* 0x000fe40000000000 */
[----:B------:R-:W1:Y:S03]  /*0980*/  @!P1 LDC.64 R2, c[0x0][0x380] ;  /* 0x0000e000ff029b82 */ /* 0x000e660000000a00 */
[----:B------:R-:W-:-:S04]  /*0990*/  @!P1 IADD3 R27, P2, PT, R27, R18, RZ ;  /* 0x000000121b1b9210 */ /* 0x000fc80007f5e0ff */
[----:B------:R-:W-:Y:S02]  /*09a0*/  @!P1 LEA.HI.X.SX32 R10, R18, RZ, 0x1, P2 ;  /* 0x000000ff120a9211 */ /* 0x000fe400010f0eff */
[----:B0-----:R-:W-:-:S04]  /*09b0*/  @P0 LEA R4, P3, R5, R8, 0x3 ;  /* 0x0000000805040211 */ /* 0x001fc800078618ff */
[----:B------:R-:W-:Y:S02]  /*09c0*/  @P0 LEA.HI.X R5, R5, R9, R6, 0x3, P3 ;  /* 0x0000000905050211 */ /* 0x000fe400018f1c06 */
[----:B-1----:R-:W-:-:S03]  /*09d0*/  @!P1 LEA R2, P2, R27, R2, 0x3 ;  /* 0x000000021b029211 */ /* 0x002fc600078418ff */
[----:B------:R-:W2:Y:S01]  /*09e0*/  @P0 LDG.E.64 R8, desc[UR8][R4.64] ;  /* 0x0000000804080981 */ /* 0x000ea2000c1e1b00 */
[----:B------:R-:W-:-:S03]  /*09f0*/  @!P1 LEA.HI.X R3, R27, R3, R10, 0x3, P2 ;  /* 0x000000031b039211 */ /* 0x000fc600010f1c0a */
[----:B------:R-:W3:Y:S04]  /*0a00*/  @P0 LDG.E.64 R6, desc[UR8][R4.64+0x1000] ;  /* 0x0010000804060981 */ /* 0x000ee8000c1e1b00 */
[----:B------:R-:W4:Y:S01]  /*0a10*/  @!P1 LDG.E.64 R2, desc[UR8][R2.64] ;  /* 0x0000000802029981 */ /* 0x000f22000c1e1b00 */
[----:B--2---:R-:W-:Y:S01]  /*0a20*/  @P0 FMUL R9, R9, R9 ;  /* 0x0000000909090220 */ /* 0x004fe20000400000 */
[----:B---3--:R-:W-:-:S03]  /*0a30*/  @P0 FMUL R7, R7, R7 ;  /* 0x0000000707070220 */ /* 0x008fc60000400000 */
[----:B------:R-:W-:Y:S01]  /*0a40*/  @P0 FFMA R9, R8, R8, R9 ;  /* 0x0000000808090223 */ /* 0x000fe20000000009 */
[----:B------:R-:W-:Y:S01]  /*0a50*/  @P0 FFMA R6, R6, R6, R7 ;  /* 0x0000000606060223 */ /* 0x000fe20000000007 */
[----:B----4-:R-:W-:-:S03]  /*0a60*/  @!P1 FMUL R7, R3, R3 ;  /* 0x0000000303079220 */ /* 0x010fc60000400000 */
[----:B------:R-:W-:Y:S01]  /*0a70*/  @P0 FSETP.GTU.AND P2, PT, R9, 1, PT ;  /* 0x3f8000000900080b */ /* 0x000fe20003f4c000 */
[----:B------:R-:W-:Y:S01]  /*0a80*/  @!P1 FFMA R7, R2, R2, R7 ;  /* 0x0000000202079223 */ /* 0x000fe20000000007 */
[----:B------:R-:W-:Y:S02]  /*0a90*/  @P0 FSETP.GTU.AND P3, PT, R6, 1, PT ;  /* 0x3f8000000600080b */ /* 0x000fe40003f6c000 */
[----:B------:R-:W-:Y:S02]  /*0aa0*/  @P0 SEL R4, RZ, 0x1, P2 ;  /* 0x00000001ff040807 */ /* 0x000fe40001000000 */
[----:B------:R-:W-:Y:S02]  /*0ab0*/  @P0 SEL R5, RZ, 0x1, P3 ;  /* 0x00000001ff050807 */ /* 0x000fe40001800000 */
[----:B------:R-:W-:Y:S02]  /*0ac0*/  @!P1 FSETP.GTU.AND P2, PT, R7, 1, PT ;  /* 0x3f8000000700980b */ /* 0x000fe40003f4c000 */
[----:B------:R-:W-:-:S02]  /*0ad0*/  @P0 IADD3 R19, P3, P4, R5, R19, R4 ;  /* 0x0000001305130210 */ /* 0x000fc40007c7e004 */
[----:B------:R-:W-:Y:S02]  /*0ae0*/  @!P1 SEL R2, RZ, 0x1, P2 ;  /* 0x00000001ff029807 */ /* 0x000fe40001000000 */
[----:B------:R-:W-:Y:S02]  /*0af0*/  @P0 IADD3.X R17, PT, PT, RZ, R17, RZ, P3, P4 ;  /* 0x00000011ff110210 */ /* 0x000fe40001fe84ff */
[----:B------:R-:W-:-:S05]  /*0b00*/  @!P1 IADD3 R19, P2, PT, R2, R19, RZ ;  /* 0x0000001302139210 */ /* 0x000fca0007f5e0ff */
[----:B------:R-:W-:-:S08]  /*0b10*/  @!P1 IMAD.X R17, RZ, RZ, R17, P2 ;  /* 0x000000ffff119224 */ /* 0x000fd000010e0611 */
.L_x_35:
[----:B------:R-:W-:Y:S05]  /*0b20*/  BSYNC.RECONVERGENT B1 ;  /* 0x0000000000017941 */ /* 0x000fea0003800200 */
.L_x_34:
[----:B------:R-:W-:-:S13]  /*0b30*/  ISETP.GE.AND P0, PT, R28, 0x200, PT ;  /* 0x000002001c00780c */ /* 0x000fda0003f06270 */
[----:B------:R-:W-:Y:S05]  /*0b40*/  @!P0 BRA `(.L_x_41) ;  /* 0x00000004002c8947 */ /* 0x000fea0003800000 */
[----:B------:R-:W0:Y:S01]  /*0b50*/  S2R R9, SR_LANEID ;  /* 0x0000000000097919 */ /* 0x000e220000000000 */
[----:B------:R-:W1:Y:S04]  /*0b60*/  SHFL.DOWN PT, R2, R19, 0x1, 0x1f ;  /* 0x08201f0013027f89 */ /* 0x000e6800000e0000 */
        /* <DEDUP_REMOVED lines=27> */
[----:B------:R-:W-:Y:S02]  /*0d20*/  @!P1 MOV R5, 0x400 ;  /* 0x0000040000059802 */ /* 0x000fe40000000f00 */
[----:B-1----:R-:W-:Y:S01]  /*0d30*/  SEL R3, R3, RZ, !P0 ;  /* 0x000000ff03037207 */ /* 0x002fe20004000000 */
[----:B------:R-:W0:Y:S01]  /*0d40*/  SHFL.DOWN PT, R2, R7, 0x10, 0x1f ;  /* 0x0a001f0007027f89 */ /* 0x000e2200000e0000 */
[----:B------:R-:W-:-:S03]  /*0d50*/  ISETP.GT.AND P0, PT, R9, 0xf, PT ;  /* 0x0000000f0900780c */ /* 0x000fc60003f04270 */
[----:B------:R-:W-:Y:S01]  /*0d60*/  IMAD.X R8, R3, 0x1, R4, P2 ;  /* 0x0000000103087824 */ /* 0x000fe200010e0604 */
[----:B------:R-:W-:-:S04]  /*0d70*/  @!P1 SHF.R.U32.HI R4, RZ, 0x2, R16 ;  /* 0x00000002ff049819 */ /* 0x000fc80000011610 */
[----:B------:R-:W1:Y:S01]  /*0d80*/  SHFL.DOWN PT, R3, R8, 0x10, 0x1f ;  /* 0x0a001f0008037f89 */ /* 0x000e6200000e0000 */
[----:B------:R-:W-:Y:S02]  /*0d90*/  @!P1 LOP3.LUT R4, R4, 0xf8, RZ, 0xc0, !PT ;  /* 0x000000f804049812 */ /* 0x000fe400078ec0ff */
[----:B--2---:R-:W-:-:S05]  /*0da0*/  @!P1 LEA R5, R6, R5, 0x18 ;  /* 0x0000000506059211 */ /* 0x004fca00078ec0ff */
[----:B------:R-:W-:Y:S01]  /*0db0*/  @!P1 IMAD.IADD R5, R4, 0x1, R5 ;  /* 0x0000000104059824 */ /* 0x000fe200078e0205 */
[----:B0-----:R-:W-:-:S04]  /*0dc0*/  SEL R2, R2, RZ, !P0 ;  /* 0x000000ff02027207 */ /* 0x001fc80004000000 */
[----:B------:R-:W-:Y:S02]  /*0dd0*/  IADD3 R2, P2, PT, R2, R7, RZ ;  /* 0x0000000702027210 */ /* 0x000fe40007f5e0ff */
[----:B-1----:R-:W-:Y:S02]  /*0de0*/  SEL R3, R3, RZ, !P0 ;  /* 0x000000ff03037207 */ /* 0x002fe40004000000 */
[----:B------:R-:W-:-:S03]  /*0df0*/  ISETP.NE.AND P0, PT, R16, RZ, PT ;  /* 0x000000ff1000720c */ /* 0x000fc60003f05270 */
        /* <DEDUP_REMOVED lines=9> */
[----:B-1----:R-:W1:Y:S04]  /*0e90*/  LDS.128 R4, [UR4+0x30] ;  /* 0x00003004ff047984 */ /* 0x002e680008000c00 */
[----:B------:R-:W2:Y:S04]  /*0ea0*/  LDS.128 R20, [UR4+0x40] ;  /* 0x00004004ff147984 */ /* 0x000ea80008000c00 */
[----:B------:R-:W3:Y:S04]  /*0eb0*/  LDS.128 R16, [UR4+0x50] ;  /* 0x00005004ff107984 */ /* 0x000ee80008000c00 */
[----:B------:R-:W4:Y:S01]  /*0ec0*/  LDS.128 R12, [UR4+0x60] ;  /* 0x00006004ff0c7984 */ /* 0x000f220008000c00 */
[----:B0-----:R-:W-:-:S04]  /*0ed0*/  IADD3 R11, P1, P2, R24, R8, R2 ;  /* 0x00000008180b7210 */ /* 0x001fc80007a3e002 */
[----:B------:R-:W-:Y:S02]  /*0ee0*/  IADD3.X R25, PT, PT, R25, R9, R3, P1, P2 ;  /* 0x0000000919197210 */ /* 0x000fe40000fe4403 */
[----:B-1----:R-:W-:Y:S02]  /*0ef0*/  IADD3 R3, P1, P2, R4, R11, R26 ;  /* 0x0000000b04037210 */ /* 0x002fe40007a3e01a */
[----:B------:R-:W0:Y:S02]  /*0f00*/  LDS.128 R8, [UR4+0x70] ;  /* 0x00007004ff087984 */ /* 0x000e240008000c00 */
[----:B------:R-:W-:Y:S02]  /*0f10*/  IADD3.X R5, PT, PT, R5, R25, R27, P1, P2 ;  /* 0x0000001905057210 */ /* 0x000fe40000fe441b */
[----:B------:R-:W1:Y:S01]  /*0f20*/  LDS.128 R24, [UR4+0x80] ;  /* 0x00008004ff187984 */ /* 0x000e620008000c00 */
[----:B--2---:R-:W-:-:S04]  /*0f30*/  IADD3 R3, P1, P2, R20, R3, R6 ;  /* 0x0000000314037210 */ /* 0x004fc80007a3e006 */
[----:B---3--:R-:W-:Y:S02]  /*0f40*/  IADD3 R3, P3, P4, R16, R3, R22 ;  /* 0x0000000310037210 */ /* 0x008fe40007c7e016 */
[----:B------:R-:W-:Y:S02]  /*0f50*/  IADD3.X R7, PT, PT, R21, R5, R7, P1, P2 ;  /* 0x0000000515077210 */ /* 0x000fe40000fe4407 */
[----:B----4-:R-:W-:Y:S02]  /*0f60*/  IADD3 R3, P1, P2, R12, R3, R18 ;  /* 0x000000030c037210 */ /* 0x010fe40007a3e012 */
[----:B------:R-:W-:-:S04]  /*0f70*/  IADD3.X R17, PT, PT, R17, R7, R23, P3, P4 ;  /* 0x0000000711117210 */ /* 0x000fc80001fe8417 */
[----:B------:R-:W-:Y:S02]  /*0f80*/  IADD3.X R13, PT, PT, R13, R17, R19, P1, P2 ;  /* 0x000000110d0d7210 */ /* 0x000fe40000fe4413 */
[----:B0-----:R-:W-:-:S04]  /*0f90*/  IADD3 R3, P3, P4, R8, R3, R14 ;  /* 0x0000000308037210 */ /* 0x001fc80007c7e00e */
[----:B-1----:R-:W-:Y:S02]  /*0fa0*/  IADD3 R3, P1, P2, R24, R3, R10 ;  /* 0x0000000318037210 */ /* 0x002fe40007a3e00a */
[----:B------:R-:W-:Y:S02]  /*0fb0*/  IADD3.X R9, PT, PT, R9, R13, R15, P3, P4 ;  /* 0x0000000d09097210 */ /* 0x000fe40001fe840f */
[----:B------:R-:W-:Y:S02]  /*0fc0*/  IADD3 R2, P3, PT, R3, R26, RZ ;  /* 0x0000001a03027210 */ /* 0x000fe40007f7e0ff */
[----:B------:R-:W-:-:S05]  /*0fd0*/  IADD3.X R3, PT, PT, R25, R9, R11, P1, P2 ;  /* 0x0000000919037210 */ /* 0x000fca0000fe440b */
[----:B------:R-:W-:Y:S01]  /*0fe0*/  IMAD.X R3, R3, 0x1, R27, P3 ;  /* 0x0000000103037824 */ /* 0x000fe200018e061b */
[----:B------:R-:W-:Y:S06]  /*0ff0*/  BRA `(.L_x_42) ;  /* 0x0000001c008c7947 */ /* 0x000fec0003800000 */
.L_x_41:
[----:B------:R-:W-:-:S04]  /*1000*/  LOP3.LUT R2, R16, 0x3e0, RZ, 0xc0, !PT ;  /* 0x000003e010027812 */ /* 0x000fc800078ec0ff */
[----:B------:R-:W-:Y:S01]  /*1010*/  LOP3.LUT R5, RZ, R2, RZ, 0x33, !PT ;  /* 0x00000002ff057212 */ /* 0x000fe200078e33ff */
[----:B------:R-:W-:Y:S02]  /*1020*/  VIADD R3, R2, 0x20 ;  /* 0x0000002002037836 */ /* 0x000fe40000000000 */
[----:B------:R-:W0:Y:S02]  /*1030*/  S2R R2, SR_LANEID ;  /* 0x0000000000027919 */ /* 0x000e240000000000 */
[----:B------:R-:W-:Y:S01]  /*1040*/  IMAD.IADD R4, R28, 0x1, R5 ;  /* 0x000000011c047824 */ /* 0x000fe200078e0205 */
[----:B------:R-:W-:-:S04]  /*1050*/  ISETP.GT.AND P0, PT, R3, R28, PT ;  /* 0x0000001c0300720c */ /* 0x000fc80003f04270 */
[----:B------:R-:W-:-:S05]  /*1060*/  SEL R4, R4, 0x1f, P0 ;  /* 0x0000001f04047807 */ /* 0x000fca0000000000 */
[----:B------:R-:W1:Y:S04]  /*1070*/  SHFL.DOWN PT, R3, R19, 0x1, R4 ;  /* 0x0820000013037989 */ /* 0x000e6800000e0004 */
        /* <DEDUP_REMOVED lines=9> */
[----:B------:R-:W-:Y:S01]  /*1110*/  ISETP.GT.AND P0, PT, R7, R4, PT ;  /* 0x000000040700720c */ /* 0x000fe20003f04270 */
[----:B------:R-:W-:Y:S02]  /*1120*/  VIADD R7, R2, 0x4 ;  /* 0x0000000402077836 */ /* 0x000fe40000000000 */
[----:B------:R-:W1:Y:S01]  /*1130*/  SHFL.DOWN PT, R5, R10, 0x2, R4 ;  /* 0x084000000a057989 */ /* 0x000e6200000e0004 */
[----:B------:R-:W2:Y:S01]  /*1140*/  @!P2 S2R R11, SR_CgaCtaId ;  /* 0x00000000000ba919 */ /* 0x000ea20000008800 */
[----:B0-----:R-:W-:-:S04]  /*1150*/  SEL R3, R3, RZ, !P0 ;  /* 0x000000ff03037207 */ /* 0x001fc80004000000 */
[----:B------:R-:W-:Y:S02]  /*1160*/  IADD3 R6, P1, PT, R3, R9, RZ ;  /* 0x0000000903067210 */ /* 0x000fe40007f3e0ff */
[----:B-1----:R-:W-:Y:S02]  /*1170*/  SEL R5, R5, RZ, !P0 ;  /* 0x000000ff05057207 */ /* 0x002fe40004000000 */
[----:B------:R-:W-:Y:S01]  /*1180*/  ISETP.GT.AND P0, PT, R7, R4, PT ;  /* 0x000000040700720c */ /* 0x000fe20003f04270 */
[----:B------:R-:W0:Y:S01]  /*1190*/  SHFL.DOWN PT, R3, R6, 0x4, R4 ;  /* 0x0880000006037989 */ /* 0x000e2200000e0004 */
[----:B------:R-:W-:Y:S02]  /*11a0*/  VIADD R7, R2, 0x8 ;  /* 0x0000000802077836 */ /* 0x000fe40000000000 */
[----:B------:R-:W-:-:S05]  /*11b0*/  IMAD.X R8, R5, 0x1, R10, P1 ;  /* 0x0000000105087824 */ /* 0x000fca00008e060a */
[----:B------:R-:W1:Y:S01]  /*11c0*/  SHFL.DOWN PT, R5, R8, 0x4, R4 ;  /* 0x0880000008057989 */ /* 0x000e6200000e0004 */
[----:B0-----:R-:W-:-:S04]  /*11d0*/  SEL R3, R3, RZ, !P0 ;  /* 0x000000ff03037207 */ /* 0x001fc80004000000 */
[----:B------:R-:W-:Y:S02]  /*11e0*/  IADD3 R9, P1, PT, R3, R6, RZ ;  /* 0x0000000603097210 */ /* 0x000fe40007f3e0ff */
[----:B-1----:R-:W-:-:S03]  /*11f0*/  SEL R5, R5, RZ, !P0 ;  /* 0x000000ff05057207 */ /* 0x002fc60004000000 */
[----:B------:R-:W0:Y:S01]  /*1200*/  SHFL.DOWN PT, R3, R9, 0x8, R4 ;  /* 0x0900000009037989 */ /* 0x000e2200000e0004 */
[----:B------:R-:W-:Y:S01]  /*1210*/  ISETP.GT.AND P0, PT, R7, R4, PT ;  /* 0x000000040700720c */ /* 0x000fe20003f04270 */
[----:B------:R-:W-:Y:S01]  /*1220*/  VIADD R7, R2, 0x10 ;  /* 0x0000001002077836 */ /* 0x000fe20000000000 */
[----:B------:R-:W-:Y:S01]  /*1230*/  @!P2 MOV R2, 0x400 ;  /* 0x000004000002a802 */ /* 0x000fe20000000f00 */
[----:B------:R-:W-:-:S05]  /*1240*/  IMAD.X R10, R5, 0x1, R8, P1 ;  /* 0x00000001050a7824 */ /* 0x000fca00008e0608 */
[----:B------:R-:W1:Y:S01]  /*1250*/  SHFL.DOWN PT, R5, R10, 0x8, R4 ;  /* 0x090000000a057989 */ /* 0x000e6200000e0004 */
[----:B0-----:R-:W-:-:S04]  /*1260*/  SEL R3, R3, RZ, !P0 ;  /* 0x000000ff03037207 */ /* 0x001fc80004000000 */
[----:B------:R-:W-:Y:S02]  /*1270*/  IADD3 R6, P1, PT, R3, R9, RZ ;  /* 0x0000000903067210 */ /* 0x000fe40007f3e0ff */
[----:B-1----:R-:W-:-:S03]  /*1280*/  SEL R5, R5, RZ, !P0 ;  /* 0x000000ff05057207 */ /* 0x002fc60004000000 */
[----:B------:R-:W0:Y:S01]  /*1290*/  SHFL.DOWN PT, R3, R6, 0x10, R4 ;  /* 0x0a00000006037989 */ /* 0x000e2200000e0004 */
[----:B------:R-:W-:Y:S02]  /*12a0*/  ISETP.GT.AND P0, PT, R7, R4, PT ;  /* 0x000000040700720c */ /* 0x000fe40003f04270 */
[----:B------:R-:W-:Y:S01]  /*12b0*/  @!P2 SHF.R.U32.HI R7, RZ, 0x2, R16 ;  /* 0x00000002ff07a819 */ /* 0x000fe20000011610 */
[----:B------:R-:W-:Y:S01]  /*12c0*/  IMAD.X R8, R5, 0x1, R10, P1 ;  /* 0x0000000105087824 */ /* 0x000fe200008e060a */
[----:B--2---:R-:W-:Y:S02]  /*12d0*/  @!P2 LEA R10, R11, R2, 0x18 ;  /* 0x000000020b0aa211 */ /* 0x004fe400078ec0ff */
[----:B------:R-:W-:Y:S02]  /*12e0*/  @!P2 LOP3.LUT R7, R7, 0xf8, RZ, 0xc0, !PT ;  /* 0x000000f80707a812 */ /* 0x000fe400078ec0ff */
[----:B------:R-:W1:Y:S03]  /*12f0*/  SHFL.DOWN PT, R5, R8, 0x10, R4 ;  /* 0x0a00000008057989 */ /* 0x000e6600000e0004 */
        /* <DEDUP_REMOVED lines=9> */
[----:B------:R-:W1:Y:S01]  /*1390*/  S2UR UR5, SR_CgaCtaId ;  /* 0x00000000000579c3 */ /* 0x000e620000008800 */
[----:B------:R-:W-:Y:S01]  /*13a0*/  UMOV UR4, 0x400 ;  /* 0x0000040000047882 */ /* 0x000fe20000000000 */
[C---:B------:R-:W-:Y:S02]  /*13b0*/  ISETP.GT.AND P1, PT, R28.reuse, 0x20, PT ;  /* 0x000000201c00780c */ /* 0x040fe40003f24270 */
[C---:B------:R-:W-:Y:S02]  /*13c0*/  ISETP.GT.AND P2, PT, R28.reuse, 0x40, PT ;  /* 0x000000401c00780c */ /* 0x040fe40003f44270 */
[C---:B------:R-:W-:Y:S02]  /*13d0*/  ISETP.GT.AND P3, PT, R28.reuse, 0x80, PT ;  /* 0x000000801c00780c */ /* 0x040fe40003f64270 */
[C---:B------:R-:W-:Y:S02]  /*13e0*/  ISETP.GT.AND P5, PT, R28.reuse, 0x180, PT ;  /* 0x000001801c00780c */ /* 0x040fe40003fa4270 */
[----:B------:R-:W-:Y:S01]  /*13f0*/  ISETP.GT.AND P6, PT, R28, 0x1a0, PT ;  /* 0x000001a01c00780c */ /* 0x000fe20003fc4270 */
[----:B-1----:R-:W-:-:S09]  /*1400*/  ULEA UR4, UR5, UR4, 0x18 ;  /* 0x0000000405047291 */ /* 0x002fd2000f8ec0ff */
[----:B------:R-:W1:Y:S04]  /*1410*/  LDS.64 R12, [UR4+0x18] ;  /* 0x00001804ff0c7984 */ /* 0x000e680008000a00 */
[----:B------:R-:W2:Y:S04]  /*1420*/  LDS.128 R16, [UR4+0x20] ;  /* 0x00002004ff107984 */ /* 0x000ea80008000c00 */
[----:B0-----:R-:W0:Y:S04]  /*1430*/  LDS.128 R4, [UR4+0x30] ;  /* 0x00003004ff047984 */ /* 0x001e280008000c00 */
[----:B------:R-:W3:Y:S04]  /*1440*/  LDS.128 R8, [UR4+0x40] ;  /* 0x00004004ff087984 */ /* 0x000ee80008000c00 */
[----:B------:R-:W-:Y:S01]  /*1450*/  LDS.128 R24, [UR4+0x80] ;  /* 0x00008004ff187984 */ /* 0x000fe20008000c00 */
[----:B-1----:R-:W-:-:S02]  /*1460*/  SEL R22, R12, RZ, P1 ;  /* 0x000000ff0c167207 */ /* 0x002fc40000800000 */
[----:B------:R-:W-:Y:S02]  /*1470*/  SEL R23, R13, RZ, P1 ;  /* 0x000000ff0d177207 */ /* 0x000fe40000800000 */
[----:B--2---:R-:W-:Y:S01]  /*1480*/  SEL R21, R16, RZ, P2 ;  /* 0x000000ff10157207 */ /* 0x004fe20001000000 */
[----:B------:R-:W1:Y:S01]  /*1490*/  LDS.128 R12, [UR4+0x50] ;  /* 0x00005004ff0c7984 */ /* 0x000e620008000c00 */
[----:B------:R-:W-:Y:S02]  /*14a0*/  ISETP.GT.AND P1, PT, R28, 0x60, PT ;  /* 0x000000601c00780c */ /* 0x000fe40003f24270 */
[----:B------:R-:W-:Y:S02]  /*14b0*/  SEL R20, R17, RZ, P2 ;  /* 0x000000ff11147207 */ /* 0x000fe40001000000 */
[----:B------:R-:W-:Y:S02]  /*14c0*/  IADD3 R16, P2, P4, R21, R22, R2 ;  /* 0x0000001615107210 */ /* 0x000fe40007c5e002 */
[----:B------:R-:W-:-:S02]  /*14d0*/  SEL R17, R18, RZ, P1 ;  /* 0x000000ff12117207 */ /* 0x000fc40000800000 */
[----:B0-----:R-:W-:Y:S02]  /*14e0*/  SEL R4, R4, RZ, P3 ;  /* 0x000000ff04047207 */ /* 0x001fe40001800000 */
[----:B------:R-:W-:Y:S02]  /*14f0*/  IADD3.X R20, PT, PT, R20, R23, R3, P2, P4 ;  /* 0x0000001714147210 */ /* 0x000fe400017e8403 */
[----:B------:R-:W-:Y:S02]  /*1500*/  SEL R3, R5, RZ, P3 ;  /* 0x000000ff05037207 */ /* 0x000fe40001800000 */
[----:B------:R-:W-:Y:S02]  /*1510*/  SEL R2, R19, RZ, P1 ;  /* 0x000000ff13027207 */ /* 0x000fe40000800000 */
[----:B------:R-:W-:Y:S02]  /*1520*/  IADD3 R4, P3, P4, R4, R16, R17 ;  /* 0x0000001004047210 */ /* 0x000fe40007c7e011 */
[----:B------:R-:W0:Y:S01]  /*1530*/  LDS.128 R16, [UR4+0x60] ;  /* 0x00006004ff107984 */ /* 0x000e220008000c00 */
[----:B------:R-:W-:-:S02]  /*1540*/  ISETP.GT.AND P1, PT, R28, 0xa0, PT ;  /* 0x000000a01c00780c */ /* 0x000fc40003f24270 */
[----:B------:R-:W-:Y:S02]  /*1550*/  IADD3.X R3, PT, PT, R3, R20, R2, P3, P4 ;  /* 0x0000001403037210 */ /* 0x000fe40001fe8402 */
[----:B------:R-:W2:Y:S01]  /*1560*/  LDS.128 R20, [UR4+0x70] ;  /* 0x00007004ff147984 */ /* 0x000ea20008000c00 */
[----:B------:R-:W-:Y:S02]  /*1570*/  ISETP.GT.AND P2, PT, R28, 0xc0, PT ;  /* 0x000000c01c00780c */ /* 0x000fe40003f44270 */
[----:B------:R-:W-:Y:S02]  /*1580*/  SEL R5, R6, RZ, P1 ;  /* 0x000000ff06057207 */ /* 0x000fe40000800000 */
[----:B---3--:R-:W-:Y:S02]  /*1590*/  SEL R2, R8, RZ, P2 ;  /* 0x000000ff08027207 */ /* 0x008fe40001000000 */
[----:B------:R-:W-:Y:S02]  /*15a0*/  SEL R7, R7, RZ, P1 ;  /* 0x000000ff07077207 */ /* 0x000fe40000800000 */
[----:B------:R-:W-:-:S02]  /*15b0*/  ISETP.GT.AND P1, PT, R28, 0xe0, PT ;  /* 0x000000e01c00780c */ /* 0x000fc40003f24270 */
[----:B------:R-:W-:Y:S02]  /*15c0*/  IADD3 R2, P3, P4, R2, R4, R5 ;  /* 0x0000000402027210 */ /* 0x000fe40007c7e005 */
[----:B------:R-:W-:Y:S02]  /*15d0*/  SEL R6, R9, RZ, P2 ;  /* 0x000000ff09067207 */ /* 0x000fe40001000000 */
[----:B------:R-:W-:Y:S02]  /*15e0*/  ISETP.GT.AND P2, PT, R28, 0x100, PT ;  /* 0x000001001c00780c */ /* 0x000fe40003f44270 */
[----:B------:R-:W-:Y:S02]  /*15f0*/  SEL R4, R10, RZ, P1 ;  /* 0x000000ff0a047207 */ /* 0x000fe40000800000 */
[----:B------:R-:W-:Y:S02]  /*1600*/  SEL R10, R11, RZ, P1 ;  /* 0x000000ff0b0a7207 */ /* 0x000fe40000800000 */
[----:B------:R-:W-:-:S02]  /*1610*/  ISETP.GT.AND P1, PT, R28, 0x120, PT ;  /* 0x000001201c00780c */ /* 0x000fc40003f24270 */
[----:B------:R-:W-:Y:S02]  /*1620*/  IADD3.X R6, PT, PT, R6, R3, R7, P3, P4 ;  /* 0x0000000306067210 */ /* 0x000fe40001fe8407 */
[----:B-1----:R-:W-:Y:S02]  /*1630*/  SEL R3, R12, RZ, P2 ;  /* 0x000000ff0c037207 */ /* 0x002fe40001000000 */
[----:B------:R-:W-:Y:S02]  /*1640*/  SEL R7, R13, RZ, P2 ;  /* 0x000000ff0d077207 */ /* 0x000fe40001000000 */
[----:B------:R-:W-:Y:S02]  /*1650*/  ISETP.GT.AND P2, PT, R28, 0x140, PT ;  /* 0x000001401c00780c */ /* 0x000fe40003f44270 */
[----:B------:R-:W-:Y:S02]  /*1660*/  SEL R5, R14, RZ, P1 ;  /* 0x000000ff0e057207 */ /* 0x000fe40000800000 */
[----:B------:R-:W-:-:S02]  /*1670*/  SEL R15, R15, RZ, P1 ;  /* 0x000000ff0f0f7207 */ /* 0x000fc40000800000 */
[----:B------:R-:W-:Y:S02]  /*1680*/  ISETP.GT.AND P1, PT, R28, 0x160, PT ;  /* 0x000001601c00780c */ /* 0x000fe40003f24270 */
[----:B------:R-:W-:Y:S02]  /*1690*/  IADD3 R4, P3, P4, R3, R2, R4 ;  /* 0x0000000203047210 */ /* 0x000fe40007c7e004 */
[----:B0-----:R-:W-:Y:S02]  /*16a0*/  SEL R2, R16, RZ, P2 ;  /* 0x000000ff10027207 */ /* 0x001fe40001000000 */
[----:B------:R-:W-:Y:S02]  /*16b0*/  SEL R3, R18, RZ, P1 ;  /* 0x000000ff12037207 */ /* 0x000fe40000800000 */
[----:B------:R-:W-:Y:S02]  /*16c0*/  IADD3.X R7, PT, PT, R7, R6, R10, P3, P4 ;  /* 0x0000000607077210 */ /* 0x000fe40001fe840a */
[----:B------:R-:W-:-:S02]  /*16d0*/  SEL R18, R19, RZ, P1 ;  /* 0x000000ff13127207 */ /* 0x000fc40000800000 */
[----:B------:R-:W-:Y:S02]  /*16e0*/  SEL R6, R17, RZ, P2 ;  /* 0x000000ff11067207 */ /* 0x000fe40001000000 */
[----:B------:R-:W-:Y:S02]  /*16f0*/  IADD3 R2, P1, P3, R2, R4, R5 ;  /* 0x0000000402027210 */ /* 0x000fe40007b3e005 */
[----:B--2---:R-:W-:Y:S02]  /*1700*/  SEL R4, R20, RZ, P5 ;  /* 0x000000ff14047207 */ /* 0x004fe40002800000 */
[----:B------:R-:W-:Y:S02]  /*1710*/  ISETP.GT.AND P2, PT, R28, 0x1c0, PT ;  /* 0x000001c01c00780c */ /* 0x000fe40003f44270 */
[----:B------:R-:W-:Y:S02]  /*1720*/  IADD3.X R6, PT, PT, R6, R7, R15, P1, P3 ;  /* 0x0000000706067210 */ /* 0x000fe40000fe640f */
[----:B------:R-:W-:-:S02]  /*1730*/  IADD3 R4, P3, P4, R4, R2, R3 ;  /* 0x0000000204047210 */ /* 0x000fc40007c7e003 */
[----:B------:R-:W-:Y:S02]  /*1740*/  SEL R2, R22, RZ, P6 ;  /* 0x000000ff16027207 */ /* 0x000fe40003000000 */
[----:B------:R-:W-:Y:S02]  /*1750*/  SEL R3, R24, RZ, P2 ;  /* 0x000000ff18037207 */ /* 0x000fe40001000000 */
[----:B------:R-:W-:Y:S02]  /*1760*/  ISETP.GT.AND P1, PT, R28, 0x1e0, PT ;  /* 0x000001e01c00780c */ /* 0x000fe40003f24270 */
[----:B------:R-:W-:Y:S02]  /*1770*/  SEL R5, R21, RZ, P5 ;  /* 0x000000ff15057207 */ /* 0x000fe40002800000 */
[----:B------:R-:W-:Y:S02]  /*1780*/  SEL R23, R23, RZ, P6 ;  /* 0x000000ff17177207 */ /* 0x000fe40003000000 */
[----:B------:R-:W-:-:S02]  /*1790*/  IADD3 R3, P5, P6, R3, R4, R2 ;  /* 0x0000000403037210 */ /* 0x000fc40007ebe002 */
[----:B------:R-:W-:Y:S02]  /*17a0*/  SEL R2, R26, RZ, P1 ;  /* 0x000000ff1a027207 */ /* 0x000fe40000800000 */
[----:B------:R-:W-:Y:S02]  /*17b0*/  IADD3.X R5, PT, PT, R5, R6, R18, P3, P4 ;  /* 0x0000000605057210 */ /* 0x000fe40001fe8412 */
[----:B------:R-:W-:Y:S02]  /*17c0*/  SEL R4, R25, RZ, P2 ;  /* 0x000000ff19047207 */ /* 0x000fe40001000000 */
[----:B------:R-:W-:Y:S02]  /*17d0*/  IADD3 R2, P2, PT, R2, R3, RZ ;  /* 0x0000000302027210 */ /* 0x000fe40007f5e0ff */
[----:B------:R-:W-:Y:S02]  /*17e0*/  SEL R3, R27, RZ, P1 ;  /* 0x000000ff1b037207 */ /* 0x000fe40000800000 */
[----:B------:R-:W-:-:S05]  /*17f0*/  IADD3.X R4, PT, PT, R4, R5, R23, P5, P6 ;  /* 0x0000000504047210 */ /* 0x000fca0002fec417 */
[----:B------:R-:W-:Y:S01]  /*1800*/  IMAD.X R3, R3, 0x1, R4, P2 ;  /* 0x0000000103037824 */ /* 0x000fe200010e0604 */
[----:B------:R-:W-:Y:S06]  /*1810*/  BRA `(.L_x_42) ;  /* 0x0000001400847947 */ /* 0x000fec0003800000 */
.L_x_31:
[----:B------:R-:W0:Y:S01]  /*1820*/  S2R R11, SR_TID.X ;  /* 0x00000000000b7919 */ /* 0x000e220000002100 */
[----:B------:R-:W1:Y:S01]  /*1830*/  LDC.64 R20, c[0x0][0x380] ;  /* 0x0000e000ff147b82 */ /* 0x000e620000000a00 */
[----:B0-----:R-:W-:-:S04]  /*1840*/  IMAD.IADD R7, R27, 0x1, R11 ;  /* 0x000000011b077824 */ /* 0x001fc800078e020b */
[----:B-1----:R-:W-:-:S05]  /*1850*/  IMAD.WIDE.U32 R20, R7, 0x8, R20 ;  /* 0x0000000807147825 */ /* 0x002fca00078e0014 */
[----:B------:R-:W2:Y:S04]  /*1860*/  LDG.E.64 R18, desc[UR8][R20.64] ;  /* 0x0000000814127981 */ /* 0x000ea8000c1e1b00 */
[----:B------:R-:W3:Y:S04]  /*1870*/  LDG.E.64 R8, desc[UR8][R20.64+0x4000] ;  /* 0x0040000814087981 */ /* 0x000ee8000c1e1b00 */
[----:B------:R-:W4:Y:S04]  /*1880*/  LDG.E.64 R16, desc[UR8][R20.64+0x1000] ;  /* 0x0010000814107981 */ /* 0x000f28000c1e1b00 */
[----:B------:R-:W5:Y:S04]  /*1890*/  LDG.E.64 R14, desc[UR8][R20.64+0x2000] ;  /* 0x00200008140e7981 */ /* 0x000f68000c1e1b00 */
[----:B------:R-:W5:Y:S04]  /*18a0*/  LDG.E.64 R12, desc[UR8][R20.64+0x3000] ;  /* 0x00300008140c7981 */ /* 0x000f68000c1e1b00 */
[----:B------:R-:W5:Y:S04]  /*18b0*/  LDG.E.64 R6, desc[UR8][R20.64+0x5000] ;  /* 0x0050000814067981 */ /* 0x000f68000c1e1b00 */
[----:B------:R-:W5:Y:S01]  /*18c0*/  LDG.E.64 R22, desc[UR8][R20.64+0x6000] ;  /* 0x0060000814167981 */ /* 0x000f62000c1e1b00 */
[----:B--2---:R-:W-:-:S04]  /*18d0*/  FMUL R19, R19, R19 ;  /* 0x0000001313137220 */ /* 0x004fc80000400000 */
[----:B------:R-:W-:Y:S01]  /*18e0*/  FFMA R19, R18, R18, R19 ;  /* 0x0000001212137223 */ /* 0x000fe20000000013 */
[----:B---3--:R-:W-:Y:S01]  /*18f0*/  FMUL R9, R9, R9 ;  /* 0x0000000909097220 */ /* 0x008fe20000400000 */
[----:B----4-:R-:W-:-:S03]  /*1900*/  FMUL R17, R17, R17 ;  /* 0x0000001111117220 */ /* 0x010fc60000400000 */
[----:B------:R-:W-:Y:S01]  /*1910*/  FSETP.GTU.AND P0, PT, R19, 1, PT ;  /* 0x3f8000001300780b */ /* 0x000fe20003f0c000 */
[----:B------:R-:W-:Y:S01]  /*1920*/  FFMA R9, R8, R8, R9 ;  /* 0x0000000808097223 */ /* 0x000fe20000000009 */
[----:B-----5:R-:W-:Y:S01]  /*1930*/  FMUL R15, R15, R15 ;  /* 0x0000000f0f0f7220 */ /* 0x020fe20000400000 */
[----:B------:R-:W-:Y:S01]  /*1940*/  FFMA R17, R16, R16, R17 ;  /* 0x0000001010117223 */ /* 0x000fe20000000011 */
[----:B------:R-:W-:Y:S01]  /*1950*/  SEL R8, RZ, 0x1, P0 ;  /* 0x00000001ff087807 */ /* 0x000fe20000000000 */
[----:B------:R-:W-:Y:S01]  /*1960*/  FMUL R13, R13, R13 ;  /* 0x0000000d0d0d7220 */ /* 0x000fe20000400000 */
[----:B------:R-:W-:Y:S01]  /*1970*/  FFMA R15, R14, R14, R15 ;  /* 0x0000000e0e0f7223 */ /* 0x000fe2000000000f */
[----:B------:R-:W-:Y:S02]  /*1980*/  FSETP.GTU.AND P0, PT, R9, 1, PT ;  /* 0x3f8000000900780b */ /* 0x000fe40003f0c000 */
[----:B------:R-:W-:Y:S01]  /*1990*/  FFMA R13, R12, R12, R13 ;  /* 0x0000000c0c0d7223 */ /* 0x000fe2000000000d */
[----:B------:R-:W-:Y:S01]  /*19a0*/  FSETP.GTU.AND P1, PT, R17, 1, PT ;  /* 0x3f8000001100780b */ /* 0x000fe20003f2c000 */
[----:B------:R-:W-:Y:S01]  /*19b0*/  FMUL R7, R7, R7 ;  /* 0x0000000707077220 */ /* 0x000fe20000400000 */
[----:B------:R-:W-:Y:S01]  /*19c0*/  FSETP.GTU.AND P2, PT, R15, 1, PT ;  /* 0x3f8000000f00780b */ /* 0x000fe20003f4c000 */
[----:B------:R-:W-:Y:S01]  /*19d0*/  FMUL R23, R23, R23 ;  /* 0x0000001717177220 */ /* 0x000fe20000400000 */
[----:B------:R-:W-:-:S02]  /*19e0*/  SEL R9, RZ, 0x1, P0 ;  /* 0x00000001ff097807 */ /* 0x000fc40000000000 */
[----:B------:R-:W-:Y:S01]  /*19f0*/  ISETP.GE.U32.AND P0, PT, R25, R2, PT ;  /* 0x000000021900720c */ /* 0x000fe20003f06070 */
[----:B------:R-:W-:Y:S01]  /*1a00*/  FFMA R7, R6, R6, R7 ;  /* 0x0000000606077223 */ /* 0x000fe20000000007 */
[----:B------:R-:W-:Y:S01]  /*1a10*/  FSETP.GTU.AND P3, PT, R13, 1, PT ;  /* 0x3f8000000d00780b */ /* 0x000fe20003f6c000 */
[----:B------:R-:W-:Y:S01]  /*1a20*/  FFMA R23, R22, R22, R23 ;  /* 0x0000001616177223 */ /* 0x000fe20000000017 */
[----:B------:R-:W-:Y:S02]  /*1a30*/  SEL R13, RZ, 0x1, P1 ;  /* 0x00000001ff0d7807 */ /* 0x000fe40000800000 */
[----:B------:R-:W-:Y:S02]  /*1a40*/  SEL R16, RZ, 0x1, P2 ;  /* 0x00000001ff107807 */ /* 0x000fe40001000000 */
[----:B------:R-:W-:Y:S02]  /*1a50*/  ISETP.GE.U32.AND.EX P0, PT, R10, R3, PT, P0 ;  /* 0x000000030a00720c */ /* 0x000fe40003f06100 */
[----:B------:R-:W-:-:S02]  /*1a60*/  IADD3 R16, P1, P2, R16, R13, R8 ;  /* 0x0000000d10107210 */ /* 0x000fc40007a3e008 */
[----:B------:R-:W-:Y:S02]  /*1a70*/  SEL R6, RZ, 0x1, P3 ;  /* 0x00000001ff067807 */ /* 0x000fe40001800000 */
[----:B------:R-:W-:Y:S02]  /*1a80*/  FSETP.GTU.AND P5, PT, R7, 1, PT ;  /* 0x3f8000000700780b */ /* 0x000fe40003fac000 */
[----:B------:R-:W-:Y:S02]  /*1a90*/  FSETP.GTU.AND P6, PT, R23, 1, PT ;  /* 0x3f8000001700780b */ /* 0x000fe40003fcc000 */
[----:B------:R-:W-:Y:S02]  /*1aa0*/  IADD3 R16, P3, P4, R9, R16, R6 ;  /* 0x0000001009107210 */ /* 0x000fe40007c7e006 */
[----:B------:R-:W-:Y:S02]  /*1ab0*/  SEL R6, RZ, 0x1, P5 ;  /* 0x00000001ff067807 */ /* 0x000fe40002800000 */
[----:B------:R-:W-:-:S02]  /*1ac0*/  SEL R7, RZ, 0x1, P6 ;  /* 0x00000001ff077807 */ /* 0x000fc40003000000 */
[----:B------:R-:W-:Y:S02]  /*1ad0*/  IADD3.X R15, PT, PT, RZ, RZ, RZ, P1, P2 ;  /* 0x000000ffff0f7210 */ /* 0x000fe40000fe44ff */
[----:B------:R-:W-:Y:S02]  /*1ae0*/  IADD3 R16, P1, P2, R7, R16, R6 ;  /* 0x0000001007107210 */ /* 0x000fe40007a3e006 */
[----:B------:R-:W-:-:S04]  /*1af0*/  IADD3.X R15, PT, PT, RZ, R15, RZ, P3, P4 ;  /* 0x0000000fff0f7210 */ /* 0x000fc80001fe84ff */
[----:B------:R-:W-:Y:S01]  /*1b00*/  IADD3.X R15, PT, PT, RZ, R15, RZ, P1, P2 ;  /* 0x0000000fff0f7210 */ /* 0x000fe20000fe44ff */
[----:B------:R-:W-:Y:S06]  /*1b10*/  @!P0 BRA `(.L_x_43) ;  /* 0x0000000c009c8947 */ /* 0x000fec0003800000 */
[----:B------:R-:W0:Y:S01]  /*1b20*/  LDCU.64 UR6, c[0x0][0x380] ;  /* 0x00007000ff0677ac */ /* 0x000e220008000a00 */
[-C--:B------:R-:W-:Y:S02]  /*1b30*/  IADD3 R14, P4, PT, R2, R27.reuse, RZ ;  /* 0x0000001b020e7210 */ /* 0x080fe40007f9e0ff */
[----:B------:R-:W-:Y:S01]  /*1b40*/  IADD3 R23, P5, PT, R4, -0xe00, RZ ;  /* 0xfffff20004177810 */ /* 0x000fe20007fbe0ff */
[----:B------:R-:W-:Y:S01]  /*1b50*/  UMOV UR4, URZ ;  /* 0x000000ff00047c82 */ /* 0x000fe20008000000 */
[----:B------:R-:W-:Y:S01]  /*1b60*/  IADD3 R20, P2, P3, R11, R27, R2 ;  /* 0x0000001b0b147210 */ /* 0x000fe20007b5e002 */
[----:B------:R-:W-:Y:S01]  /*1b70*/  IMAD.X R10, RZ, RZ, R3, P4 ;  /* 0x000000ffff0a7224 */ /* 0x000fe200020e0603 */
[----:B------:R-:W-:Y:S02]  /*1b80*/  ISETP.GT.U32.AND P0, PT, R14, R23, PT ;  /* 0x000000170e00720c */ /* 0x000fe40003f04070 */
[----:B------:R-:W-:Y:S02]  /*1b90*/  IADD3.X R25, PT, PT, R5, -0x1, RZ, P5, !PT ;  /* 0xffffffff05197810 */ /* 0x000fe40002ffe4ff */
[----:B------:R-:W-:-:S02]  /*1ba0*/  LOP3.LUT R7, RZ, R11, RZ, 0x33, !PT ;  /* 0x0000000bff077212 */ /* 0x000fc400078e33ff */
[----:B------:R-:W-:Y:S02]  /*1bb0*/  ISETP.GT.U32.AND.EX P0, PT, R10, R25, PT, P0 ;  /* 0x000000190a00720c */ /* 0x000fe40003f04100 */
[----:B------:R-:W-:Y:S02]  /*1bc0*/  IADD3.X R9, PT, PT, RZ, RZ, R3, P2, P3 ;  /* 0x000000ffff097210 */ /* 0x000fe400017e6403 */
[----:B------:R-:W-:Y:S02]  /*1bd0*/  IADD3 R6, PT, PT, -R2, R4, R7 ;  /* 0x0000000402067210 */ /* 0x000fe40007ffe107 */
[----:B0-----:R-:W-:-:S03]  /*1be0*/  LEA R21, P1, R20, UR6, 0x3 ;  /* 0x0000000614157c11 */ /* 0x001fc6000f8218ff */
[----:B------:R-:W-:Y:S01]  /*1bf0*/  IMAD.IADD R27, R6, 0x1, -R27 ;  /* 0x00000001061b7824 */ /* 0x000fe200078e0a1b */
[----:B------:R-:W-:Y:S02]  /*1c00*/  IADD3 R21, P2, PT, R21, 0x4000, RZ ;  /* 0x0000400015157810 */ /* 0x000fe40007f5e0ff */
[----:B------:R-:W-:-:S05]  /*1c10*/  LEA.HI.X R20, R20, UR7, R9, 0x3, P1 ;  /* 0x0000000714147c11 */ /* 0x000fca00088f1c09 */
[----:B------:R-:W-:Y:S01]  /*1c20*/  IMAD.X R20, RZ, RZ, R20, P2 ;  /* 0x000000ffff147224 */ /* 0x000fe200010e0614 */
[----:B------:R-:W-:Y:S06]  /*1c30*/  @P0 BRA `(.L_x_44) ;  /* 0x0000000400040947 */ /* 0x000fec0003800000 */
[----:B------:R-:W0:Y:S01]  /*1c40*/  LDC.64 R4, c[0x0][0x3c0] ;  /* 0x0000f000ff047b82 */ /* 0x000e220000000a00 */
[----:B------:R-:W1:Y:S01]  /*1c50*/  LDCU.64 UR6, c[0x0][0x380] ;  /* 0x00007000ff0677ac */ /* 0x000e620008000a00 */
[----:B------:R-:W-:Y:S01]  /*1c60*/  NOP ;  /* 0x0000000000007918 */ /* 0x000fe20000000000 */
.L_x_45:
[----:B------:R-:W-:-:S05]  /*1c70*/  IADD3 R6, P0, PT, R11, R14, RZ ;  /* 0x0000000e0b067210 */ /* 0x000fca0007f1e0ff */
[----:B------:R-:W-:Y:S01]  /*1c80*/  IMAD.X R7, RZ, RZ, R10, P0 ;  /* 0x000000ffff077224 */ /* 0x000fe200000e060a */
[----:B-1----:R-:W-:-:S04]  /*1c90*/  LEA R28, P0, R6, UR6, 0x3 ;  /* 0x00000006061c7c11 */ /* 0x002fc8000f8018ff */
[----:B------:R-:W-:-:S05]  /*1ca0*/  LEA.HI.X R29, R6, UR7, R7, 0x3, P0 ;  /* 0x00000007061d7c11 */ /* 0x000fca00080f1c07 */
[----:B------:R-:W2:Y:S04]  /*1cb0*/  LDG.E.64 R8, desc[UR8][R28.64+0x1000] ;  /* 0x001000081c087981 */ /* 0x000ea8000c1e1b00 */
[----:B------:R-:W3:Y:S04]  /*1cc0*/  LDG.E.64 R6, desc[UR8][R28.64] ;  /* 0x000000081c067981 */ /* 0x000ee8000c1e1b00 */
[----:B------:R-:W4:Y:S01]  /*1cd0*/  LDG.E.64 R18, desc[UR8][R28.64+0x6000] ;  /* 0x006000081c127981 */ /* 0x000f22000c1e1b00 */
[----:B--2---:R-:W-:Y:S01]  /*1ce0*/  FMUL R13, R9, R9 ;  /* 0x00000009090d7220 */ /* 0x004fe20000400000 */
[----:B---3--:R-:W-:-:S03]  /*1cf0*/  FMUL R7, R7, R7 ;  /* 0x0000000707077220 */ /* 0x008fc60000400000 */
[----:B------:R-:W-:Y:S01]  /*1d00*/  FFMA R13, R8, R8, R13 ;  /* 0x00000008080d7223 */ /* 0x000fe2000000000d */
[----:B------:R-:W-:-:S04]  /*1d10*/  FFMA R9, R6, R6, R7 ;  /* 0x0000000606097223 */ /* 0x000fc80000000007 */
[----:B------:R-:W-:Y:S01]  /*1d20*/  FSETP.GTU.AND P1, PT, R13, 1, PT ;  /* 0x3f8000000d00780b */ /* 0x000fe20003f2c000 */
[----:B------:R-:W2:Y:S01]  /*1d30*/  LDG.E.64 R6, desc[UR8][R28.64+0x2000] ;  /* 0x002000081c067981 */ /* 0x000ea2000c1e1b00 */
[----:B------:R-:W-:Y:S02]  /*1d40*/  FSETP.GTU.AND P0, PT, R9, 1, PT ;  /* 0x3f8000000900780b */ /* 0x000fe40003f0c000 */
[----:B------:R-:W-:Y:S01]  /*1d50*/  SEL R17, RZ, 0x1, P1 ;  /* 0x00000001ff117807 */ /* 0x000fe20000800000 */
[----:B------:R-:W3:Y:S01]  /*1d60*/  LDG.E.64 R8, desc[UR8][R28.64+0x3000] ;  /* 0x003000081c087981 */ /* 0x000ee2000c1e1b00 */
[----:B------:R-:W-:-:S03]  /*1d70*/  SEL R22, RZ, 0x1, P0 ;  /* 0x00000001ff167807 */ /* 0x000fc60000000000 */
[----:B------:R-:W5:Y:S01]  /*1d80*/  LDG.E.64 R12, desc[UR8][R28.64+0x4000] ;  /* 0x004000081c0c7981 */ /* 0x000f62000c1e1b00 */
[----:B------:R-:W-:-:S03]  /*1d90*/  IADD3 R22, P3, P4, R17, R16, R22 ;  /* 0x0000001011167210 */ /* 0x000fc60007c7e016 */
[----:B------:R-:W5:Y:S01]  /*1da0*/  LDG.E.64 R16, desc[UR8][R28.64+0x5000] ;  /* 0x005000081c107981 */ /* 0x000f62000c1e1b00 */
[----:B----4-:R-:W-:-:S04]  /*1db0*/  FMUL R19, R19, R19 ;  /* 0x0000001313137220 */ /* 0x010fc80000400000 */
[----:B------:R-:W-:Y:S01]  /*1dc0*/  FFMA R19, R18, R18, R19 ;  /* 0x0000001212137223 */ /* 0x000fe20000000013 */
[----:B------:R-:W-:Y:S01]  /*1dd0*/  IADD3.X R15, PT, PT, RZ, R15, RZ, P3, P4 ;  /* 0x0000000fff0f7210 */ /* 0x000fe20001fe84ff */
[----:B--2---:R-:W-:Y:S01]  /*1de0*/  FMUL R7, R7, R7 ;  /* 0x0000000707077220 */ /* 0x004fe20000400000 */
[----:B---3--:R-:W-:-:S03]  /*1df0*/  FMUL R9, R9, R9 ;  /* 0x0000000909097220 */ /* 0x008fc60000400000 */
[----:B------:R-:W-:Y:S01]  /*1e00*/  FFMA R6, R6, R6, R7 ;  /* 0x0000000606067223 */ /* 0x000fe20000000007 */
[----:B-----5:R-:W-:Y:S01]  /*1e10*/  FMUL R13, R13, R13 ;  /* 0x0000000d0d0d7220 */ /* 0x020fe20000400000 */
[----:B------:R-:W-:Y:S01]  /*1e20*/  FFMA R9, R8, R8, R9 ;  /* 0x0000000808097223 */ /* 0x000fe20000000009 */
[----:B------:R-:W-:Y:S02]  /*1e30*/  FMUL R17, R17, R17 ;  /* 0x0000001111117220 */ /* 0x000fe40000400000 */
[----:B------:R-:W-:Y:S01]  /*1e40*/  FFMA R13, R12, R12, R13 ;  /* 0x0000000c0c0d7223 */ /* 0x000fe2000000000d */
[----:B0-----:R-:W-:Y:S02]  /*1e50*/  IADD3 R7, P5, PT, -R14, R4, RZ ;  /* 0x000000040e077210 */ /* 0x001fe40007fbe1ff */
[----:B------:R-:W-:Y:S01]  /*1e60*/  FSETP.GTU.AND P6, PT, R6, 1, PT ;  /* 0x3f8000000600780b */ /* 0x000fe20003fcc000 */
[----:B------:R-:W-:Y:S01]  /*1e70*/  FFMA R17, R16, R16, R17 ;  /* 0x0000001010117223 */ /* 0x000fe20000000011 */
[----:B------:R-:W-:Y:S01]  /*1e80*/  FSETP.GTU.AND P1, PT, R9, 1, PT ;  /* 0x3f8000000900780b */ /* 0x000fe20003f2c000 */
[----:B------:R-:W-:Y:S01]  /*1e90*/  IMAD.X R6, R5, 0x1, ~R10, P5 ;  /* 0x0000000105067824 */ /* 0x000fe200028e0e0a */
[----:B------:R-:W-:-:S02]  /*1ea0*/  ISETP.GE.U32.AND P0, PT, R7, R2, PT ;  /* 0x000000020700720c */ /* 0x000fc40003f06070 */
[----:B------:R-:W-:Y:S02]  /*1eb0*/  FSETP.GTU.AND P2, PT, R13, 1, PT ;  /* 0x3f8000000d00780b */ /* 0x000fe40003f4c000 */
[----:B------:R-:W-:Y:S02]  /*1ec0*/  SEL R16, RZ, 0x1, P6 ;  /* 0x00000001ff107807 */ /* 0x000fe40003000000 */
[----:B------:R-:W-:Y:S02]  /*1ed0*/  SEL R7, RZ, 0x1, P1 ;  /* 0x00000001ff077807 */ /* 0x000fe40000800000 */
[----:B------:R-:W-:Y:S02]  /*1ee0*/  FSETP.GTU.AND P6, PT, R17, 1, PT ;  /* 0x3f8000001100780b */ /* 0x000fe40003fcc000 */
[----:B------:R-:W-:Y:S02]  /*1ef0*/  SEL R8, RZ, 0x1, P2 ;  /* 0x00000001ff087807 */ /* 0x000fe40001000000 */
[----:B------:R-:W-:-:S02]  /*1f00*/  IADD3 R16, P1, P2, R7, R22, R16 ;  /* 0x0000001607107210 */ /* 0x000fc40007a3e010 */
[----:B------:R-:W-:Y:S02]  /*1f10*/  SEL R7, RZ, 0x1, P6 ;  /* 0x00000001ff077807 */ /* 0x000fe40003000000 */
[----:B------:R-:W-:Y:S02]  /*1f20*/  ISETP.GE.U32.AND.EX P0, PT, R6, R3, PT, P0 ;  /* 0x000000030600720c */ /* 0x000fe40003f06100 */
[----:B------:R-:W-:Y:S02]  /*1f30*/  FSETP.GTU.AND P6, PT, R19, 1, PT ;  /* 0x3f8000001300780b */ /* 0x000fe40003fcc000 */
[----:B------:R-:W-:Y:S02]  /*1f40*/  IADD3 R16, P4, P3, R7, R16, R8 ;  /* 0x0000001007107210 */ /* 0x000fe40007b9e008 */
[----:B------:R-:W-:Y:S02]  /*1f50*/  SEL R7, RZ, 0x1, P6 ;  /* 0x00000001ff077807 */ /* 0x000fe40003000000 */
[----:B------:R-:W-:-:S02]  /*1f60*/  IADD3.X R15, PT, PT, RZ, R15, RZ, P1, P2 ;  /* 0x0000000fff0f7210 */ /* 0x000fc40000fe44ff */
[----:B------:R-:W-:Y:S02]  /*1f70*/  IADD3 R16, P1, PT, R16, R7, RZ ;  /* 0x0000000710107210 */ /* 0x000fe40007f3e0ff */
[C---:B------:R-:W-:Y:S02]  /*1f80*/  LEA R21, P2, R2.reuse, R21, 0x3 ;  /* 0x0000001502157211 */ /* 0x040fe400078418ff */
[----:B------:R-:W-:Y:S02]  /*1f90*/  SHF.L.U64.HI R7, R2, 0x3, R3 ;  /* 0x0000000302077819 */ /* 0x000fe40000010203 */
[----:B------:R-:W-:-:S03]  /*1fa0*/  IADD3.X R15, PT, PT, RZ, R15, RZ, P4, P3 ;  /* 0x0000000fff0f7210 */ /* 0x000fc600027e64ff */
[----:B------:R-:W-:Y:S02]  /*1fb0*/  IMAD.X R20, R20, 0x1, R7, P2 ;  /* 0x0000000114147824 */ /* 0x000fe400010e0607 */
[----:B------:R-:W-:Y:S01]  /*1fc0*/  IMAD.X R15, RZ, RZ, R15, P1 ;  /* 0x000000ffff0f7224 */ /* 0x000fe200008e060f */
[----:B------:R-:W-:Y:S06]  /*1fd0*/  @!P0 BRA `(.L_x_43) ;  /* 0x00000008006c8947 */ /* 0x000fec0003800000 */
[----:B------:R-:W-:Y:S01]  /*1fe0*/  IADD3 R14, P0, PT, R2, R14, RZ ;  /* 0x0000000e020e7210 */ /* 0x000fe20007f1e0ff */
[----:B------:R-:W-:Y:S01]  /*1ff0*/  UIADD3 UR4, UPT, UPT, UR4, 0x1, URZ ;  /* 0x0000000104047890 */ /* 0x000fe2000fffe0ff */
[----:B------:R-:W-:-:S03]  /*2000*/  IMAD.IADD R27, R27, 0x1, -R2 ;  /* 0x000000011b1b7824 */ /* 0x000fc600078e0a02 */
[----:B------:R-:W-:Y:S01]  /*2010*/  IMAD.X R10, R3, 0x1, R10, P0 ;  /* 0x00000001030a7824 */ /* 0x000fe200000e060a */
[----:B------:R-:W-:-:S04]  /*2020*/  ISETP.GT.U32.AND P0, PT, R14, R23, PT ;  /* 0x000000170e00720c */ /* 0x000fc80003f04070 */
[----:B------:R-:W-:-:S13]  /*2030*/  ISETP.GT.U32.AND.EX P0, PT, R10, R25, PT, P0 ;  /* 0x000000190a00720c */ /* 0x000fda0003f04100 */
[----:B------:R-:W-:Y:S05]  /*2040*/  @!P0 BRA `(.L_x_45) ;  /* 0xfffffffc00088947 */ /* 0x000fea000383ffff */
.L_x_44:
[----:B------:R-:W-:Y:S01]  /*2050*/  IMAD.IADD R6, R4, 0x1, -R14 ;  /* 0x0000000104067824 */ /* 0x000fe200078e0a0e */
[----:B------:R-:W-:Y:S01]  /*2060*/  ISETP.GE.U32.AND P1, PT, R14, R4, PT ;  /* 0x000000040e00720c */ /* 0x000fe20003f26070 */
[----:B------:R-:W-:Y:S03]  /*2070*/  BSSY.RECONVERGENT B1, `(.L_x_43) ;  /* 0x0000091000017945 */ /* 0x000fe60003800200 */
[----:B------:R-:W-:-:S04]  /*2080*/  ISETP.GE.AND P0, PT, R11, R6, PT ;  /* 0x000000060b00720c */ /* 0x000fc80003f06270 */
[----:B------:R-:W-:-:S13]  /*2090*/  ISETP.GE.U32.OR.EX P0, PT, R10, R5, P0, P1 ;  /* 0x000000050a00720c */ /* 0x000fda0000706510 */
[----:B------:R-:W-:Y:S05]  /*20a0*/  @P0 BRA `(.L_x_46) ;  /* 0x0000000800340947 */ /* 0x000fea0003800000 */
[----:B------:R-:W0:Y:S01]  /*20b0*/  LDC R6, c[0x0][0x3c8] ;  /* 0x0000f200ff067b82 */ /* 0x000e220000000800 */
[----:B------:R-:W-:Y:S01]  /*20c0*/  IMAD R3, R0, 0xe00, RZ ;  /* 0x00000e0000037824 */ /* 0x000fe200078e02ff */
[----:B------:R-:W-:Y:S01]  /*20d0*/  LOP3.LUT R5, RZ, R11, RZ, 0x33, !PT ;  /* 0x0000000bff057212 */ /* 0x000fe200078e33ff */
[----:B------:R-:W-:Y:S01]  /*20e0*/  BSSY.RECONVERGENT B2, `(.L_x_47) ;  /* 0x0000047000027945 */ /* 0x000fe20003800200 */
[----:B------:R-:W-:Y:S02]  /*20f0*/  IMAD.MOV.U32 R25, RZ, RZ, R11 ;  /* 0x000000ffff197224 */ /* 0x000fe400078e000b */
[----:B------:R-:W-:-:S05]  /*2100*/  IMAD.IADD R3, R2, 0x1, R3 ;  /* 0x0000000102037824 */ /* 0x000fca00078e0203 */
[----:B------:R-:W-:Y:S01]  /*2110*/  IADD3 R3, PT, PT, -R3, R4, R5 ;  /* 0x0000000403037210 */ /* 0x000fe20007ffe105 */
[----:B0-----:R-:W-:-:S04]  /*2120*/  IMAD R2, R6, UR4, RZ ;  /* 0x0000000406027c24 */ /* 0x001fc8000f8e02ff */
[----:B------:R-:W-:-:S05]  /*2130*/  IMAD R17, R2, -0xe00, R3 ;  /* 0xfffff20002117824 */ /* 0x000fca00078e0203 */
[C---:B------:R-:W-:Y:S02]  /*2140*/  ISETP.GE.U32.AND P1, PT, R17.reuse, 0xe00, PT ;  /* 0x00000e001100780c */ /* 0x040fe40003f26070 */
[----:B------:R-:W-:-:S04]  /*2150*/  LEA.HI R22, R17, 0x1, RZ, 0x17 ;  /* 0x0000000111167811 */ /* 0x000fc800078fb8ff */
[----:B------:R-:W-:-:S04]  /*2160*/  LOP3.LUT R23, R22, 0x7, RZ, 0xc0, !PT ;  /* 0x0000000716177812 */ /* 0x000fc800078ec0ff */
[----:B------:R-:W-:-:S03]  /*2170*/  ISETP.NE.AND P0, PT, R23, RZ, PT ;  /* 0x000000ff1700720c */ /* 0x000fc60003f05270 */
[----:B------:R-:W-:Y:S10]  /*2180*/  @!P1 BRA `(.L_x_48) ;  /* 0x0000000000f09947 */ /* 0x000ff40003800000 */
[----:B------:R-:W-:Y:S01]  /*2190*/  LEA.HI R27, R27, 0x1, RZ, 0x17 ;  /* 0x000000011b1b7811 */ /* 0x000fe200078fb8ff */
[----:B------:R-:W-:-:S03]  /*21a0*/  IMAD.MOV.U32 R25, RZ, RZ, R11 ;  /* 0x000000ffff197224 */ /* 0x000fc600078e000b */
[----:B------:R-:W-:-:S05]  /*21b0*/  LOP3.LUT R27, R27, 0xfffff8, RZ, 0xc0, !PT ;  /* 0x00fffff81b1b7812 */ /* 0x000fca00078ec0ff */
[----:B------:R-:W-:-:S07]  /*21c0*/  IMAD.MOV R24, RZ, RZ, -R27 ;  /* 0x000000ffff187224 */ /* 0x000fce00078e0a1b */
.L_x_49:
[----:B------:R-:W-:Y:S02]  /*21d0*/  IMAD.MOV.U32 R2, RZ, RZ, R21 ;  /* 0x000000ffff027224 */ /* 0x000fe400078e0015 */
[----:B------:R-:W-:-:S05]  /*21e0*/  IMAD.MOV.U32 R3, RZ, RZ, R20 ;  /* 0x000000ffff037224 */ /* 0x000fca00078e0014 */
        /* <DEDUP_REMOVED lines=54> */
.L_x_48:
[----:B------:R-:W-:Y:S05]  /*2550*/  BSYNC.RECONVERGENT B2 ;  /* 0x0000000000027941 */ /* 0x000fea0003800200 */
.L_x_47:
[----:B------:R-:W-:Y:S05]  /*2560*/  @!P0 BRA `(.L_x_46) ;  /* 0x0000000400048947 */ /* 0x000fea0003800000 */
[----:B------:R-:W-:Y:S01]  /*2570*/  ISETP.GE.U32.AND P1, PT, R23, 0x4, PT ;  /* 0x000000041700780c */ /* 0x000fe20003f26070 */
[----:B------:R-:W-:Y:S01]  /*2580*/  BSSY.RECONVERGENT B2, `(.L_x_50) ;  /* 0x0000020000027945 */ /* 0x000fe20003800200 */
[----:B------:R-:W-:-:S11]  /*2590*/  LOP3.LUT P0, R22, R22, 0x3, RZ, 0xc0, !PT ;  /* 0x0000000316167812 */ /* 0x000fd6000780c0ff */
[----:B------:R-:W-:Y:S05]  /*25a0*/  @!P1 BRA `(.L_x_51) ;  /* 0x0000000000749947 */ /* 0x000fea0003800000 */
[----:B------:R-:W-:-:S05]  /*25b0*/  IADD3 R2, P1, PT, R25, R14, RZ ;  /* 0x0000000e19027210 */ /* 0x000fca0007f3e0ff */
[----:B------:R-:W-:Y:S01]  /*25c0*/  IMAD.X R3, RZ, RZ, R10, P1 ;  /* 0x000000ffff037224 */ /* 0x000fe200008e060a */
[----:B------:R-:W-:-:S04]  /*25d0*/  LEA R12, P1, R2, UR6, 0x3 ;  /* 0x00000006020c7c11 */ /* 0x000fc8000f8218ff */
        /* <DEDUP_REMOVED lines=26> */
.L_x_51:
[----:B------:R-:W-:Y:S05]  /*2780*/  BSYNC.RECONVERGENT B2 ;  /* 0x0000000000027941 */ /* 0x000fea0003800200 */
.L_x_50:
[----:B------:R-:W-:Y:S05]  /*2790*/  @!P0 BRA `(.L_x_46) ;  /* 0x0000000000788947 */ /* 0x000fea0003800000 */
[----:B------:R-:W-:Y:S02]  /*27a0*/  ISETP.NE.AND P0, PT, R22, 0x1, PT ;  /* 0x000000011600780c */ /* 0x000fe40003f05270 */
[----:B------:R-:W-:-:S11]  /*27b0*/  LOP3.LUT P1, RZ, R17, 0x200, RZ, 0xc0, !PT ;  /* 0x0000020011ff7812 */ /* 0x000fd6000782c0ff */
[C---:B------:R-:W-:Y:S01]  /*27c0*/  @P0 IADD3 R2, P2, PT, R25.reuse, R14, RZ ;  /* 0x0000000e19020210 */ /* 0x040fe20007f5e0ff */
[----:B------:R-:W-:-:S03]  /*27d0*/  @P0 VIADD R25, R25, 0x400 ;  /* 0x0000040019190836 */ /* 0x000fc60000000000 */
[----:B------:R-:W-:Y:S01]  /*27e0*/  @P0 LEA R4, P3, R2, UR6, 0x3 ;  /* 0x0000000602040c11 */ /* 0x000fe2000f8618ff */
[----:B------:R-:W-:Y:S01]  /*27f0*/  @P0 IMAD.X R3, RZ, RZ, R10, P2 ;  /* 0x000000ffff030224 */ /* 0x000fe200010e060a */
[----:B------:R-:W-:-:S04]  /*2800*/  @!P1 IADD3 R14, P2, PT, R25, R14, RZ ;  /* 0x0000000e190e9210 */ /* 0x000fc80007f5e0ff */
[----:B------:R-:W-:Y:S01]  /*2810*/  @P0 LEA.HI.X R5, R2, UR7, R3, 0x3, P3 ;  /* 0x0000000702050c11 */ /* 0x000fe200098f1c03 */
[----:B------:R-:W-:Y:S01]  /*2820*/  @!P1 IMAD.X R3, RZ, RZ, R10, P2 ;  /* 0x000000ffff039224 */ /* 0x000fe200010e060a */
[----:B------:R-:W-:-:S03]  /*2830*/  @!P1 LEA R2, P2, R14, UR6, 0x3 ;  /* 0x000000060e029c11 */ /* 0x000fc6000f8418ff */
[----:B------:R-:W2:Y:S01]  /*2840*/  @P0 LDG.E.64 R6, desc[UR8][R4.64] ;  /* 0x0000000804060981 */ /* 0x000ea2000c1e1b00 */
[----:B------:R-:W-:-:S03]  /*2850*/  @!P1 LEA.HI.X R3, R14, UR7, R3, 0x3, P2 ;  /* 0x000000070e039c11 */ /* 0x000fc600090f1c03 */
        /* <DEDUP_REMOVED lines=18> */
.L_x_46:
[----:B------:R-:W-:Y:S05]  /*2980*/  BSYNC.RECONVERGENT B1 ;  /* 0x0000000000017941 */ /* 0x000fea0003800200 */
.L_x_43:
        /* <DEDUP_REMOVED lines=29> */
[----:B------:R-:W-:Y:S02]  /*2b60*/  @!P2 MOV R7, 0x400 ;  /* 0x000004000007a802 */ /* 0x000fe40000000f00 */
[----:B-1----:R-:W-:Y:S01]  /*2b70*/  SEL R3, R3, RZ, !P1 ;  /* 0x000000ff03037207 */ /* 0x002fe20004800000 */
[----:B------:R-:W0:Y:S01]  /*2b80*/  SHFL.DOWN PT, R2, R5, 0x10, 0x1f ;  /* 0x0a001f0005027f89 */ /* 0x000e2200000e0000 */
[----:B------:R-:W-:Y:S02]  /*2b90*/  ISETP.GT.AND P1, PT, R8, 0xf, PT ;  /* 0x0000000f0800780c */ /* 0x000fe40003f24270 */
[----:B--2---:R-:W-:Y:S01]  /*2ba0*/  @!P2 LEA R7, R10, R7, 0x18 ;  /* 0x000000070a07a211 */ /* 0x004fe200078ec0ff */
[----:B------:R-:W-:Y:S01]  /*2bb0*/  IMAD.X R4, R3, 0x1, R6, P0 ;  /* 0x0000000103047824 */ /* 0x000fe200000e0606 */
[----:B------:R-:W-:-:S04]  /*2bc0*/  @!P2 SHF.R.U32.HI R6, RZ, 0x2, R11 ;  /* 0x00000002ff06a819 */ /* 0x000fc8000001160b */
[----:B------:R-:W1:Y:S01]  /*2bd0*/  SHFL.DOWN PT, R3, R4, 0x10, 0x1f ;  /* 0x0a001f0004037f89 */ /* 0x000e6200000e0000 */
[----:B------:R-:W-:-:S05]  /*2be0*/  @!P2 LOP3.LUT R6, R6, 0xf8, RZ, 0xc0, !PT ;  /* 0x000000f80606a812 */ /* 0x000fca00078ec0ff */
        /* <DEDUP_REMOVED lines=9> */
[----:B------:R-:W0:Y:S01]  /*2c80*/  S2UR UR5, SR_CgaCtaId ;  /* 0x00000000000579c3 */ /* 0x000e220000008800 */
[----:B------:R-:W-:Y:S02]  /*2c90*/  UMOV UR4, 0x400 ;  /* 0x0000040000047882 */ /* 0x000fe40000000000 */
[----:B0-----:R-:W-:-:S09]  /*2ca0*/  ULEA UR4, UR5, UR4, 0x18 ;  /* 0x0000000405047291 */ /* 0x001fd2000f8ec0ff */
[----:B------:R-:W-:Y:S04]  /*2cb0*/  LDS.64 R8, [UR4+0x18] ;  /* 0x00001804ff087984 */ /* 0x000fe80008000a00 */
[----:B------:R-:W0:Y:S04]  /*2cc0*/  LDS.128 R24, [UR4+0x20] ;  /* 0x00002004ff187984 */ /* 0x000e280008000c00 */
[----:B--2---:R-:W1:Y:S04]  /*2cd0*/  LDS.128 R4, [UR4+0x30] ;  /* 0x00003004ff047984 */ /* 0x004e680008000c00 */
        /* <DEDUP_REMOVED lines=20> */
[----:B------:R-:W-:-:S07]  /*2e20*/  IMAD.X R3, R3, 0x1, R27, P3 ;  /* 0x0000000103037824 */ /* 0x000fce00018e061b */
.L_x_42:
[----:B------:R-:W-:Y:S05]  /*2e30*/  BSYNC.RECONVERGENT B0 ;  /* 0x0000000000007941 */ /* 0x000fea0003800200 */
.L_x_30:
[----:B------:R-:W-:Y:S05]  /*2e40*/  @P0 EXIT ;  /* 0x000000000000094d */ /* 0x000fea0003800000 */
[----:B-1----:R-:W1:Y:S02]  /*2e50*/  LDC.64 R4, c[0x0][0x390] ;  /* 0x0000e400ff047b82 */ /* 0x002e640000000a00 */
[----:B-1----:R-:W-:-:S05]  /*2e60*/  IMAD.WIDE.U32 R4, R0, 0x8, R4 ;  /* 0x0000000800047825 */ /* 0x002fca00078e0004 */
[----:B------:R-:W-:Y:S01]  /*2e70*/  STG.E.64 desc[UR8][R4.64], R2 ;  /* 0x0000000204007986 */ /* 0x000fe2000c101b08 */
[----:B------:R-:W-:Y:S05]  /*2e80*/  EXIT ;  /* 0x000000000000794d */ /* 0x000fea0003800000 */
.L_x_52:
        /* <DEDUP_REMOVED lines=15> */
.L_x_161:


//--------------------- .text._ZN3cub18CUB_300001_SM_10006detail6reduce28DeviceReduceSingleTileKernelINS2_10policy_hubIlyN4cuda3std3__44plusIlEEE10Policy1000EN6thrust24THRUST_300001_SM_1000_NS18transform_iteratorI16is_inside_circleNSD_6detail15normal_iteratorINSD_10device_ptrI6float2EEEEllEEPlyS9_llNS7_10__identityEEEvT0_T1_T2_T3_T4_T6_ --------------------------
	.section	.text._ZN3cub18CUB_300001_SM_10006detail6reduce28DeviceReduceSingleTileKernelINS2_10policy_hubIlyN4cuda3std3__44plusIlEEE10Policy1000EN6thrust24THRUST_300001_SM_1000_NS18transform_iteratorI16is_inside_circleNSD_6detail15normal_iteratorINSD_10device_ptrI6float2EEEEllEEPlyS9_llNS7_10__identityEEEvT0_T1_T2_T3_T4_T6_,"ax",@progbits
	.align	128
        .global         _ZN3cub18CUB_300001_SM_10006detail6reduce28DeviceReduceSingleTileKernelINS2_10policy_hubIlyN4cuda3std3__44plusIlEEE10Policy1000EN6thrust24THRUST_300001_SM_1000_NS18transform_iteratorI16is_inside_circleNSD_6detail15normal_iteratorINSD_10device_ptrI6float2EEEEllEEPlyS9_llNS7_10__identityEEEvT0_T1_T2_T3_T4_T6_
        .type           _ZN3cub18CUB_300001_SM_10006detail6reduce28DeviceReduceSingleTileKernelINS2_10policy_hubIlyN4cuda3std3__44plusIlEEE10Policy1000EN6thrust24THRUST_300001_SM_1000_NS18transform_iteratorI16is_inside_circleNSD_6detail15normal_iteratorINSD_10device_ptrI6float2EEEEllEEPlyS9_llNS7_10__identityEEEvT0_T1_T2_T3_T4_T6_,@function
        .size           _ZN3cub18CUB_300001_SM_10006detail6reduce28DeviceReduceSingleTileKernelINS2_10policy_hubIlyN4cuda3std3__44plusIlEEE10Policy1000EN6thrust24THRUST_300001_SM_1000_NS18transform_iteratorI16is_inside_circleNSD_6detail15normal_iteratorINSD_10device_ptrI6float2EEEEllEEPlyS9_llNS7_10__identityEEEvT0_T1_T2_T3_T4_T6_,(.L_x_162 - _ZN3cub18CUB_300001_SM_10006detail6reduce28DeviceReduceSingleTileKernelINS2_10policy_hubIlyN4cuda3std3__44plusIlEEE10Policy1000EN6thrust24THRUST_300001_SM_1000_NS18transform_iteratorI16is_inside_circleNSD_6detail15normal_iteratorINSD_10device_ptrI6float2EEEEllEEPlyS9_llNS7_10__identityEEEvT0_T1_T2_T3_T4_T6_)
        .other          _ZN3cub18CUB_300001_SM_10006detail6reduce28DeviceReduceSingleTileKernelINS2_10policy_hubIlyN4cuda3std3__44plusIlEEE10Policy1000EN6thrust24THRUST_300001_SM_1000_NS18transform_iteratorI16is_inside_circleNSD_6detail15normal_iteratorINSD_10device_ptrI6float2EEEEllEEPlyS9_llNS7_10__identityEEEvT0_T1_T2_T3_T4_T6_,@"STO_CUDA_ENTRY STV_DEFAULT"
_ZN3cub18CUB_300001_SM_10006detail6reduce28DeviceReduceSingleTileKernelINS2_10policy_hubIlyN4cuda3std3__44plusIlEEE10Policy1000EN6thrust24THRUST_300001_SM_1000_NS18transform_iteratorI16is_inside_circleNSD_6detail15normal_iteratorINSD_10device_ptrI6float2EEEEllEEPlyS9_llNS7_10__identityEEEvT0_T1_T2_T3_T4_T6_:
.text._ZN3cub18CUB_300001_SM_10006detail6reduce28DeviceReduceSingleTileKernelINS2_10policy_hubIlyN4cuda3std3__44plusIlEEE10Policy1000EN6thrust24THRUST_300001_SM_1000_NS18transform_iteratorI16is_inside_circleNSD_6detail15normal_iteratorINSD_10device_ptrI6float2EEEEllEEPlyS9_llNS7_10__identityEEEvT0_T1_T2_T3_T4_T6_:
[----:B------:R-:W-:Y:S01]  /*0000*/  LDC R1, c[0x0][0x37c] ;  /* 0x0000df00ff017b82 */ /* 0x000fe20000000800 */
[----:B------:R-:W0:Y:S01]  /*0010*/  LDCU.64 UR4, c[0x0][0x398] ;  /* 0x00007300ff0477ac */ /* 0x000e220008000a00 */
[----:B------:R-:W1:Y:S01]  /*0020*/  LDCU.64 UR6, c[0x0][0x358] ;  /* 0x00006b00ff0677ac */ /* 0x000e620008000a00 */
[----:B0-----:R-:W-:Y:S02]  /*0030*/  IMAD.U32 R0, RZ, RZ, UR4 ;  /* 0x00000004ff007e24 */ /* 0x001fe4000f8e00ff */
[----:B------:R-:W-:-:S03]  /*0040*/  IMAD.U32 R16, RZ, RZ, UR5 ;  /* 0x00000005ff107e24 */ /* 0x000fc6000f8e00ff */
[----:B------:R-:W-:-:S04]  /*0050*/  ISETP.NE.U32.AND P0, PT, R0, RZ, PT ;  /* 0x000000ff0000720c */ /* 0x000fc80003f05070 */
[----:B------:R-:W-:-:S13]  /*0060*/  ISETP.NE.AND.EX P0, PT, R16, RZ, PT, P0 ;  /* 0x000000ff1000720c */ /* 0x000fda0003f05300 */
        /* <DEDUP_REMOVED lines=8> */
.L_x_53:
[----:B------:R-:W-:Y:S01]  /*00f0*/  ISETP.GT.U32.AND P0, PT, R0, 0xdff, PT ;  /* 0x00000dff0000780c */ /* 0x000fe20003f04070 */
[----:B------:R-:W-:Y:S03]  /*0100*/  BSSY.RECONVERGENT B0, `(.L_x_54) ;  /* 0x00002c6000007945 */ /* 0x000fe60003800200 */
[----:B------:R-:W-:-:S13]  /*0110*/  ISETP.GT.U32.AND.EX P0, PT, R16, RZ, PT, P0 ;  /* 0x000000ff1000720c */ /* 0x000fda0003f04100 */
[----:B------:R-:W-:Y:S05]  /*0120*/  @P0 BRA `(.L_x_55) ;  /* 0x0000001400d00947 */ /* 0x000fea0003800000 */
[----:B------:R-:W0:Y:S01]  /*0130*/  S2R R5, SR_TID.X ;  /* 0x0000000000057919 */ /* 0x000e220000002100 */
[----:B------:R-:W-:Y:S01]  /*0140*/  BSSY.RECONVERGENT B1, `(.L_x_56) ;  /* 0x000000e000017945 */ /* 0x000fe20003800200 */
[----:B------:R-:W-:Y:S02]  /*0150*/  CS2R R2, SRZ ;  /* 0x0000000000027805 */ /* 0x000fe4000001ff00 */
[----:B0-----:R-:W-:Y:S01]  /*0160*/  ISETP.GE.U32.AND P0, PT, R5, R0, PT ;  /* 0x000000000500720c */ /* 0x001fe20003f06070 */
[----:B------:R-:W-:-:S12]  /*0170*/  IMAD.MOV.U32 R7, RZ, RZ, R5 ;  /* 0x000000ffff077224 */ /* 0x000fd800078e0005 */
[----:B------:R-:W-:Y:S05]  /*0180*/  @P0 BRA `(.L_x_57) ;  /* 0x0000000000240947 */ /* 0x000fea0003800000 */
[----:B------:R-:W0:Y:S02]  /*0190*/  LDC.64 R8, c[0x0][0x380] ;  /* 0x0000e000ff087b82 */ /* 0x000e240000000a00 */
[----:B0-----:R-:W-:-:S06]  /*01a0*/  IMAD.WIDE.U32 R8, R5, 0x8, R8 ;  /* 0x0000000805087825 */ /* 0x001fcc00078e0008 */
[----:B------:R-:W2:Y:S01]  /*01b0*/  LDG.E.64 R8, desc[UR6][R8.64] ;  /* 0x0000000608087981 */ /* 0x000ea2000c1e1b00 */
[----:B------:R-:W-:Y:S02]  /*01c0*/  VIADD R7, R5, 0x200 ;  /* 0x0000020005077836 */ /* 0x000fe40000000000 */
[----:B--2---:R-:W-:-:S04]  /*01d0*/  FMUL R3, R9, R9 ;  /* 0x0000000909037220 */ /* 0x004fc80000400000 */
[----:B------:R-:W-:-:S05]  /*01e0*/  FFMA R3, R8, R8, R3 ;  /* 0x0000000808037223 */ /* 0x000fca0000000003 */
[----:B------:R-:W-:Y:S01]  /*01f0*/  FSETP.GTU.AND P0, PT, R3, 1, PT ;  /* 0x3f8000000300780b */ /* 0x000fe20003f0c000 */
[----:B------:R-:W-:-:S03]  /*0200*/  IMAD.MOV.U32 R3, RZ, RZ, RZ ;  /* 0x000000ffff037224 */ /* 0x000fc600078e00ff */
[----:B------:R-:W-:-:S09]  /*0210*/  SEL R2, RZ, 0x1, P0 ;  /* 0x00000001ff027807 */ /* 0x000fd20000000000 */
.L_x_57:
[----:B------:R-:W-:Y:S05]  /*0220*/  BSYNC.RECONVERGENT B1 ;  /* 0x0000000000017941 */ /* 0x000fea0003800200 */
.L_x_56:
[----:B------:R-:W-:Y:S01]  /*0230*/  ISETP.GE.U32.AND P0, PT, R7, R0, PT ;  /* 0x000000000700720c */ /* 0x000fe20003f06070 */
[----:B------:R-:W-:-:S12]  /*0240*/  BSSY.RECONVERGENT B1, `(.L_x_58) ;  /* 0x0000083000017945 */ /* 0x000fd80003800200 */
[----:B------:R-:W-:Y:S05]  /*0250*/  @P0 BRA `(.L_x_59) ;  /* 0x0000000800040947 */ /* 0x000fea0003800000 */
[----:B------:R-:W-:Y:S01]  /*0260*/  LOP3.LUT R9, RZ, R7, RZ, 0x33, !PT ;  /* 0x00000007ff097212 */ /* 0x000fe200078e33ff */
[----:B------:R-:W-:Y:S04]  /*0270*/  BSSY.RECONVERGENT B2, `(.L_x_60) ;  /* 0x0000043000027945 */ /* 0x000fe80003800200 */
[----:B------:R-:W-:-:S05]  /*0280*/  IMAD.IADD R4, R9, 0x1, R0 ;  /* 0x0000000109047824 */ /* 0x000fca00078e0200 */
[C---:B------:R-:W-:Y:S02]  /*0290*/  ISETP.GE.U32.AND P1, PT, R4.reuse, 0xe00, PT ;  /* 0x00000e000400780c */ /* 0x040fe40003f26070 */
[----:B------:R-:W-:-:S04]  /*02a0*/  LEA.HI R6, R4, 0x1, RZ, 0x17 ;  /* 0x0000000104067811 */ /* 0x000fc800078fb8ff */
[----:B------:R-:W-:-:S04]  /*02b0*/  LOP3.LUT R28, R6, 0x7, RZ, 0xc0, !PT ;  /* 0x00000007061c7812 */ /* 0x000fc800078ec0ff */
[----:B------:R-:W-:-:S03]  /*02c0*/  ISETP.NE.AND P0, PT, R28, RZ, PT ;  /* 0x000000ff1c00720c */ /* 0x000fc60003f05270 */
[----:B------:R-:W-:Y:S10]  /*02d0*/  @!P1 BRA `(.L_x_61) ;  /* 0x0000000000f09947 */ /* 0x000ff40003800000 */
[----:B------:R-:W0:Y:S01]  /*02e0*/  LDC.64 R8, c[0x0][0x380] ;  /* 0x0000e000ff087b82 */ /* 0x000e220000000a00 */
[----:B------:R-:W-:-:S05]  /*02f0*/  LOP3.LUT R17, R6, 0xfffff8, RZ, 0xc0, !PT ;  /* 0x00fffff806117812 */ /* 0x000fca00078ec0ff */
[----:B------:R-:W-:Y:S02]  /*0300*/  IMAD.MOV R17, RZ, RZ, -R17 ;  /* 0x000000ffff117224 */ /* 0x000fe400078e0a11 */
[----:B0-----:R-:W-:-:S03]  /*0310*/  IMAD.WIDE.U32 R8, R7, 0x8, R8 ;  /* 0x0000000807087825 */ /* 0x001fc600078e0008 */
[----:B------:R-:W-:-:S05]  /*0320*/  IADD3 R8, P1, PT, R8, 0x4000, RZ ;  /* 0x0000400008087810 */ /* 0x000fca0007f3e0ff */
[----:B------:R-:W-:-:S08]  /*0330*/  IMAD.X R9, RZ, RZ, R9, P1 ;  /* 0x000000ffff097224 */ /* 0x000fd000008e0609 */
.L_x_62:
[----:B------:R-:W2:Y:S04]  /*0340*/  LDG.E.64 R24, desc[UR6][R8.64+-0x4000] ;  /* 0xffc0000608187981 */ /* 0x000ea8000c1e1b00 */
[----:B------:R-:W3:Y:S04]  /*0350*/  LDG.E.64 R26, desc[UR6][R8.64+-0x3000] ;  /* 0xffd00006081a7981 */ /* 0x000ee8000c1e1b00 */
[----:B------:R-:W4:Y:S04]  /*0360*/  LDG.E.64 R22, desc[UR6][R8.64+-0x2000] ;  /* 0xffe0000608167981 */ /* 0x000f28000c1e1b00 */
[----:B------:R-:W5:Y:S04]  /*0370*/  LDG.E.64 R18, desc[UR6][R8.64+-0x1000] ;  /* 0xfff0000608127981 */ /* 0x000f68000c1e1b00 */
[----:B------:R-:W5:Y:S04]  /*0380*/  LDG.E.64 R20, desc[UR6][R8.64] ;  /* 0x0000000608147981 */ /* 0x000f68000c1e1b00 */
[----:B------:R-:W5:Y:S04]  /*0390*/  LDG.E.64 R14, desc[UR6][R8.64+0x1000] ;  /* 0x00100006080e7981 */ /* 0x000f68000c1e1b00 */
[----:B------:R-:W5:Y:S04]  /*03a0*/  LDG.E.64 R12, desc[UR6][R8.64+0x3000] ;  /* 0x00300006080c7981 */ /* 0x000f68000c1e1b00 */
[----:B------:R-:W5:Y:S01]  /*03b0*/  LDG.E.64 R10, desc[UR6][R8.64+0x2000] ;  /* 0x00200006080a7981 */ /* 0x000f62000c1e1b00 */
[----:B------:R-:W-:-:S02]  /*03c0*/  VIADD R17, R17, 0x8 ;  /* 0x0000000811117836 */ /* 0x000fc40000000000 */
[----:B------:R-:W-:Y:S02]  /*03d0*/  VIADD R7, R7, 0x1000 ;  /* 0x0000100007077836 */ /* 0x000fe40000000000 */
[----:B--2---:R-:W-:Y:S01]  /*03e0*/  FMUL R25, R25, R25 ;  /* 0x0000001919197220 */ /* 0x004fe20000400000 */
[----:B---3--:R-:W-:-:S03]  /*03f0*/  FMUL R27, R27, R27 ;  /* 0x0000001b1b1b7220 */ /* 0x008fc60000400000 */
[----:B------:R-:W-:Y:S01]  /*0400*/  FFMA R25, R24, R24, R25 ;  /* 0x0000001818197223 */ /* 0x000fe20000000019 */
[----:B------:R-:W-:Y:S01]  /*0410*/  FFMA R27, R26, R26, R27 ;  /* 0x0000001a1a1b7223 */ /* 0x000fe2000000001b */
[----:B----4-:R-:W-:Y:S01]  /*0420*/  FMUL R23, R23, R23 ;  /* 0x0000001717177220 */ /* 0x010fe20000400000 */
[----:B-----5:R-:W-:Y:S02]  /*0430*/  FMUL R19, R19, R19 ;  /* 0x0000001313137220 */ /* 0x020fe40000400000 */
[----:B------:R-:W-:Y:S01]  /*0440*/  FSETP.GTU.AND P1, PT, R25, 1, PT ;  /* 0x3f8000001900780b */ /* 0x000fe20003f2c000 */
[----:B------:R-:W-:Y:S01]  /*0450*/  FFMA R23, R22, R22, R23 ;  /* 0x0000001616177223 */ /* 0x000fe20000000017 */
[----:B------:R-:W-:Y:S01]  /*0460*/  FSETP.GTU.AND P2, PT, R27, 1, PT ;  /* 0x3f8000001b00780b */ /* 0x000fe20003f4c000 */
[----:B------:R-:W-:Y:S01]  /*0470*/  FMUL R21, R21, R21 ;  /* 0x0000001515157220 */ /* 0x000fe20000400000 */
[----:B------:R-:W-:Y:S01]  /*0480*/  FFMA R19, R18, R18, R19 ;  /* 0x0000001212137223 */ /* 0x000fe20000000013 */
[----:B------:R-:W-:Y:S01]  /*0490*/  FMUL R15, R15, R15 ;  /* 0x0000000f0f0f7220 */ /* 0x000fe20000400000 */
[----:B------:R-:W-:Y:S01]  /*04a0*/  SEL R24, RZ, 0x1, P1 ;  /* 0x00000001ff187807 */ /* 0x000fe20000800000 */
[----:B------:R-:W-:Y:S01]  /*04b0*/  FFMA R21, R20, R20, R21 ;  /* 0x0000001414157223 */ /* 0x000fe20000000015 */
[----:B------:R-:W-:Y:S01]  /*04c0*/  SEL R25, RZ, 0x1, P2 ;  /* 0x00000001ff197807 */ /* 0x000fe20001000000 */
[----:B------:R-:W-:Y:S01]  /*04d0*/  FFMA R15, R14, R14, R15 ;  /* 0x0000000e0e0f7223 */ /* 0x000fe2000000000f */
[----:B------:R-:W-:Y:S01]  /*04e0*/  FSETP.GTU.AND P1, PT, R23, 1, PT ;  /* 0x3f8000001700780b */ /* 0x000fe20003f2c000 */
[----:B------:R-:W-:Y:S01]  /*04f0*/  FMUL R13, R13, R13 ;  /* 0x0000000d0d0d7220 */ /* 0x000fe20000400000 */
[----:B------:R-:W-:Y:S01]  /*0500*/  FSETP.GTU.AND P2, PT, R19, 1, PT ;  /* 0x3f8000001300780b */ /* 0x000fe20003f4c000 */
[----:B------:R-:W-:Y:S01]  /*0510*/  FMUL R11, R11, R11 ;  /* 0x0000000b0b0b7220 */ /* 0x000fe20000400000 */
[----:B------:R-:W-:Y:S01]  /*0520*/  IADD3 R18, P5, P6, R25, R2, R24 ;  /* 0x0000000219127210 */ /* 0x000fe20007ebe018 */
[----:B------:R-:W-:Y:S01]  /*0530*/  FFMA R13, R12, R12, R13 ;  /* 0x0000000c0c0d7223 */ /* 0x000fe2000000000d */
[----:B------:R-:W-:Y:S01]  /*0540*/  FSETP.GTU.AND P3, PT, R21, 1, PT ;  /* 0x3f8000001500780b */ /* 0x000fe20003f6c000 */
[----:B------:R-:W-:Y:S01]  /*0550*/  FFMA R11, R10, R10, R11 ;  /* 0x0000000a0a0b7223 */ /* 0x000fe2000000000b */
[----:B------:R-:W-:-:S02]  /*0560*/  SEL R19, RZ, 0x1, P1 ;  /* 0x00000001ff137807 */ /* 0x000fc40000800000 */
[----:B------:R-:W-:Y:S02]  /*0570*/  SEL R2, RZ, 0x1, P2 ;  /* 0x00000001ff027807 */ /* 0x000fe40001000000 */
[----:B------:R-:W-:Y:S02]  /*0580*/  FSETP.GTU.AND P4, PT, R15, 1, PT ;  /* 0x3f8000000f00780b */ /* 0x000fe40003f8c000 */
[----:B------:R-:W-:Y:S02]  /*0590*/  IADD3 R2, P2, P1, R2, R18, R19 ;  /* 0x0000001202027210 */ /* 0x000fe4000795e013 */
[----:B------:R-:W-:Y:S02]  /*05a0*/  SEL R15, RZ, 0x1, P3 ;  /* 0x00000001ff0f7807 */ /* 0x000fe40001800000 */
[----:B------:R-:W-:Y:S02]  /*05b0*/  SEL R10, RZ, 0x1, P4 ;  /* 0x00000001ff0a7807 */ /* 0x000fe40002000000 */
[----:B------:R-:W-:-:S02]  /*05c0*/  FSETP.GTU.AND P3, PT, R13, 1, PT ;  /* 0x3f8000000d00780b */ /* 0x000fc40003f6c000 */
[----:B------:R-:W-:Y:S02]  /*05d0*/  FSETP.GTU.AND P4, PT, R11, 1, PT ;  /* 0x3f8000000b00780b */ /* 0x000fe40003f8c000 */
[----:B------:R-:W-:Y:S02]  /*05e0*/  IADD3.X R11, PT, PT, RZ, R3, RZ, P5, P6 ;  /* 0x00000003ff0b7210 */ /* 0x000fe40002fec4ff */
[----:B------:R-:W-:Y:S02]  /*05f0*/  IADD3 R10, P5, P6, R10, R2, R15 ;  /* 0x000000020a0a7210 */ /* 0x000fe40007ebe00f */
[----:B------:R-:W-:Y:S02]  /*0600*/  SEL R2, RZ, 0x1, P3 ;  /* 0x00000001ff027807 */ /* 0x000fe40001800000 */
[----:B------:R-:W-:Y:S02]  /*0610*/  ISETP.NE.AND P3, PT, R17, RZ, PT ;  /* 0x000000ff1100720c */ /* 0x000fe40003f65270 */
[----:B------:R-:W-:-:S02]  /*0620*/  SEL R3, RZ, 0x1, P4 ;  /* 0x00000001ff037807 */ /* 0x000fc40002000000 */
[----:B------:R-:W-:Y:S02]  /*0630*/  IADD3.X R11, PT, PT, RZ, R11, RZ, P2, P1 ;  /* 0x0000000bff0b7210 */ /* 0x000fe400017e24ff */
[----:B------:R-:W-:Y:S02]  /*0640*/  IADD3 R2, P1, P2, R2, R10, R3 ;  /* 0x0000000a02027210 */ /* 0x000fe40007a3e003 */
[----:B------:R-:W-:Y:S02]  /*0650*/  IADD3 R8, P4, PT, R8, 0x8000, RZ ;  /* 0x0000800008087810 */ /* 0x000fe40007f9e0ff */
[----:B------:R-:W-:-:S03]  /*0660*/  IADD3.X R3, PT, PT, RZ, R11, RZ, P5, P6 ;  /* 0x0000000bff037210 */ /* 0x000fc60002fec4ff */
[----:B------:R-:W-:Y:S01]  /*0670*/  IMAD.X R9, RZ, RZ, R9, P4 ;  /* 0x000000ffff097224 */ /* 0x000fe200020e0609 */
[----:B------:R-:W-:Y:S01]  /*0680*/  IADD3.X R3, PT, PT, RZ, R3, RZ, P1, P2 ;  /* 0x00000003ff037210 */ /* 0x000fe20000fe44ff */
[----:B------:R-:W-:Y:S06]  /*0690*/  @P3 BRA `(.L_x_62) ;  /* 0xfffffffc00283947 */ /* 0x000fec000383ffff */
.L_x_61:
[----:B------:R-:W-:Y:S05]  /*06a0*/  BSYNC.RECONVERGENT B2 ;  /* 0x0000000000027941 */ /* 0x000fea0003800200 */
.L_x_60:
[----:B------:R-:W-:Y:S05]  /*06b0*/  @!P0 BRA `(.L_x_59) ;  /* 0x0000000000ec8947 */ /* 0x000fea0003800000 */
[----:B------:R-:W-:Y:S01]  /*06c0*/  ISETP.GE.U32.AND P1, PT, R28, 0x4, PT ;  /* 0x000000041c00780c */ /* 0x000fe20003f26070 */
[----:B------:R-:W-:Y:S01]  /*06d0*/  BSSY.RECONVERGENT B2, `(.L_x_63) ;  /* 0x000001e000027945 */ /* 0x000fe20003800200 */
[----:B------:R-:W-:-:S11]  /*06e0*/  LOP3.LUT P0, R17, R6, 0x3, RZ, 0xc0, !PT ;  /* 0x0000000306117812 */ /* 0x000fd6000780c0ff */
[----:B------:R-:W-:Y:S05]  /*06f0*/  @!P1 BRA `(.L_x_64) ;  /* 0x00000000006c9947 */ /* 0x000fea0003800000 */
[----:B------:R-:W0:Y:S02]  /*0700*/  LDC.64 R12, c[0x0][0x380] ;  /* 0x0000e000ff0c7b82 */ /* 0x000e240000000a00 */
[----:B0-----:R-:W-:-:S05]  /*0710*/  IMAD.WIDE R12, R7, 0x8, R12 ;  /* 0x00000008070c7825 */ /* 0x001fca00078e020c */
        /* <DEDUP_REMOVED lines=9> */
[----:B------:R-:W-:Y:S01]  /*07b0*/  FFMA R19, R18, R18, R19 ;  /* 0x0000001212137223 */ /* 0x000fe20000000013 */
[----:B-----5:R-:W-:Y:S02]  /*07c0*/  FMUL R9, R9, R9 ;  /* 0x0000000909097220 */ /* 0x020fe40000400000 */
[----:B------:R-:W-:Y:S01]  /*07d0*/  FFMA R11, R10, R10, R11 ;  /* 0x0000000a0a0b7223 */ /* 0x000fe2000000000b */
[----:B------:R-:W-:Y:S01]  /*07e0*/  FSETP.GTU.AND P1, PT, R15, 1, PT ;  /* 0x3f8000000f00780b */ /* 0x000fe20003f2c000 */
[----:B------:R-:W-:Y:S01]  /*07f0*/  FFMA R9, R8, R8, R9 ;  /* 0x0000000808097223 */ /* 0x000fe20000000009 */
[----:B------:R-:W-:Y:S02]  /*0800*/  FSETP.GTU.AND P2, PT, R19, 1, PT ;  /* 0x3f8000001300780b */ /* 0x000fe40003f4c000 */
[----:B------:R-:W-:-:S02]  /*0810*/  FSETP.GTU.AND P4, PT, R11, 1, PT ;  /* 0x3f8000000b00780b */ /* 0x000fc40003f8c000 */
[----:B------:R-:W-:Y:S02]  /*0820*/  FSETP.GTU.AND P3, PT, R9, 1, PT ;  /* 0x3f8000000900780b */ /* 0x000fe40003f6c000 */
[----:B------:R-:W-:Y:S02]  /*0830*/  SEL R8, RZ, 0x1, P1 ;  /* 0x00000001ff087807 */ /* 0x000fe40000800000 */
[----:B------:R-:W-:Y:S02]  /*0840*/  SEL R11, RZ, 0x1, P2 ;  /* 0x00000001ff0b7807 */ /* 0x000fe40001000000 */
[----:B------:R-:W-:Y:S02]  /*0850*/  SEL R9, RZ, 0x1, P3 ;  /* 0x00000001ff097807 */ /* 0x000fe40001800000 */
[----:B------:R-:W-:Y:S02]  /*0860*/  SEL R6, RZ, 0x1, P4 ;  /* 0x00000001ff067807 */ /* 0x000fe40002000000 */
[----:B------:R-:W-:-:S04]  /*0870*/  IADD3 R2, P1, P2, R11, R2, R8 ;  /* 0x000000020b027210 */ /* 0x000fc80007a3e008 */
[----:B------:R-:W-:Y:S02]  /*0880*/  IADD3 R2, P3, P4, R6, R2, R9 ;  /* 0x0000000206027210 */ /* 0x000fe40007c7e009 */
[----:B------:R-:W-:-:S04]  /*0890*/  IADD3.X R3, PT, PT, RZ, R3, RZ, P1, P2 ;  /* 0x00000003ff037210 */ /* 0x000fc80000fe44ff */
[----:B------:R-:W-:-:S07]  /*08a0*/  IADD3.X R3, PT, PT, RZ, R3, RZ, P3, P4 ;  /* 0x00000003ff037210 */ /* 0x000fce0001fe84ff */
.L_x_64:
[----:B------:R-:W-:Y:S05]  /*08b0*/  BSYNC.RECONVERGENT B2 ;  /* 0x0000000000027941 */ /* 0x000fea0003800200 */
.L_x_63:
[----:B------:R-:W-:Y:S05]  /*08c0*/  @!P0 BRA `(.L_x_59) ;  /* 0x0000000000688947 */ /* 0x000fea0003800000 */
[----:B------:R-:W-:Y:S02]  /*08d0*/  ISETP.NE.AND P0, PT, R17, 0x1, PT ;  /* 0x000000011100780c */ /* 0x000fe40003f05270 */
[----:B------:R-:W-:-:S11]  /*08e0*/  LOP3.LUT P1, RZ, R4, 0x200, RZ, 0xc0, !PT ;  /* 0x0000020004ff7812 */ /* 0x000fd6000782c0ff */
[----:B------:R-:W0:Y:S08]  /*08f0*/  @P0 LDC.64 R8, c[0x0][0x380] ;  /* 0x0000e000ff080b82 */ /* 0x000e300000000a00 */
[----:B------:R-:W1:Y:S01]  /*0900*/  @!P1 LDC.64 R10, c[0x0][0x380] ;  /* 0x0000e000ff0a9b82 */ /* 0x000e620000000a00 */
[----:B0-----:R-:W-:-:S04]  /*0910*/  @P0 IMAD.WIDE R8, R7, 0x8, R8 ;  /* 0x0000000807080825 */ /* 0x001fc800078e0208 */
[----:B------:R-:W-:Y:S01]  /*0920*/  @P0 VIADD R7, R7, 0x400 ;  /* 0x0000040007070836 */ /* 0x000fe20000000000 */
[----:B------:R-:W2:Y:S03]  /*0930*/  @P0 LDG.E.64 R12, desc[UR6][R8.64] ;  /* 0x00000006080c0981 */ /* 0x000ea6000c1e1b00 */
[----:B-1----:R-:W-:Y:S01]  /*0940*/  @!P1 IMAD.WIDE R6, R7, 0x8, R10 ;  /* 0x0000000807069825 */ /* 0x002fe200078e020a */
[----:B------:R-:W3:Y:S05]  /*0950*/  @P0 LDG.E.64 R14, desc[UR6][R8.64+0x1000] ;  /* 0x00100006080e0981 */ /* 0x000eea000c1e1b00 */
        /* <DEDUP_REMOVED lines=17> */
.L_x_59:
[----:B------:R-:W-:Y:S05]  /*0a70*/  BSYNC.RECONVERGENT B1 ;  /* 0x0000000000017941 */ /* 0x000fea0003800200 */
.L_x_58:
[----:B------:R-:W-:-:S04]  /*0a80*/  ISETP.GE.U32.AND P0, PT, R0, 0x200, PT ;  /* 0x000002000000780c */ /* 0x000fc80003f06070 */
[----:B------:R-:W-:-:S13]  /*0a90*/  ISETP.GE.U32.AND.EX P0, PT, R16, RZ, PT, P0 ;  /* 0x000000ff1000720c */ /* 0x000fda0003f06100 */
[----:B------:R-:W-:Y:S05]  /*0aa0*/  @!P0 BRA `(.L_x_65) ;  /* 0x00000004002c8947 */ /* 0x000fea0003800000 */
[----:B------:R-:W0:Y:S01]  /*0ab0*/  S2R R8, SR_LANEID ;  /* 0x0000000000087919 */ /* 0x000e220000000000 */
[----:B------:R-:W-:Y:S01]  /*0ac0*/  ISETP.NE.AND P5, PT, R5, RZ, PT ;  /* 0x000000ff0500720c */ /* 0x000fe20003fa5270 */
        /* <DEDUP_REMOVED lines=39> */
[----:B-1----:R-:W-:-:S03]  /*0d40*/  SEL R3, R3, RZ, !P0 ;  /* 0x000000ff03037207 */ /* 0x002fc60004000000 */
        /* <DEDUP_REMOVED lines=9> */
[----:B--2---:R-:W0:Y:S04]  /*0de0*/  LDS.128 R4, [UR4+0x20] ;  /* 0x00002004ff047984 */ /* 0x004e280008000c00 */
[----:B------:R-:W1:Y:S04]  /*0df0*/  LDS.128 R8, [UR4+0x30] ;  /* 0x00003004ff087984 */ /* 0x000e680008000c00 */
[----:B------:R-:W2:Y:S04]  /*0e00*/  LDS.128 R12, [UR4+0x40] ;  /* 0x00004004ff0c7984 */ /* 0x000ea80008000c00 */
[----:B------:R-:W3:Y:S04]  /*0e10*/  LDS.128 R16, [UR4+0x50] ;  /* 0x00005004ff107984 */ /* 0x000ee80008000c00 */
[----:B------:R-:W4:Y:S04]  /*0e20*/  LDS.128 R20, [UR4+0x60] ;  /* 0x00006004ff147984 */ /* 0x000f280008000c00 */
[----:B------:R-:W5:Y:S04]  /*0e30*/  LDS.128 R24, [UR4+0x70] ;  /* 0x00007004ff187984 */ /* 0x000f680008000c00 */
[----:B------:R-:W5:Y:S01]  /*0e40*/  LDS.128 R28, [UR4+0x80] ;  /* 0x00008004ff1c7984 */ /* 0x000f620008000c00 */
[----:B0-----:R-:W-:-:S04]  /*0e50*/  IADD3 R35, P0, P1, R4, R32, R2 ;  /* 0x0000002004237210 */ /* 0x001fc8000791e002 */
[----:B-1----:R-:W-:Y:S02]  /*0e60*/  IADD3 R35, P2, P3, R8, R35, R6 ;  /* 0x0000002308237210 */ /* 0x002fe40007b5e006 */
[----:B------:R-:W-:Y:S02]  /*0e70*/  IADD3.X R5, PT, PT, R5, R33, R3, P0, P1 ;  /* 0x0000002105057210 */ /* 0x000fe400007e2403 */
[----:B--2---:R-:W-:Y:S02]  /*0e80*/  IADD3 R3, P0, P1, R12, R35, R10 ;  /* 0x000000230c037210 */ /* 0x004fe4000791e00a */
[----:B------:R-:W-:Y:S02]  /*0e90*/  IADD3.X R7, PT, PT, R9, R5, R7, P2, P3 ;  /* 0x0000000509077210 */ /* 0x000fe400017e6407 */
[----:B---3--:R-:W-:Y:S02]  /*0ea0*/  IADD3 R3, P2, P3, R16, R3, R14 ;  /* 0x0000000310037210 */ /* 0x008fe40007b5e00e */
[----:B------:R-:W-:-:S02]  /*0eb0*/  IADD3.X R11, PT, PT, R13, R7, R11, P0, P1 ;  /* 0x000000070d0b7210 */ /* 0x000fc400007e240b */
[----:B----4-:R-:W-:Y:S02]  /*0ec0*/  IADD3 R3, P0, P1, R20, R3, R18 ;  /* 0x0000000314037210 */ /* 0x010fe4000791e012 */
[----:B------:R-:W-:Y:S02]  /*0ed0*/  IADD3.X R15, PT, PT, R17, R11, R15, P2, P3 ;  /* 0x0000000b110f7210 */ /* 0x000fe400017e640f */
[----:B-----5:R-:W-:Y:S02]  /*0ee0*/  IADD3 R3, P2, P3, R24, R3, R22 ;  /* 0x0000000318037210 */ /* 0x020fe40007b5e016 */
[----:B------:R-:W-:Y:S02]  /*0ef0*/  IADD3.X R19, PT, PT, R21, R15, R19, P0, P1 ;  /* 0x0000000f15137210 */ /* 0x000fe400007e2413 */
[----:B------:R-:W-:Y:S02]  /*0f00*/  IADD3 R3, P0, P1, R28, R3, R26 ;  /* 0x000000031c037210 */ /* 0x000fe4000791e01a */
[----:B------:R-:W-:-:S02]  /*0f10*/  IADD3.X R23, PT, PT, R25, R19, R23, P2, P3 ;  /* 0x0000001319177210 */ /* 0x000fc400017e6417 */
[----:B------:R-:W-:Y:S02]  /*0f20*/  IADD3 R2, P2, PT, R3, R30, RZ ;  /* 0x0000001e03027210 */ /* 0x000fe40007f5e0ff */
[----:B------:R-:W-:-:S05]  /*0f30*/  IADD3.X R3, PT, PT, R29, R23, R27, P0, P1 ;  /* 0x000000171d037210 */ /* 0x000fca00007e241b */
[----:B------:R-:W-:Y:S01]  /*0f40*/  IMAD.X R3, R3, 0x1, R31, P2 ;  /* 0x0000000103037824 */ /* 0x000fe200010e061f */
[----:B------:R-:W-:Y:S06]  /*0f50*/  BRA `(.L_x_66) ;  /* 0x0000001c00807947 */ /* 0x000fec0003800000 */
.L_x_65:
[C---:B------:R-:W-:Y:S02]  /*0f60*/  LOP3.LUT R4, R5.reuse, 0x3e0, RZ, 0xc0, !PT ;  /* 0x000003e005047812 */ /* 0x040fe400078ec0ff */
[----:B------:R-:W-:Y:S02]  /*0f70*/  ISETP.NE.AND P5, PT, R5, RZ, PT ;  /* 0x000000ff0500720c */ /* 0x000fe40003fa5270 */
[----:B------:R-:W-:Y:S01]  /*0f80*/  LOP3.LUT R9, RZ, R4, RZ, 0x33, !PT ;  /* 0x00000004ff097212 */ /* 0x000fe200078e33ff */
[----:B------:R-:W-:Y:S02]  /*0f90*/  VIADD R7, R4, 0x20 ;  /* 0x0000002004077836 */ /* 0x000fe40000000000 */
[----:B------:R-:W0:Y:S03]  /*0fa0*/  S2R R4, SR_LANEID ;  /* 0x0000000000047919 */ /* 0x000e260000000000 */
[----:B------:R-:W-:Y:S01]  /*0fb0*/  ISETP.GT.U32.AND P0, PT, R7, R0, PT ;  /* 0x000000000700720c */ /* 0x000fe20003f04070 */
[----:B------:R-:W-:-:S05]  /*0fc0*/  IMAD.IADD R7, R9, 0x1, R0 ;  /* 0x0000000109077824 */ /* 0x000fca00078e0200 */
        /* <DEDUP_REMOVED lines=14> */
[----:B------:R-:W-:Y:S01]  /*10b0*/  IADD3 R11, P1, PT, R6, R9, RZ ;  /* 0x00000009060b7210 */ /* 0x000fe20007f3e0ff */
[----:B------:R-:W-:Y:S01]  /*10c0*/  VIADD R6, R4, 0x4 ;  /* 0x0000000404067836 */ /* 0x000fe20000000000 */
[----:B-1----:R-:W-:-:S03]  /*10d0*/  SEL R8, R8, RZ, !P0 ;  /* 0x000000ff08087207 */ /* 0x002fc60004000000 */
[----:B------:R-:W0:Y:S01]  /*10e0*/  SHFL.DOWN PT, R2, R11, 0x4, R7 ;  /* 0x088000000b027989 */ /* 0x000e2200000e0007 */
[----:B------:R-:W-:Y:S01]  /*10f0*/  ISETP.GT.AND P0, PT, R6, R7, PT ;  /* 0x000000070600720c */ /* 0x000fe20003f04270 */
[----:B------:R-:W-:Y:S02]  /*1100*/  IMAD.X R8, R8, 0x1, R12, P1 ;  /* 0x0000000108087824 */ /* 0x000fe400008e060c */
[C---:B------:R-:W-:Y:S01]  /*1110*/  VIADD R6, R4.reuse, 0x8 ;  /* 0x0000000804067836 */ /* 0x040fe20000000000 */
[----:B------:R-:W1:Y:S01]  /*1120*/  @!P2 S2R R12, SR_CgaCtaId ;  /* 0x00000000000ca919 */ /* 0x000e620000008800 */
[----:B------:R-:W-:Y:S01]  /*1130*/  VIADD R4, R4, 0x10 ;  /* 0x0000001004047836 */ /* 0x000fe20000000000 */
[----:B------:R-:W2:Y:S01]  /*1140*/  SHFL.DOWN PT, R3, R8, 0x4, R7 ;  /* 0x0880000008037989 */ /* 0x000ea200000e0007 */
        /* <DEDUP_REMOVED lines=9> */
[----:B------:R-:W-:Y:S02]  /*11e0*/  @!P2 MOV R9, 0x400 ;  /* 0x000004000009a802 */ /* 0x000fe40000000f00 */
[----:B--2---:R-:W-:Y:S01]  /*11f0*/  SEL R3, R3, RZ, !P0 ;  /* 0x000000ff03037207 */ /* 0x004fe20004000000 */
[----:B------:R-:W0:Y:S01]  /*1200*/  SHFL.DOWN PT, R2, R6, 0x10, R7 ;  /* 0x0a00000006027989 */ /* 0x000e2200000e0007 */
[----:B------:R-:W-:Y:S02]  /*1210*/  ISETP.GT.AND P0, PT, R4, R7, PT ;  /* 0x000000070400720c */ /* 0x000fe40003f04270 */
[----:B------:R-:W-:Y:S01]  /*1220*/  @!P2 SHF.R.U32.HI R4, RZ, 0x2, R5 ;  /* 0x00000002ff04a819 */ /* 0x000fe20000011605 */
[----:B------:R-:W-:Y:S01]  /*1230*/  IMAD.X R8, R3, 0x1, R10, P1 ;  /* 0x0000000103087824 */ /* 0x000fe200008e060a */
[----:B-1----:R-:W-:-:S02]  /*1240*/  @!P2 LEA R9, R12, R9, 0x18 ;  /* 0x000000090c09a211 */ /* 0x002fc400078ec0ff */
[----:B------:R-:W-:Y:S02]  /*1250*/  @!P2 LOP3.LUT R4, R4, 0xf8, RZ, 0xc0, !PT ;  /* 0x000000f80404a812 */ /* 0x000fe400078ec0ff */
[----:B------:R-:W1:Y:S03]  /*1260*/  SHFL.DOWN PT, R3, R8, 0x10, R7 ;  /* 0x0a00000008037989 */ /* 0x000e6600000e0007 */
[----:B------:R-:W-:Y:S01]  /*1270*/  @!P2 IMAD.IADD R9, R4, 0x1, R9 ;  /* 0x000000010409a824 */ /* 0x000fe200078e0209 */
[----:B0-----:R-:W-:-:S04]  /*1280*/  SEL R2, R2, RZ, !P0 ;  /* 0x000000ff02027207 */ /* 0x001fc80004000000 */
[----:B------:R-:W-:Y:S02]  /*1290*/  IADD3 R2, P1, PT, R2, R6, RZ ;  /* 0x0000000602027210 */ /* 0x000fe40007f3e0ff */
[----:B-1----:R-:W-:-:S05]  /*12a0*/  SEL R3, R3, RZ, !P0 ;  /* 0x000000ff03037207 */ /* 0x002fca0004000000 */
[----:B------:R-:W-:-:S05]  /*12b0*/  IMAD.X R3, R3, 0x1, R8, P1 ;  /* 0x0000000103037824 */ /* 0x000fca00008e0608 */
[----:B------:R1:W-:Y:S01]  /*12c0*/  @!P2 STS.64 [R9+0x10], R2 ;  /* 0x000010020900a388 */ /* 0x0003e20000000a00 */
[----:B------:R-:W-:Y:S06]  /*12d0*/  BAR.SYNC.DEFER_BLOCKING 0x0 ;  /* 0x0000000000007b1d */ /* 0x000fec0000010000 */
[----:B------:R-:W-:Y:S05]  /*12e0*/  @P5 BRA `(.L_x_66) ;  /* 0x00000018009c5947 */ /* 0x000fea0003800000 */
[----:B------:R-:W0:Y:S01]  /*12f0*/  S2UR UR5, SR_CgaCtaId ;  /* 0x00000000000579c3 */ /* 0x000e220000008800 */
[----:B------:R-:W-:Y:S01]  /*1300*/  UMOV UR4, 0x400 ;  /* 0x0000040000047882 */ /* 0x000fe20000000000 */
[C---:B------:R-:W-:Y:S02]  /*1310*/  ISETP.GT.U32.AND P0, PT, R0.reuse, 0x20, PT ;  /* 0x000000200000780c */ /* 0x040fe40003f04070 */
[----:B------:R-:W-:Y:S02]  /*1320*/  ISETP.GT.U32.AND P1, PT, R0, 0x40, PT ;  /* 0x000000400000780c */ /* 0x000fe40003f24070 */
[----:B------:R-:W-:Y:S02]  /*1330*/  ISETP.GT.U32.AND.EX P0, PT, R16, RZ, PT, P0 ;  /* 0x000000ff1000720c */ /* 0x000fe40003f04100 */
[----:B------:R-:W-:Y:S02]  /*1340*/  ISETP.GT.U32.AND P2, PT, R0, 0x60, PT ;  /* 0x000000600000780c */ /* 0x000fe40003f44070 */
[----:B------:R-:W-:-:S02]  /*1350*/  ISETP.GT.U32.AND.EX P1, PT, R16, RZ, PT, P1 ;  /* 0x000000ff1000720c */ /* 0x000fc40003f24110 */
[----:B------:R-:W-:-:S04]  /*1360*/  ISETP.GT.U32.AND P6, PT, R0, 0x140, PT ;  /* 0x000001400000780c */ /* 0x000fc80003fc4070 */
[----:B------:R-:W-:Y:S01]  /*1370*/  ISETP.GT.U32.AND.EX P6, PT, R16, RZ, PT, P6 ;  /* 0x000000ff1000720c */ /* 0x000fe20003fc4160 */
[----:B0-----:R-:W-:-:S09]  /*1380*/  ULEA UR4, UR5, UR4, 0x18 ;  /* 0x0000000405047291 */ /* 0x001fd2000f8ec0ff */
[----:B------:R-:W0:Y:S04]  /*1390*/  LDS.64 R18, [UR4+0x18] ;  /* 0x00001804ff127984 */ /* 0x000e280008000a00 */
[----:B------:R-:W2:Y:S04]  /*13a0*/  LDS.128 R20, [UR4+0x20] ;  /* 0x00002004ff147984 */ /* 0x000ea80008000c00 */
[----:B------:R-:W3:Y:S04]  /*13b0*/  LDS.128 R4, [UR4+0x30] ;  /* 0x00003004ff047984 */ /* 0x000ee80008000c00 */
[----:B-1----:R-:W1:Y:S04]  /*13c0*/  LDS.128 R8, [UR4+0x40] ;  /* 0x00004004ff087984 */ /* 0x002e680008000c00 */
[----:B------:R-:W4:Y:S01]  /*13d0*/  LDS.128 R12, [UR4+0x50] ;  /* 0x00005004ff0c7984 */ /* 0x000f220008000c00 */
[----:B0-----:R-:W-:-:S02]  /*13e0*/  SEL R18, R18, RZ, P0 ;  /* 0x000000ff12127207 */ /* 0x001fc40000000000 */
[----:B------:R-:W-:Y:S02]  /*13f0*/  SEL R29, R19, RZ, P0 ;  /* 0x000000ff131d7207 */ /* 0x000fe40000000000 */
[----:B------:R-:W-:Y:S02]  /*1400*/  ISETP.GT.U32.AND.EX P0, PT, R16, RZ, PT, P2 ;  /* 0x000000ff1000720c */ /* 0x000fe40003f04120 */
[----:B--2---:R-:W-:Y:S02]  /*1410*/  SEL R17, R20, RZ, P1 ;  /* 0x000000ff14117207 */ /* 0x004fe40000800000 */
[----:B------:R-:W-:Y:S02]  /*1420*/  SEL R24, R21, RZ, P1 ;  /* 0x000000ff15187207 */ /* 0x000fe40000800000 */
[----:B------:R-:W-:Y:S02]  /*1430*/  ISETP.GT.U32.AND P1, PT, R0, 0x80, PT ;  /* 0x000000800000780c */ /* 0x000fe40003f24070 */
[----:B------:R-:W-:-:S02]  /*1440*/  SEL R19, R22, RZ, P0 ;  /* 0x000000ff16137207 */ /* 0x000fc40000000000 */
[----:B------:R-:W-:Y:S02]  /*1450*/  SEL R28, R23, RZ, P0 ;  /* 0x000000ff171c7207 */ /* 0x000fe40000000000 */
[----:B------:R-:W-:Y:S01]  /*1460*/  IADD3 R18, P2, P3, R17, R18, R2 ;  /* 0x0000001211127210 */ /* 0x000fe20007b5e002 */
[----:B------:R-:W0:Y:S01]  /*1470*/  LDS.128 R20, [UR4+0x60] ;  /* 0x00006004ff147984 */ /* 0x000e220008000c00 */
[----:B------:R-:W-:Y:S02]  /*1480*/  ISETP.GT.U32.AND.EX P0, PT, R16, RZ, PT, P1 ;  /* 0x000000ff1000720c */ /* 0x000fe40003f04110 */
[----:B------:R-:W-:Y:S02]  /*1490*/  ISETP.GT.U32.AND P1, PT, R0, 0xa0, PT ;  /* 0x000000a00000780c */ /* 0x000fe40003f24070 */
[----:B------:R-:W-:Y:S02]  /*14a0*/  IADD3.X R29, PT, PT, R24, R29, R3, P2, P3 ;  /* 0x0000001d181d7210 */ /* 0x000fe400017e6403 */
[----:B---3--:R-:W-:Y:S01]  /*14b0*/  SEL R2, R4, RZ, P0 ;  /* 0x000000ff04027207 */ /* 0x008fe20000000000 */
[----:B------:R-:W2:Y:S01]  /*14c0*/  LDS.128 R24, [UR4+0x70] ;  /* 0x00007004ff187984 */ /* 0x000ea20008000c00 */
[----:B------:R-:W-:-:S02]  /*14d0*/  SEL R17, R5, RZ, P0 ;  /* 0x000000ff05117207 */ /* 0x000fc40000000000 */
[----:B------:R-:W-:Y:S02]  /*14e0*/  ISETP.GT.U32.AND.EX P0, PT, R16, RZ, PT, P1 ;  /* 0x000000ff1000720c */ /* 0x000fe40003f04110 */
[----:B------:R-:W-:Y:S02]  /*14f0*/  IADD3 R2, P2, P3, R2, R18, R19 ;  /* 0x0000001202027210 */ /* 0x000fe40007b5e013 */
[----:B------:R-:W-:Y:S02]  /*1500*/  SEL R3, R6, RZ, P0 ;  /* 0x000000ff06037207 */ /* 0x000fe40000000000 */
[----:B------:R-:W-:Y:S02]  /*1510*/  SEL R18, R7, RZ, P0 ;  /* 0x000000ff07127207 */ /* 0x000fe40000000000 */
[----:B------:R-:W3:Y:S01]  /*1520*/  LDS.128 R4, [UR4+0x80] ;  /* 0x00008004ff047984 */ /* 0x000ee20008000c00 */
[----:B------:R-:W-:Y:S02]  /*1530*/  ISETP.GT.U32.AND P1, PT, R0, 0xc0, PT ;  /* 0x000000c00000780c */ /* 0x000fe40003f24070 */
[----:B------:R-:W-:-:S02]  /*1540*/  IADD3.X R17, PT, PT, R17, R29, R28, P2, P3 ;  /* 0x0000001d11117210 */ /* 0x000fc400017e641c */
[----:B------:R-:W-:Y:S02]  /*1550*/  ISETP.GT.U32.AND.EX P0, PT, R16, RZ, PT, P1 ;  /* 0x000000ff1000720c */ /* 0x000fe40003f04110 */
[C---:B------:R-:W-:Y:S02]  /*1560*/  ISETP.GT.U32.AND P1, PT, R0.reuse, 0xe0, PT ;  /* 0x000000e00000780c */ /* 0x040fe40003f24070 */
[----:B------:R-:W-:Y:S02]  /*1570*/  ISETP.GT.U32.AND P2, PT, R0, 0x100, PT ;  /* 0x000001000000780c */ /* 0x000fe40003f44070 */
[----:B-1----:R-:W-:Y:S02]  /*1580*/  SEL R8, R8, RZ, P0 ;  /* 0x000000ff08087207 */ /* 0x002fe40000000000 */
[----:B------:R-:W-:Y:S02]  /*1590*/  SEL R9, R9, RZ, P0 ;  /* 0x000000ff09097207 */ /* 0x000fe40000000000 */
[----:B------:R-:W-:-:S02]  /*15a0*/  ISETP.GT.U32.AND.EX P0, PT, R16, RZ, PT, P1 ;  /* 0x000000ff1000720c */ /* 0x000fc40003f04110 */
[----:B------:R-:W-:Y:S02]  /*15b0*/  ISETP.GT.U32.AND.EX P1, PT, R16, RZ, PT, P2 ;  /* 0x000000ff1000720c */ /* 0x000fe40003f24120 */
[----:B------:R-:W-:Y:S02]  /*15c0*/  ISETP.GT.U32.AND P2, PT, R0, 0x120, PT ;  /* 0x000001200000780c */ /* 0x000fe40003f44070 */
[----:B------:R-:W-:Y:S02]  /*15d0*/  IADD3 R8, P3, P4, R8, R2, R3 ;  /* 0x0000000208087210 */ /* 0x000fe40007c7e003 */
[----:B------:R-:W-:Y:S02]  /*15e0*/  SEL R3, R10, RZ, P0 ;  /* 0x000000ff0a037207 */ /* 0x000fe40000000000 */
[----:B----4-:R-:W-:Y:S02]  /*15f0*/  SEL R2, R12, RZ, P1 ;  /* 0x000000ff0c027207 */ /* 0x010fe40000800000 */
[----:B------:R-:W-:-:S02]  /*1600*/  SEL R11, R11, RZ, P0 ;  /* 0x000000ff0b0b7207 */ /* 0x000fc40000000000 */
[----:B------:R-:W-:Y:S02]  /*1610*/  ISETP.GT.U32.AND.EX P0, PT, R16, RZ, PT, P2 ;  /* 0x000000ff1000720c */ /* 0x000fe40003f04120 */
[----:B------:R-:W-:Y:S02]  /*1620*/  SEL R10, R13, RZ, P1 ;  /* 0x000000ff0d0a7207 */ /* 0x000fe40000800000 */
[----:B------:R-:W-:Y:S02]  /*1630*/  IADD3.X R12, PT, PT, R9, R17, R18, P3, P4 ;  /* 0x00000011090c7210 */ /* 0x000fe40001fe8412 */
[----:B------:R-:W-:Y:S02]  /*1640*/  IADD3 R2, P1, P2, R2, R8, R3 ;  /* 0x0000000802027210 */ /* 0x000fe40007a3e003 */
[----:B------:R-:W-:Y:S02]  /*1650*/  ISETP.GT.U32.AND P4, PT, R0, 0x160, PT ;  /* 0x000001600000780c */ /* 0x000fe40003f84070 */
[----:B------:R-:W-:-:S02]  /*1660*/  SEL R9, R14, RZ, P0 ;  /* 0x000000ff0e097207 */ /* 0x000fc40000000000 */
[----:B------:R-:W-:Y:S02]  /*1670*/  SEL R15, R15, RZ, P0 ;  /* 0x000000ff0f0f7207 */ /* 0x000fe40000000000 */
[----:B------:R-:W-:Y:S02]  /*1680*/  ISETP.GT.U32.AND P0, PT, R0, 0x180, PT ;  /* 0x000001800000780c */ /* 0x000fe40003f04070 */
[----:B------:R-:W-:Y:S02]  /*1690*/  IADD3.X R10, PT, PT, R10, R12, R11, P1, P2 ;  /* 0x0000000c0a0a7210 */ /* 0x000fe40000fe440b */
[C---:B------:R-:W-:Y:S02]  /*16a0*/  ISETP.GT.U32.AND P3, PT, R0.reuse, 0x1a0, PT ;  /* 0x000001a00000780c */ /* 0x040fe40003f64070 */
[C---:B------:R-:W-:Y:S02]  /*16b0*/  ISETP.GT.U32.AND P1, PT, R0.reuse, 0x1c0, PT ;  /* 0x000001c00000780c */ /* 0x040fe40003f24070 */
[----:B------:R-:W-:-:S02]  /*16c0*/  ISETP.GT.U32.AND P2, PT, R0, 0x1e0, PT ;  /* 0x000001e00000780c */ /* 0x000fc40003f44070 */
[----:B------:R-:W-:Y:S02]  /*16d0*/  ISETP.GT.U32.AND.EX P4, PT, R16, RZ, PT, P4 ;  /* 0x000000ff1000720c */ /* 0x000fe40003f84140 */
[----:B0-----:R-:W-:Y:S02]  /*16e0*/  SEL R0, R20, RZ, P6 ;  /* 0x000000ff14007207 */ /* 0x001fe40003000000 */
[----:B------:R-:W-:Y:S02]  /*16f0*/  ISETP.GT.U32.AND.EX P0, PT, R16, RZ, PT, P0 ;  /* 0x000000ff1000720c */ /* 0x000fe40003f04100 */
[----:B------:R-:W-:Y:S02]  /*1700*/  SEL R8, R21, RZ, P6 ;  /* 0x000000ff15087207 */ /* 0x000fe40003000000 */
[----:B------:R-:W-:Y:S02]  /*1710*/  SEL R3, R22, RZ, P4 ;  /* 0x000000ff16037207 */ /* 0x000fe40002000000 */
[----:B------:R-:W-:-:S02]  /*1720*/  SEL R23, R23, RZ, P4 ;  /* 0x000000ff17177207 */ /* 0x000fc40002000000 */
[----:B------:R-:W-:Y:S02]  /*1730*/  IADD3 R0, P6, P4, R0, R2, R9 ;  /* 0x0000000200007210 */ /* 0x000fe40007cde009 */
[----:B--2---:R-:W-:Y:S02]  /*1740*/  SEL R2, R24, RZ, P0 ;  /* 0x000000ff18027207 */ /* 0x004fe40000000000 */
[C---:B------:R-:W-:Y:S02]  /*1750*/  ISETP.GT.U32.AND.EX P3, PT, R16.reuse, RZ, PT, P3 ;  /* 0x000000ff1000720c */ /* 0x040fe40003f64130 */
[----:B------:R-:W-:Y:S02]  /*1760*/  ISETP.GT.U32.AND.EX P1, PT, R16, RZ, PT, P1 ;  /* 0x000000ff1000720c */ /* 0x000fe40003f24110 */
[----:B------:R-:W-:Y:S02]  /*1770*/  IADD3.X R8, PT, PT, R8, R10, R15, P6, P4 ;  /* 0x0000000a08087210 */ /* 0x000fe400037e840f */
[----:B------:R-:W-:-:S02]  /*1780*/  IADD3 R2, P6, P4, R2, R0, R3 ;  /* 0x0000000002027210 */ /* 0x000fc40007cde003 */
[----:B------:R-:W-:Y:S02]  /*1790*/  SEL R0, R26, RZ, P3 ;  /* 0x000000ff1a007207 */ /* 0x000fe40001800000 */
[----:B---3--:R-:W-:Y:S02]  /*17a0*/  SEL R3, R4, RZ, P1 ;  /* 0x000000ff04037207 */ /* 0x008fe40000800000 */
[----:B------:R-:W-:Y:S02]  /*17b0*/  ISETP.GT.U32.AND.EX P2, PT, R16, RZ, PT, P2 ;  /* 0x000000ff1000720c */ /* 0x000fe40003f44120 */
        /* <DEDUP_REMOVED lines=11> */
.L_x_55:
[----:B------:R-:W0:Y:S01]  /*1870*/  S2R R4, SR_TID.X ;  /* 0x0000000000047919 */ /* 0x000e220000002100 */
[----:B------:R-:W0:Y:S02]  /*1880*/  LDC.64 R2, c[0x0][0x380] ;  /* 0x0000e000ff027b82 */ /* 0x000e240000000a00 */
[----:B0-----:R-:W-:-:S05]  /*1890*/  IMAD.WIDE.U32 R2, R4, 0x8, R2 ;  /* 0x0000000804027825 */ /* 0x001fca00078e0002 */
[----:B------:R-:W2:Y:S04]  /*18a0*/  LDG.E.64 R14, desc[UR6][R2.64] ;  /* 0x00000006020e7981 */ /* 0x000ea8000c1e1b00 */
[----:B------:R-:W3:Y:S04]  /*18b0*/  LDG.E.64 R12, desc[UR6][R2.64+0x3000] ;  /* 0x00300006020c7981 */ /* 0x000ee8000c1e1b00 */
[----:B------:R-:W4:Y:S04]  /*18c0*/  LDG.E.64 R6, desc[UR6][R2.64+0x5000] ;  /* 0x0050000602067981 */ /* 0x000f28000c1e1b00 */
[----:B------:R-:W5:Y:S04]  /*18d0*/  LDG.E.64 R18, desc[UR6][R2.64+0x1000] ;  /* 0x0010000602127981 */ /* 0x000f68000c1e1b00 */
[----:B------:R-:W5:Y:S04]  /*18e0*/  LDG.E.64 R20, desc[UR6][R2.64+0x2000] ;  /* 0x0020000602147981 */ /* 0x000f68000c1e1b00 */
[----:B------:R-:W5:Y:S04]  /*18f0*/  LDG.E.64 R10, desc[UR6][R2.64+0x4000] ;  /* 0x00400006020a7981 */ /* 0x000f68000c1e1b00 */
[----:B------:R-:W5:Y:S01]  /*1900*/  LDG.E.64 R8, desc[UR6][R2.64+0x6000] ;  /* 0x0060000602087981 */ /* 0x000f62000c1e1b00 */
[----:B------:R-:W-:-:S04]  /*1910*/  IADD3 R26, P5, PT, R0, -0xe00, RZ ;  /* 0xfffff200001a7810 */ /* 0x000fc80007fbe0ff */
[----:B------:R-:W-:Y:S01]  /*1920*/  IADD3.X R28, PT, PT, R16, -0x1, RZ, P5, !PT ;  /* 0xffffffff101c7810 */ /* 0x000fe20002ffe4ff */
[----:B--2---:R-:W-:-:S04]  /*1930*/  FMUL R15, R15, R15 ;  /* 0x0000000f0f0f7220 */ /* 0x004fc80000400000 */
[----:B------:R-:W-:Y:S01]  /*1940*/  FFMA R15, R14, R14, R15 ;  /* 0x0000000e0e0f7223 */ /* 0x000fe2000000000f */
[----:B---3--:R-:W-:Y:S01]  /*1950*/  FMUL R13, R13, R13 ;  /* 0x0000000d0d0d7220 */ /* 0x008fe20000400000 */
[----:B----4-:R-:W-:-:S03]  /*1960*/  FMUL R7, R7, R7 ;  /* 0x0000000707077220 */ /* 0x010fc60000400000 */
[----:B------:R-:W-:Y:S01]  /*1970*/  FSETP.GTU.AND P0, PT, R15, 1, PT ;  /* 0x3f8000000f00780b */ /* 0x000fe20003f0c000 */
[----:B------:R-:W-:Y:S01]  /*1980*/  FFMA R13, R12, R12, R13 ;  /* 0x0000000c0c0d7223 */ /* 0x000fe2000000000d */
[----:B-----5:R-:W-:Y:S02]  /*1990*/  FMUL R19, R19, R19 ;  /* 0x0000001313137220 */ /* 0x020fe40000400000 */
[----:B------:R-:W-:Y:S01]  /*19a0*/  SEL R15, RZ, 0x1, P0 ;  /* 0x00000001ff0f7807 */ /* 0x000fe20000000000 */
[----:B------:R-:W-:Y:S01]  /*19b0*/  FFMA R7, R6, R6, R7 ;  /* 0x0000000606077223 */ /* 0x000fe20000000007 */
[----:B------:R-:W-:Y:S01]  /*19c0*/  FSETP.GTU.AND P0, PT, R13, 1, PT ;  /* 0x3f8000000d00780b */ /* 0x000fe20003f0c000 */
[----:B------:R-:W-:Y:S01]  /*19d0*/  FMUL R21, R21, R21 ;  /* 0x0000001515157220 */ /* 0x000fe20000400000 */
[----:B------:R-:W-:Y:S02]  /*19e0*/  FFMA R19, R18, R18, R19 ;  /* 0x0000001212137223 */ /* 0x000fe40000000013 */
[----:B------:R-:W-:Y:S01]  /*19f0*/  SEL R6, RZ, 0x1, P0 ;  /* 0x00000001ff067807 */ /* 0x000fe20000000000 */
[----:B------:R-:W-:Y:S01]  /*1a00*/  FFMA R21, R20, R20, R21 ;  /* 0x0000001414157223 */ /* 0x000fe20000000015 */
[----:B------:R-:W-:Y:S01]  /*1a10*/  FMUL R11, R11, R11 ;  /* 0x0000000b0b0b7220 */ /* 0x000fe20000400000 */
[----:B------:R-:W-:-:S02]  /*1a20*/  FSETP.GTU.AND P0, PT, R7, 1, PT ;  /* 0x3f8000000700780b */ /* 0x000fc40003f0c000 */
[----:B------:R-:W-:Y:S01]  /*1a30*/  FSETP.GTU.AND P1, PT, R19, 1, PT ;  /* 0x3f8000001300780b */ /* 0x000fe20003f2c000 */
[----:B------:R-:W-:Y:S01]  /*1a40*/  FFMA R11, R10, R10, R11 ;  /* 0x0000000a0a0b7223 */ /* 0x000fe2000000000b */
[----:B------:R-:W-:Y:S01]  /*1a50*/  FSETP.GTU.AND P2, PT, R21, 1, PT ;  /* 0x3f8000001500780b */ /* 0x000fe20003f4c000 */
[----:B------:R-:W-:Y:S01]  /*1a60*/  FMUL R9, R9, R9 ;  /* 0x0000000909097220 */ /* 0x000fe20000400000 */
[----:B------:R-:W-:Y:S02]  /*1a70*/  SEL R7, RZ, 0x1, P0 ;  /* 0x00000001ff077807 */ /* 0x000fe40000000000 */
[----:B------:R-:W-:Y:S01]  /*1a80*/  ISETP.GE.U32.AND P0, PT, R26, 0xe00, PT ;  /* 0x00000e001a00780c */ /* 0x000fe20003f06070 */
[----:B------:R-:W-:Y:S01]  /*1a90*/  FFMA R9, R8, R8, R9 ;  /* 0x0000000808097223 */ /* 0x000fe20000000009 */
[----:B------:R-:W-:Y:S02]  /*1aa0*/  SEL R14, RZ, 0x1, P1 ;  /* 0x00000001ff0e7807 */ /* 0x000fe40000800000 */
[----:B------:R-:W-:-:S02]  /*1ab0*/  SEL R5, RZ, 0x1, P2 ;  /* 0x00000001ff057807 */ /* 0x000fc40001000000 */
[----:B------:R-:W-:Y:S02]  /*1ac0*/  FSETP.GTU.AND P1, PT, R11, 1, PT ;  /* 0x3f8000000b00780b */ /* 0x000fe40003f2c000 */
[----:B------:R-:W-:Y:S02]  /*1ad0*/  ISETP.GE.U32.AND.EX P0, PT, R28, RZ, PT, P0 ;  /* 0x000000ff1c00720c */ /* 0x000fe40003f06100 */
[----:B------:R-:W-:Y:S02]  /*1ae0*/  IADD3 R5, P3, P4, R5, R14, R15 ;  /* 0x0000000e05057210 */ /* 0x000fe40007c7e00f */
[----:B------:R-:W-:Y:S02]  /*1af0*/  SEL R8, RZ, 0x1, P1 ;  /* 0x00000001ff087807 */ /* 0x000fe40000800000 */
[----:B------:R-:W-:Y:S02]  /*1b00*/  FSETP.GTU.AND P6, PT, R9, 1, PT ;  /* 0x3f8000000900780b */ /* 0x000fe40003fcc000 */
[----:B------:R-:W-:-:S02]  /*1b10*/  IADD3 R8, P1, P2, R8, R5, R6 ;  /* 0x0000000508087210 */ /* 0x000fc40007a3e006 */
[----:B------:R-:W-:Y:S02]  /*1b20*/  SEL R5, RZ, 0x1, P6 ;  /* 0x00000001ff057807 */ /* 0x000fe40003000000 */
[----:B------:R-:W-:Y:S02]  /*1b30*/  IADD3.X R6, PT, PT, RZ, RZ, RZ, P3, P4 ;  /* 0x000000ffff067210 */ /* 0x000fe40001fe84ff */
[----:B------:R-:W-:Y:S02]  /*1b40*/  IADD3 R8, P3, P4, R5, R8, R7 ;  /* 0x0000000805087210 */ /* 0x000fe40007c7e007 */
[----:B------:R-:W-:Y:S01]  /*1b50*/  IADD3.X R6, PT, PT, RZ, R6, RZ, P1, P2 ;  /* 0x00000006ff067210 */ /* 0x000fe20000fe44ff */
[----:B------:R-:W-:Y:S02]  /*1b60*/  IMAD.MOV.U32 R5, RZ, RZ, 0xe00 ;  /* 0x00000e00ff057424 */ /* 0x000fe400078e00ff */
[----:B------:R-:W-:Y:S01]  /*1b70*/  IMAD.MOV.U32 R7, RZ, RZ, RZ ;  /* 0x000000ffff077224 */ /* 0x000fe200078e00ff */
[----:B------:R-:W-:Y:S01]  /*1b80*/  IADD3.X R6, PT, PT, RZ, R6, RZ, P3, P4 ;  /* 0x00000006ff067210 */ /* 0x000fe20001fe84ff */
[----:B------:R-:W-:Y:S06]  /*1b90*/  @!P0 BRA `(.L_x_67) ;  /* 0x0000000000f08947 */ /* 0x000fec0003800000 */
[----:B------:R-:W0:Y:S01]  /*1ba0*/  LDC.64 R10, c[0x0][0x398] ;  /* 0x0000e600ff0a7b82 */ /* 0x000e220000000a00 */
[----:B------:R-:W-:Y:S02]  /*1bb0*/  IMAD.MOV.U32 R5, RZ, RZ, 0xe00 ;  /* 0x00000e00ff057424 */ /* 0x000fe400078e00ff */
[----:B------:R-:W-:-:S07]  /*1bc0*/  IMAD.MOV.U32 R7, RZ, RZ, RZ ;  /* 0x000000ffff077224 */ /* 0x000fce00078e00ff */
.L_x_69:
[----:B------:R-:W-:-:S04]  /*1bd0*/  LEA R30, P0, R5, R2, 0x3 ;  /* 0x00000002051e7211 */ /* 0x000fc800078018ff */
[----:B------:R-:W-:-:S05]  /*1be0*/  LEA.HI.X R31, R5, R3, R7, 0x3, P0 ;  /* 0x00000003051f7211 */ /* 0x000fca00000f1c07 */
[----:B------:R-:W2:Y:S04]  /*1bf0*/  LDG.E.64 R22, desc[UR6][R30.64] ;  /* 0x000000061e167981 */ /* 0x000ea8000c1e1b00 */
[----:B------:R-:W3:Y:S04]  /*1c00*/  LDG.E.64 R20, desc[UR6][R30.64+0x1000] ;  /* 0x001000061e147981 */ /* 0x000ee8000c1e1b00 */
[----:B------:R-:W4:Y:S04]  /*1c10*/  LDG.E.64 R18, desc[UR6][R30.64+0x2000] ;  /* 0x002000061e127981 */ /* 0x000f28000c1e1b00 */
[----:B------:R-:W5:Y:S04]  /*1c20*/  LDG.E.64 R14, desc[UR6][R30.64+0x3000] ;  /* 0x003000061e0e7981 */ /* 0x000f68000c1e1b00 */
[----:B------:R-:W5:Y:S04]  /*1c30*/  LDG.E.64 R16, desc[UR6][R30.64+0x4000] ;  /* 0x004000061e107981 */ /* 0x000f68000c1e1b00 */
[----:B------:R-:W5:Y:S04]  /*1c40*/  LDG.E.64 R12, desc[UR6][R30.64+0x5000] ;  /* 0x005000061e0c7981 */ /* 0x000f68000c1e1b00 */
[----:B------:R-:W5:Y:S01]  /*1c50*/  LDG.E.64 R24, desc[UR6][R30.64+0x6000] ;  /* 0x006000061e187981 */ /* 0x000f62000c1e1b00 */
[----:B0-----:R-:W-:-:S05]  /*1c60*/  IMAD.MOV.U32 R0, RZ, RZ, R10 ;  /* 0x000000ffff007224 */ /* 0x001fca00078e000a */
[----:B------:R-:W-:-:S04]  /*1c70*/  IADD3 R9, P3, PT, -R5, R0, RZ ;  /* 0x0000000005097210 */ /* 0x000fc80007f7e1ff */
[----:B------:R-:W-:Y:S01]  /*1c80*/  ISETP.GE.U32.AND P0, PT, R9, 0xe00, PT ;  /* 0x00000e000900780c */ /* 0x000fe20003f06070 */
[----:B--2---:R-:W-:Y:S01]  /*1c90*/  FMUL R23, R23, R23 ;  /* 0x0000001717177220 */ /* 0x004fe20000400000 */
[----:B---3--:R-:W-:-:S03]  /*1ca0*/  FMUL R21, R21, R21 ;  /* 0x0000001515157220 */ /* 0x008fc60000400000 */
[----:B------:R-:W-:Y:S01]  /*1cb0*/  FFMA R23, R22, R22, R23 ;  /* 0x0000001616177223 */ /* 0x000fe20000000017 */
[----:B------:R-:W-:Y:S01]  /*1cc0*/  FFMA R21, R20, R20, R21 ;  /* 0x0000001414157223 */ /* 0x000fe20000000015 */
[----:B----4-:R-:W-:-:S03]  /*1cd0*/  FMUL R19, R19, R19 ;  /* 0x0000001313137220 */ /* 0x010fc60000400000 */
[----:B------:R-:W-:Y:S01]  /*1ce0*/  FSETP.GTU.AND P1, PT, R23, 1, PT ;  /* 0x3f8000001700780b */ /* 0x000fe20003f2c000 */
[----:B-----5:R-:W-:Y:S01]  /*1cf0*/  FMUL R15, R15, R15 ;  /* 0x0000000f0f0f7220 */ /* 0x020fe20000400000 */
[----:B------:R-:W-:Y:S01]  /*1d00*/  FSETP.GTU.AND P2, PT, R21, 1, PT ;  /* 0x3f8000001500780b */ /* 0x000fe20003f4c000 */
[----:B------:R-:W-:Y:S01]  /*1d10*/  FFMA R19, R18, R18, R19 ;  /* 0x0000001212137223 */ /* 0x000fe20000000013 */
[----:B------:R-:W-:Y:S01]  /*1d20*/  SEL R18, RZ, 0x1, P1 ;  /* 0x00000001ff127807 */ /* 0x000fe20000800000 */
[----:B------:R-:W-:Y:S01]  /*1d30*/  FMUL R17, R17, R17 ;  /* 0x0000001111117220 */ /* 0x000fe20000400000 */
[----:B------:R-:W-:Y:S01]  /*1d40*/  FFMA R15, R14, R14, R15 ;  /* 0x0000000e0e0f7223 */ /* 0x000fe2000000000f */
[----:B------:R-:W-:Y:S01]  /*1d50*/  SEL R9, RZ, 0x1, P2 ;  /* 0x00000001ff097807 */ /* 0x000fe20001000000 */
[----:B------:R-:W-:Y:S01]  /*1d60*/  FMUL R13, R13, R13 ;  /* 0x0000000d0d0d7220 */ /* 0x000fe20000400000 */
[----:B------:R-:W-:Y:S01]  /*1d70*/  FFMA R17, R16, R16, R17 ;  /* 0x0000001010117223 */ /* 0x000fe20000000011 */
[----:B------:R-:W-:Y:S01]  /*1d80*/  FSETP.GTU.AND P5, PT, R19, 1, PT ;  /* 0x3f8000001300780b */ /* 0x000fe20003fac000 */
[----:B------:R-:W-:Y:S01]  /*1d90*/  IMAD.MOV.U32 R16, RZ, RZ, R11 ;  /* 0x000000ffff107224 */ /* 0x000fe200078e000b */
[----:B------:R-:W-:Y:S01]  /*1da0*/  FSETP.GTU.AND P6, PT, R15, 1, PT ;  /* 0x3f8000000f00780b */ /* 0x000fe20003fcc000 */
[----:B------:R-:W-:Y:S01]  /*1db0*/  FFMA R13, R12, R12, R13 ;  /* 0x0000000c0c0d7223 */ /* 0x000fe2000000000d */
[----:B------:R-:W-:Y:S01]  /*1dc0*/  IADD3 R8, P2, P1, R9, R8, R18 ;  /* 0x0000000809087210 */ /* 0x000fe2000795e012 */
[----:B------:R-:W-:Y:S01]  /*1dd0*/  FMUL R25, R25, R25 ;  /* 0x0000001919197220 */ /* 0x000fe20000400000 */
[----:B------:R-:W-:-:S02]  /*1de0*/  FSETP.GTU.AND P4, PT, R17, 1, PT ;  /* 0x3f8000001100780b */ /* 0x000fc40003f8c000 */
[----:B------:R-:W-:Y:S01]  /*1df0*/  SEL R14, RZ, 0x1, P5 ;  /* 0x00000001ff0e7807 */ /* 0x000fe20002800000 */
[----:B------:R-:W-:Y:S01]  /*1e00*/  FFMA R25, R24, R24, R25 ;  /* 0x0000001818197223 */ /* 0x000fe20000000019 */
[----:B------:R-:W-:Y:S02]  /*1e10*/  SEL R9, RZ, 0x1, P6 ;  /* 0x00000001ff097807 */ /* 0x000fe40003000000 */
[----:B------:R-:W-:Y:S02]  /*1e20*/  FSETP.GTU.AND P6, PT, R13, 1, PT ;  /* 0x3f8000000d00780b */ /* 0x000fe40003fcc000 */
[----:B------:R-:W-:Y:S02]  /*1e30*/  SEL R12, RZ, 0x1, P4 ;  /* 0x00000001ff0c7807 */ /* 0x000fe40002000000 */
[----:B------:R-:W-:Y:S02]  /*1e40*/  IADD3 R8, P4, P5, R9, R8, R14 ;  /* 0x0000000809087210 */ /* 0x000fe40007d9e00e */
[----:B------:R-:W-:-:S02]  /*1e50*/  SEL R9, RZ, 0x1, P6 ;  /* 0x00000001ff097807 */ /* 0x000fc40003000000 */
[----:B------:R-:W-:Y:S02]  /*1e60*/  IADD3.X R6, PT, PT, RZ, R6, RZ, P2, P1 ;  /* 0x00000006ff067210 */ /* 0x000fe400017e24ff */
[----:B------:R-:W-:Y:S01]  /*1e70*/  IADD3 R8, P1, P2, R9, R8, R12 ;  /* 0x0000000809087210 */ /* 0x000fe20007a3e00c */
[----:B------:R-:W-:Y:S01]  /*1e80*/  IMAD.X R12, R16, 0x1, ~R7, P3 ;  /* 0x00000001100c7824 */ /* 0x000fe200018e0e07 */
[----:B------:R-:W-:Y:S02]  /*1e90*/  FSETP.GTU.AND P6, PT, R25, 1, PT ;  /* 0x3f8000001900780b */ /* 0x000fe40003fcc000 */
[----:B------:R-:W-:Y:S02]  /*1ea0*/  IADD3.X R6, PT, PT, RZ, R6, RZ, P4, P5 ;  /* 0x00000006ff067210 */ /* 0x000fe400027ea4ff */
[----:B------:R-:W-:Y:S02]  /*1eb0*/  ISETP.GE.U32.AND.EX P0, PT, R12, RZ, PT, P0 ;  /* 0x000000ff0c00720c */ /* 0x000fe40003f06100 */
[----:B------:R-:W-:-:S02]  /*1ec0*/  SEL R9, RZ, 0x1, P6 ;  /* 0x00000001ff097807 */ /* 0x000fc40003000000 */
[----:B------:R-:W-:Y:S02]  /*1ed0*/  IADD3.X R6, PT, PT, RZ, R6, RZ, P1, P2 ;  /* 0x00000006ff067210 */ /* 0x000fe40000fe44ff */
[----:B------:R-:W-:-:S05]  /*1ee0*/  IADD3 R8, P3, PT, R8, R9, RZ ;  /* 0x0000000908087210 */ /* 0x000fca0007f7e0ff */
[----:B------:R-:W-:Y:S02]  /*1ef0*/  IMAD.X R6, RZ, RZ, R6, P3 ;  /* 0x000000ffff067224 */ /* 0x000fe400018e0606 */
[----:B------:R-:W-:Y:S06]  /*1f00*/  @!P0 BRA `(.L_x_68) ;  /* 0x00000008006c8947 */ /* 0x000fec0003800000 */
[----:B------:R-:W-:-:S05]  /*1f10*/  IADD3 R5, P0, PT, R5, 0xe00, RZ ;  /* 0x00000e0005057810 */ /* 0x000fca0007f1e0ff */
[----:B------:R-:W-:Y:S01]  /*1f20*/  IMAD.X R7, RZ, RZ, R7, P0 ;  /* 0x000000ffff077224 */ /* 0x000fe200000e0607 */
[----:B------:R-:W-:-:S04]  /*1f30*/  ISETP.GT.U32.AND P0, PT, R5, R26, PT ;  /* 0x0000001a0500720c */ /* 0x000fc80003f04070 */
[----:B------:R-:W-:-:S13]  /*1f40*/  ISETP.GT.U32.AND.EX P0, PT, R7, R28, PT, P0 ;  /* 0x0000001c0700720c */ /* 0x000fda0003f04100 */
[----:B------:R-:W-:Y:S05]  /*1f50*/  @!P0 BRA `(.L_x_69) ;  /* 0xfffffffc001c8947 */ /* 0x000fea000383ffff */
.L_x_67:
[----:B------:R-:W-:Y:S01]  /*1f60*/  IMAD.IADD R3, R0, 0x1, -R5 ;  /* 0x0000000100037824 */ /* 0x000fe200078e0a05 */
[----:B------:R-:W-:Y:S01]  /*1f70*/  ISETP.GE.U32.AND P1, PT, R5, R0, PT ;  /* 0x000000000500720c */ /* 0x000fe20003f26070 */
[----:B------:R-:W-:Y:S03]  /*1f80*/  BSSY.RECONVERGENT B1, `(.L_x_68) ;  /* 0x0000093000017945 */ /* 0x000fe60003800200 */
[----:B------:R-:W-:-:S04]  /*1f90*/  ISETP.GE.AND P0, PT, R4, R3, PT ;  /* 0x000000030400720c */ /* 0x000fc80003f06270 */
[----:B------:R-:W-:-:S13]  /*1fa0*/  ISETP.GE.U32.OR.EX P0, PT, R7, R16, P0, P1 ;  /* 0x000000100700720c */ /* 0x000fda0000706510 */
[----:B------:R-:W-:Y:S05]  /*1fb0*/  @P0 BRA `(.L_x_70) ;  /* 0x00000008003c0947 */ /* 0x000fea0003800000 */
[----:B------:R-:W-:Y:S01]  /*1fc0*/  LOP3.LUT R9, RZ, R4, RZ, 0x33, !PT ;  /* 0x00000004ff097212 */ /* 0x000fe200078e33ff */
[----:B------:R-:W-:Y:S03]  /*1fd0*/  BSSY.RECONVERGENT B2, `(.L_x_71) ;  /* 0x0000048000027945 */ /* 0x000fe60003800200 */
[----:B------:R-:W-:Y:S01]  /*1fe0*/  IADD3 R9, PT, PT, -R5, R0, R9 ;  /* 0x0000000005097210 */ /* 0x000fe20007ffe109 */
[----:B------:R-:W-:-:S03]  /*1ff0*/  IMAD.MOV.U32 R0, RZ, RZ, R4 ;  /* 0x000000ffff007224 */ /* 0x000fc600078e0004 */
[C---:B------:R-:W-:Y:S02]  /*2000*/  ISETP.GE.U32.AND P1, PT, R9.reuse, 0xe00, PT ;  /* 0x00000e000900780c */ /* 0x040fe40003f26070 */
[----:B------:R-:W-:-:S04]  /*2010*/  LEA.HI R26, R9, 0x1, RZ, 0x17 ;  /* 0x00000001091a7811 */ /* 0x000fc800078fb8ff */
[----:B------:R-:W-:-:S04]  /*2020*/  LOP3.LUT R28, R26, 0x7, RZ, 0xc0, !PT ;  /* 0x000000071a1c7812 */ /* 0x000fc800078ec0ff */
[----:B------:R-:W-:-:S03]  /*2030*/  ISETP.NE.AND P0, PT, R28, RZ, PT ;  /* 0x000000ff1c00720c */ /* 0x000fc60003f05270 */
[----:B------:R-:W-:Y:S10]  /*2040*/  @!P1 BRA `(.L_x_72) ;  /* 0x0000000400009947 */ /* 0x000ff40003800000 */
[----:B------:R-:W0:Y:S01]  /*2050*/  LDCU.64 UR4, c[0x0][0x380] ;  /* 0x00007000ff0477ac */ /* 0x000e220008000a00 */
[----:B------:R-:W-:Y:S02]  /*2060*/  IADD3 R3, P1, PT, R4, R5, RZ ;  /* 0x0000000504037210 */ /* 0x000fe40007f3e0ff */
[----:B------:R-:W-:-:S03]  /*2070*/  LOP3.LUT R27, R26, 0xfffff8, RZ, 0xc0, !PT ;  /* 0x00fffff81a1b7812 */ /* 0x000fc600078ec0ff */
[----:B------:R-:W-:Y:S02]  /*2080*/  IMAD.X R0, RZ, RZ, R7, P1 ;  /* 0x000000ffff007224 */ /* 0x000fe400008e0607 */
[----:B------:R-:W-:Y:S01]  /*2090*/  IMAD.MOV R27, RZ, RZ, -R27 ;  /* 0x000000ffff1b7224 */ /* 0x000fe200078e0a1b */
[----:B0-----:R-:W-:-:S04]  /*20a0*/  LEA R2, P2, R3, UR4, 0x3 ;  /* 0x0000000403027c11 */ /* 0x001fc8000f8418ff */
[----:B------:R-:W-:Y:S02]  /*20b0*/  IADD3 R2, P1, PT, R2, 0x4000, RZ ;  /* 0x0000400002027810 */ /* 0x000fe40007f3e0ff */
[----:B------:R-:W-:Y:S01]  /*20c0*/  LEA.HI.X R3, R3, UR5, R0, 0x3, P2 ;  /* 0x0000000503037c11 */ /* 0x000fe200090f1c00 */
[----:B------:R-:W-:-:S04]  /*20d0*/  IMAD.MOV.U32 R0, RZ, RZ, R4 ;  /* 0x000000ffff007224 */ /* 0x000fc800078e0004 */
[----:B------:R-:W-:-:S07]  /*20e0*/  IMAD.X R3, RZ, RZ, R3, P1 ;  /* 0x000000ffff037224 */ /* 0x000fce00008e0603 */
.L_x_73:
        /* <DEDUP_REMOVED lines=19> */
[----:B------:R-:W-:Y:S01]  /*2220*/  FFMA R17, R16, R16, R17 ;  /* 0x0000001010117223 */ /* 0x000fe20000000011 */
[----:B------:R-:W-:Y:S01]  /*2230*/  FMUL R19, R19, R19 ;  /* 0x0000001313137220 */ /* 0x000fe20000400000 */
[----:B------:R-:W-:Y:S01]  /*2240*/  FMUL R15, R15, R15 ;  /* 0x0000000f0f0f7220 */ /* 0x000fe20000400000 */
[----:B------:R-:W-:-:S02]  /*2250*/  SEL R22, RZ, 0x1, P1 ;  /* 0x00000001ff167807 */ /* 0x000fc40000800000 */
        /* <DEDUP_REMOVED lines=9> */
[----:B------:R-:W-:Y:S02]  /*22f0*/  SEL R17, RZ, 0x1, P1 ;  /* 0x00000001ff117807 */ /* 0x000fe40000800000 */
[----:B------:R-:W-:-:S02]  /*2300*/  SEL R8, RZ, 0x1, P2 ;  /* 0x00000001ff087807 */ /* 0x000fc40001000000 */
[----:B------:R-:W-:Y:S02]  /*2310*/  FSETP.GTU.AND P3, PT, R19, 1, PT ;  /* 0x3f8000001300780b */ /* 0x000fe40003f6c000 */
[----:B------:R-:W-:Y:S01]  /*2320*/  FSETP.GTU.AND P4, PT, R15, 1, PT ;  /* 0x3f8000000f00780b */ /* 0x000fe20003f8c000 */
[----:B------:R-:W-:Y:S01]  /*2330*/  FFMA R11, R10, R10, R11 ;  /* 0x0000000a0a0b7223 */ /* 0x000fe2000000000b */
[----:B------:R-:W-:Y:S02]  /*2340*/  IADD3 R10, P2, P1, R8, R16, R17 ;  /* 0x00000010080a7210 */ /* 0x000fe4000795e011 */
[----:B------:R-:W-:Y:S02]  /*2350*/  SEL R15, RZ, 0x1, P3 ;  /* 0x00000001ff0f7807 */ /* 0x000fe40001800000 */
[----:B------:R-:W-:Y:S02]  /*2360*/  SEL R8, RZ, 0x1, P4 ;  /* 0x00000001ff087807 */ /* 0x000fe40002000000 */
[----:B------:R-:W-:-:S02]  /*2370*/  FSETP.GTU.AND P3, PT, R13, 1, PT ;  /* 0x3f8000000d00780b */ /* 0x000fc40003f6c000 */
[----:B------:R-:W-:Y:S02]  /*2380*/  IADD3.X R12, PT, PT, RZ, R6, RZ, P5, P6 ;  /* 0x00000006ff0c7210 */ /* 0x000fe40002fec4ff */
[----:B------:R-:W-:Y:S02]  /*2390*/  IADD3 R6, P5, P6, R8, R10, R15 ;  /* 0x0000000a08067210 */ /* 0x000fe40007ebe00f */
[----:B------:R-:W-:Y:S02]  /*23a0*/  SEL R8, RZ, 0x1, P3 ;  /* 0x00000001ff087807 */ /* 0x000fe40001800000 */
[----:B------:R-:W-:Y:S02]  /*23b0*/  ISETP.NE.AND P3, PT, R27, RZ, PT ;  /* 0x000000ff1b00720c */ /* 0x000fe40003f65270 */
[----:B------:R-:W-:Y:S02]  /*23c0*/  FSETP.GTU.AND P4, PT, R11, 1, PT ;  /* 0x3f8000000b00780b */ /* 0x000fe40003f8c000 */
[----:B------:R-:W-:-:S02]  /*23d0*/  IADD3.X R10, PT, PT, RZ, R12, RZ, P2, P1 ;  /* 0x0000000cff0a7210 */ /* 0x000fc400017e24ff */
[----:B------:R-:W-:Y:S02]  /*23e0*/  SEL R11, RZ, 0x1, P4 ;  /* 0x00000001ff0b7807 */ /* 0x000fe40002000000 */
[----:B------:R-:W-:Y:S02]  /*23f0*/  IADD3 R2, P4, PT, R2, 0x8000, RZ ;  /* 0x0000800002027810 */ /* 0x000fe40007f9e0ff */
[----:B------:R-:W-:Y:S02]  /*2400*/  IADD3 R8, P1, P2, R8, R6, R11 ;  /* 0x0000000608087210 */ /* 0x000fe40007a3e00b */
[----:B------:R-:W-:Y:S01]  /*2410*/  IADD3.X R6, PT, PT, RZ, R10, RZ, P5, P6 ;  /* 0x0000000aff067210 */ /* 0x000fe20002fec4ff */
[----:B------:R-:W-:-:S03]  /*2420*/  IMAD.X R3, RZ, RZ, R3, P4 ;  /* 0x000000ffff037224 */ /* 0x000fc600020e0603 */
[----:B------:R-:W-:Y:S01]  /*2430*/  IADD3.X R6, PT, PT, RZ, R6, RZ, P1, P2 ;  /* 0x00000006ff067210 */ /* 0x000fe20000fe44ff */
[----:B------:R-:W-:Y:S06]  /*2440*/  @P3 BRA `(.L_x_73) ;  /* 0xfffffffc00283947 */ /* 0x000fec000383ffff */
.L_x_72:
[----:B------:R-:W-:Y:S05]  /*2450*/  BSYNC.RECONVERGENT B2 ;  /* 0x0000000000027941 */ /* 0x000fea0003800200 */
.L_x_71:
[----:B------:R-:W-:Y:S05]  /*2460*/  @!P0 BRA `(.L_x_70) ;  /* 0x0000000400108947 */ /* 0x000fea0003800000 */
[----:B------:R-:W-:Y:S01]  /*2470*/  ISETP.GE.U32.AND P1, PT, R28, 0x4, PT ;  /* 0x000000041c00780c */ /* 0x000fe20003f26070 */
[----:B------:R-:W-:Y:S01]  /*2480*/  BSSY.RECONVERGENT B2, `(.L_x_74) ;  /* 0x0000021000027945 */ /* 0x000fe20003800200 */
[----:B------:R-:W-:-:S11]  /*2490*/  LOP3.LUT P0, R26, R26, 0x3, RZ, 0xc0, !PT ;  /* 0x000000031a1a7812 */ /* 0x000fd6000780c0ff */
[----:B------:R-:W-:Y:S05]  /*24a0*/  @!P1 BRA `(.L_x_75) ;  /* 0x0000000000789947 */ /* 0x000fea0003800000 */
[----:B------:R-:W0:Y:S01]  /*24b0*/  LDCU.64 UR4, c[0x0][0x380] ;  /* 0x00007000ff0477ac */ /* 0x000e220008000a00 */
[----:B------:R-:W-:-:S05]  /*24c0*/  IADD3 R2, P1, PT, R0, R5, RZ ;  /* 0x0000000500027210 */ /* 0x000fca0007f3e0ff */
[----:B------:R-:W-:Y:S01]  /*24d0*/  IMAD.X R3, RZ, RZ, R7, P1 ;  /* 0x000000ffff037224 */ /* 0x000fe200008e0607 */
        /* <DEDUP_REMOVED lines=27> */
.L_x_75:
[----:B------:R-:W-:Y:S05]  /*2690*/  BSYNC.RECONVERGENT B2 ;  /* 0x0000000000027941 */ /* 0x000fea0003800200 */
.L_x_74:
[----:B------:R-:W-:Y:S05]  /*26a0*/  @!P0 BRA `(.L_x_70) ;  /* 0x0000000000808947 */ /* 0x000fea0003800000 */
[----:B------:R-:W-:Y:S02]  /*26b0*/  ISETP.NE.AND P0, PT, R26, 0x1, PT ;  /* 0x000000011a00780c */ /* 0x000fe40003f05270 */
[----:B------:R-:W-:-:S11]  /*26c0*/  LOP3.LUT P1, RZ, R9, 0x200, RZ, 0xc0, !PT ;  /* 0x0000020009ff7812 */ /* 0x000fd6000782c0ff */
[----:B------:R-:W0:Y:S01]  /*26d0*/  @P0 LDC.64 R10, c[0x0][0x380] ;  /* 0x0000e000ff0a0b82 */ /* 0x000e220000000a00 */
[C---:B------:R-:W-:Y:S01]  /*26e0*/  @P0 IADD3 R2, P2, PT, R0.reuse, R5, RZ ;  /* 0x0000000500020210 */ /* 0x040fe20007f5e0ff */
[----:B------:R-:W-:-:S04]  /*26f0*/  @P0 VIADD R0, R0, 0x400 ;  /* 0x0000040000000836 */ /* 0x000fc80000000000 */
[--C-:B------:R-:W-:Y:S01]  /*2700*/  @P0 IMAD.X R3, RZ, RZ, R7.reuse, P2 ;  /* 0x000000ffff030224 */ /* 0x100fe200010e0607 */
[----:B------:R-:W-:Y:S01]  /*2710*/  @!P1 IADD3 R5, P2, PT, R0, R5, RZ ;  /* 0x0000000500059210 */ /* 0x000fe20007f5e0ff */
[----:B------:R-:W1:Y:S04]  /*2720*/  @!P1 LDC.64 R12, c[0x0][0x380] ;  /* 0x0000e000ff0c9b82 */ /* 0x000e680000000a00 */
[----:B------:R-:W-:Y:S01]  /*2730*/  @!P1 IMAD.X R0, RZ, RZ, R7, P2 ;  /* 0x000000ffff009224 */ /* 0x000fe200010e0607 */
        /* <DEDUP_REMOVED lines=12> */
[----:B------:R-:W-:Y:S02]  /*2800*/  @P0 FSETP.GTU.AND P3, PT, R15, 1, PT ;  /* 0x3f8000000f00080b */ /* 0x000fe40003f6c000 */
[----:B------:R-:W-:Y:S01]  /*2810*/  @P0 FSETP.GTU.AND P2, PT, R13, 1, PT ;  /* 0x3f8000000d00080b */ /* 0x000fe20003f4c000 */
[----:B------:R-:W-:Y:S01]  /*2820*/  @!P1 FFMA R5, R2, R2, R5 ;  /* 0x0000000202059223 */ /* 0x000fe20000000005 */
        /* <DEDUP_REMOVED lines=8> */
.L_x_70:
[----:B------:R-:W-:Y:S05]  /*28b0*/  BSYNC.RECONVERGENT B1 ;  /* 0x0000000000017941 */ /* 0x000fea0003800200 */
.L_x_68:
[----:B------:R-:W0:Y:S01]  /*28c0*/  S2R R10, SR_LANEID ;  /* 0x00000000000a7919 */ /* 0x000e220000000000 */
[----:B------:R-:W-:Y:S01]  /*28d0*/  ISETP.NE.AND P5, PT, R4, RZ, PT ;  /* 0x000000ff0400720c */ /* 0x000fe20003fa5270 */
        /* <DEDUP_REMOVED lines=28> */
[----:B------:R-:W-:Y:S02]  /*2aa0*/  @!P2 SHF.R.U32.HI R7, RZ, 0x2, R4 ;  /* 0x00000002ff07a819 */ /* 0x000fe40000011604 */
[----:B-1----:R-:W-:Y:S01]  /*2ab0*/  SEL R2, R2, RZ, !P1 ;  /* 0x000000ff02027207 */ /* 0x002fe20004800000 */
[----:B------:R-:W0:Y:S01]  /*2ac0*/  SHFL.DOWN PT, R0, R5, 0x10, 0x1f ;  /* 0x0a001f0005007f89 */ /* 0x000e2200000e0000 */
[----:B------:R-:W-:Y:S02]  /*2ad0*/  ISETP.GT.AND P1, PT, R10, 0xf, PT ;  /* 0x0000000f0a00780c */ /* 0x000fe40003f24270 */
[----:B------:R-:W-:Y:S01]  /*2ae0*/  @!P2 LOP3.LUT R7, R7, 0xf8, RZ, 0xc0, !PT ;  /* 0x000000f80707a812 */ /* 0x000fe200078ec0ff */
[----:B------:R-:W-:Y:S01]  /*2af0*/  IMAD.X R6, R2, 0x1, R9, P0 ;  /* 0x0000000102067824 */ /* 0x000fe200000e0609 */
[----:B------:R-:W-:-:S04]  /*2b00*/  @!P2 MOV R2, 0x400 ;  /* 0x000004000002a802 */ /* 0x000fc80000000f00 */
[----:B------:R-:W1:Y:S01]  /*2b10*/  SHFL.DOWN PT, R3, R6, 0x10, 0x1f ;  /* 0x0a001f0006037f89 */ /* 0x000e6200000e0000 */
[----:B--2---:R-:W-:-:S05]  /*2b20*/  @!P2 LEA R8, R11, R2, 0x18 ;  /* 0x000000020b08a211 */ /* 0x004fca00078ec0ff */
        /* <DEDUP_REMOVED lines=8> */
[----:B------:R-:W1:Y:S01]  /*2bb0*/  S2UR UR5, SR_CgaCtaId ;  /* 0x00000000000579c3 */ /* 0x000e620000008800 */
[----:B------:R-:W-:Y:S02]  /*2bc0*/  UMOV UR4, 0x400 ;  /* 0x0000040000047882 */ /* 0x000fe40000000000 */
[----:B-1----:R-:W-:-:S09]  /*2bd0*/  ULEA UR4, UR5, UR4, 0x18 ;  /* 0x0000000405047291 */ /* 0x002fd2000f8ec0ff */
[----:B------:R-:W-:Y:S04]  /*2be0*/  LDS.64 R32, [UR4+0x18] ;  /* 0x00001804ff207984 */ /* 0x000fe80008000a00 */
[----:B0-----:R-:W0:Y:S04]  /*2bf0*/  LDS.128 R4, [UR4+0x20] ;  /* 0x00002004ff047984 */ /* 0x001e280008000c00 */
        /* <DEDUP_REMOVED lines=21> */
[----:B------:R-:W-:-:S07]  /*2d50*/  IMAD.X R3, R3, 0x1, R31, P2 ;  /* 0x0000000103037824 */ /* 0x000fce00010e061f */
.L_x_66:
[----:B------:R-:W-:Y:S05]  /*2d60*/  BSYNC.RECONVERGENT B0 ;  /* 0x0000000000007941 */ /* 0x000fea0003800200 */
.L_x_54:
[----:B------:R-:W-:Y:S05]  /*2d70*/  @P5 EXIT ;  /* 0x000000000000594d */ /* 0x000fea0003800000 */
[----:B------:R-:W0:Y:S01]  /*2d80*/  LDCU.64 UR4, c[0x0][0x3a8] ;  /* 0x00007500ff0477ac */ /* 0x000e220008000a00 */
[----:B------:R-:W3:Y:S01]  /*2d90*/  LDC.64 R4, c[0x0][0x390] ;  /* 0x0000e400ff047b82 */ /* 0x000ee20000000a00 */
[----:B012---:R-:W-:-:S04]  /*2da0*/  IADD3 R2, P0, PT, R2, UR4, RZ ;  /* 0x0000000402027c10 */ /* 0x007fc8000ff1e0ff */
[----:B------:R-:W-:-:S05]  /*2db0*/  IADD3.X R3, PT, PT, R3, UR5, RZ, P0, !PT ;  /* 0x0000000503037c10 */ /* 0x000fca00087fe4ff */
[----:B---3--:R-:W-:Y:S01]  /*2dc0*/  STG.E.64 desc[UR6][R4.64], R2 ;  /* 0x0000000204007986 */ /* 0x008fe2000c101b06 */
[----:B------:R-:W-:Y:S05]  /*2dd0*/  EXIT ;  /* 0x000000000000794d */ /* 0x000fea0003800000 */
.L_x_76:
        /* <DEDUP_REMOVED lines=10> */
.L_x_162:


//--------------------- .text._ZN3cub18CUB_300001_SM_10006detail6reduce28DeviceReduceSingleTileKernelINS2_10policy_hubIljN4cuda3std3__44plusIlEEE10Policy1000EPlSC_iS9_llNS7_10__identityEEEvT0_T1_T2_T3_T4_T6_ --------------------------
	.section	.text._ZN3cub18CUB_300001_SM_10006detail6reduce28DeviceReduceSingleTileKernelINS2_10policy_hubIljN4cuda3std3__44plusIlEEE10Policy1000EPlSC_iS9_llNS7_10__identityEEEvT0_T1_T2_T3_T4_T6_,"ax",@progbits
	.align	128
        .global         _ZN3cub18CUB_300001_SM_10006detail6reduce28DeviceReduceSingleTileKernelINS2_10policy_hubIljN4cuda3std3__44plusIlEEE10Policy1000EPlSC_iS9_llNS7_10__identityEEEvT0_T1_T2_T3_T4_T6_
        .type           _ZN3cub18CUB_300001_SM_10006detail6reduce28DeviceReduceSingleTileKernelINS2_10policy_hubIljN4cuda3std3__44plusIlEEE10Policy1000EPlSC_iS9_llNS7_10__identityEEEvT0_T1_T2_T3_T4_T6_,@function
        .size           _ZN3cub18CUB_300001_SM_10006detail6reduce28DeviceReduceSingleTileKernelINS2_10policy_hubIljN4cuda3std3__44plusIlEEE10Policy1000EPlSC_iS9_llNS7_10__identityEEEvT0_T1_T2_T3_T4_T6_,(.L_x_163 - _ZN3cub18CUB_300001_SM_10006detail6reduce28DeviceReduceSingleTileKernelINS2_10policy_hubIljN4cuda3std3__44plusIlEEE10Policy1000EPlSC_iS9_llNS7_10__identityEEEvT0_T1_T2_T3_T4_T6_)
        .other          _ZN3cub18CUB_300001_SM_10006detail6reduce28DeviceReduceSingleTileKernelINS2_10policy_hubIljN4cuda3std3__44plusIlEEE10Policy1000EPlSC_iS9_llNS7_10__identityEEEvT0_T1_T2_T3_T4_T6_,@"STO_CUDA_ENTRY STV_DEFAULT"
_ZN3cub18CUB_300001_SM_10006detail6reduce28DeviceReduceSingleTileKernelINS2_10policy_hubIljN4cuda3std3__44plusIlEEE10Policy1000EPlSC_iS9_llNS7_10__identityEEEvT0_T1_T2_T3_T4_T6_:
.text._ZN3cub18CUB_300001_SM_10006detail6reduce28DeviceReduceSingleTileKernelINS2_10policy_hubIljN4cuda3std3__44plusIlEEE10Policy1000EPlSC_iS9_llNS7_10__identityEEEvT0_T1_T2_T3_T4_T6_:
        /* <DEDUP_REMOVED lines=13> */
.L_x_77:
        /* <DEDUP_REMOVED lines=13> */
.L_x_81:
[----:B------:R-:W-:Y:S05]  /*01a0*/  BSYNC.RECONVERGENT B1 ;  /* 0x0000000000017941 */ /* 0x000fea0003800200 */
.L_x_80:
        /* <DEDUP_REMOVED lines=17> */
.L_x_86:
        /* <DEDUP_REMOVED lines=11> */
.L_x_85:
[----:B------:R-:W-:Y:S05]  /*0370*/  BSYNC.RECONVERGENT B2 ;  /* 0x0000000000027941 */ /* 0x000fea0003800200 */
.L_x_84:
        /* <DEDUP_REMOVED lines=8> */
.L_x_89:
        /* <DEDUP_REMOVED lines=43> */
.L_x_88:
[----:B------:R-:W-:Y:S05]  /*06b0*/  BSYNC.RECONVERGENT B2 ;  /* 0x0000000000027941 */ /* 0x000fea0003800200 */
.L_x_87:
        /* <DEDUP_REMOVED lines=26> */
.L_x_91:
[----:B------:R-:W-:Y:S05]  /*0860*/  BSYNC.RECONVERGENT B2 ;  /* 0x0000000000027941 */ /* 0x000fea0003800200 */
.L_x_90:
        /* <DEDUP_REMOVED lines=12> */
.L_x_83:
[----:B------:R-:W-:Y:S05]  /*0930*/  BSYNC.RECONVERGENT B1 ;  /* 0x0000000000017941 */ /* 0x000fea0003800200 */
.L_x_82:
        /* <DEDUP_REMOVED lines=77> */
.L_x_92:
        /* <DEDUP_REMOVED lines=130> */
.L_x_79:
        /* <DEDUP_REMOVED lines=25> */
.L_x_96:
        /* <DEDUP_REMOVED lines=24> */
.L_x_94:
        /* <DEDUP_REMOVED lines=19> */
.L_x_100:
        /* <DEDUP_REMOVED lines=9> */
.L_x_99:
[----:B------:R-:W-:Y:S05]  /*1b00*/  BSYNC.RECONVERGENT B2 ;  /* 0x0000000000027941 */ /* 0x000fea0003800200 */
.L_x_98:
        /* <DEDUP_REMOVED lines=16> */
.L_x_103:
        /* <DEDUP_REMOVED lines=45> */
.L_x_102:
[----:B------:R-:W-:Y:S05]  /*1ee0*/  BSYNC.RECONVERGENT B2 ;  /* 0x0000000000027941 */ /* 0x000fea0003800200 */
.L_x_101:
        /* <DEDUP_REMOVED lines=30> */
.L_x_105:
[----:B------:R-:W-:Y:S05]  /*20d0*/  BSYNC.RECONVERGENT B2 ;  /* 0x0000000000027941 */ /* 0x000fea0003800200 */
.L_x_104:
        /* <DEDUP_REMOVED lines=11> */
.L_x_97:
[----:B------:R-:W-:Y:S05]  /*2190*/  BSYNC.RECONVERGENT B1 ;  /* 0x0000000000017941 */ /* 0x000fea0003800200 */
.L_x_95:
        /* <DEDUP_REMOVED lines=74> */
.L_x_93:
[----:B------:R-:W-:Y:S05]  /*2640*/  BSYNC.RECONVERGENT B0 ;  /* 0x0000000000007941 */ /* 0x000fea0003800200 */
.L_x_78:
[----:B------:R-:W-:Y:S05]  /*2650*/  @P0 EXIT ;  /* 0x000000000000094d */ /* 0x000fea0003800000 */
[----:B------:R-:W0:Y:S01]  /*2660*/  LDCU.64 UR4, c[0x0][0x398] ;  /* 0x00007300ff0477ac */ /* 0x000e220008000a00 */
[----:B------:R-:W3:Y:S01]  /*2670*/  LDC.64 R4, c[0x0][0x388] ;  /* 0x0000e200ff047b82 */ /* 0x000ee20000000a00 */
[----:B012---:R-:W-:-:S04]  /*2680*/  IADD3 R2, P0, PT, R2, UR4, RZ ;  /* 0x0000000402027c10 */ /* 0x007fc8000ff1e0ff */
[----:B------:R-:W-:-:S05]  /*2690*/  IADD3.X R3, PT, PT, R3, UR5, RZ, P0, !PT ;  /* 0x0000000503037c10 */ /* 0x000fca00087fe4ff */
[----:B---3--:R-:W-:Y:S01]  /*26a0*/  STG.E.64 desc[UR6][R4.64], R2 ;  /* 0x0000000204007986 */ /* 0x008fe2000c101b06 */
[----:B------:R-:W-:Y:S05]  /*26b0*/  EXIT ;  /* 0x000000000000794d */ /* 0x000fea0003800000 */
.L_x_106:
        /* <DEDUP_REMOVED lines=12> */
.L_x_163:


//--------------------- .text._ZN3cub18CUB_300001_SM_10006detail6reduce18DeviceReduceKernelINS2_10policy_hubIljN4cuda3std3__44plusIlEEE10Policy1000EN6thrust24THRUST_300001_SM_1000_NS18transform_iteratorI16is_inside_circleNSD_6detail15normal_iteratorINSD_10device_ptrI6float2EEEEllEEjS9_lNS7_10__identityEEEvT0_PT3_T1_NS0_13GridEvenShareISR_EET2_T4_ --------------------------
	.section	.text._ZN3cub18CUB_300001_SM_10006detail6reduce18DeviceReduceKernelINS2_10policy_hubIljN4cuda3std3__44plusIlEEE10Policy1000EN6thrust24THRUST_300001_SM_1000_NS18transform_iteratorI16is_inside_circleNSD_6detail15normal_iteratorINSD_10device_ptrI6float2EEEEllEEjS9_lNS7_10__identityEEEvT0_PT3_T1_NS0_13GridEvenShareISR_EET2_T4_,"ax",@progbits
	.align	128
        .global         _ZN3cub18CUB_300001_SM_10006detail6reduce18DeviceReduceKernelINS2_10policy_hubIljN4cuda3std3__44plusIlEEE10Policy1000EN6thrust24THRUST_300001_SM_1000_NS18transform_iteratorI16is_inside_circleNSD_6detail15normal_iteratorINSD_10device_ptrI6float2EEEEllEEjS9_lNS7_10__identityEEEvT0_PT3_T1_NS0_13GridEvenShareISR_EET2_T4_
        .type           _ZN3cub18CUB_300001_SM_10006detail6reduce18DeviceReduceKernelINS2_10policy_hubIljN4cuda3std3__44plusIlEEE10Policy1000EN6thrust24THRUST_300001_SM_1000_NS18transform_iteratorI16is_inside_circleNSD_6detail15normal_iteratorINSD_10device_ptrI6float2EEEEllEEjS9_lNS7_10__identityEEEvT0_PT3_T1_NS0_13GridEvenShareISR_EET2_T4_,@function
        .size           _ZN3cub18CUB_300001_SM_10006detail6reduce18DeviceReduceKernelINS2_10policy_hubIljN4cuda3std3__44plusIlEEE10Policy1000EN6thrust24THRUST_300001_SM_1000_NS18transform_iteratorI16is_inside_circleNSD_6detail15normal_iteratorINSD_10device_ptrI6float2EEEEllEEjS9_lNS7_10__identityEEEvT0_PT3_T1_NS0_13GridEvenShareISR_EET2_T4_,(.L_x_164 - _ZN3cub18CUB_300001_SM_10006detail6reduce18DeviceReduceKernelINS2_10policy_hubIljN4cuda3std3__44plusIlEEE10Policy1000EN6thrust24THRUST_300001_SM_1000_NS18transform_iteratorI16is_inside_circleNSD_6detail15normal_iteratorINSD_10device_ptrI6float2EEEEllEEjS9_lNS7_10__identityEEEvT0_PT3_T1_NS0_13GridEvenShareISR_EET2_T4_)
        .other          _ZN3cub18CUB_300001_SM_10006detail6reduce18DeviceReduceKernelINS2_10policy_hubIljN4cuda3std3__44plusIlEEE10Policy1000EN6thrust24THRUST_300001_SM_1000_NS18transform_iteratorI16is_inside_circleNSD_6detail15normal_iteratorINSD_10device_ptrI6float2EEEEllEEjS9_lNS7_10__identityEEEvT0_PT3_T1_NS0_13GridEvenShareISR_EET2_T4_,@"STO_CUDA_ENTRY STV_DEFAULT"
_ZN3cub18CUB_300001_SM_10006detail6reduce18DeviceReduceKernelINS2_10policy_hubIljN4cuda3std3__44plusIlEEE10Policy1000EN6thrust24THRUST_300001_SM_1000_NS18transform_iteratorI16is_inside_circleNSD_6detail15normal_iteratorINSD_10device_ptrI6float2EEEEllEEjS9_lNS7_10__identityEEEvT0_PT3_T1_NS0_13GridEvenShareISR_EET2_T4_:
.text._ZN3cub18CUB_300001_SM_10006detail6reduce18DeviceReduceKernelINS2_10policy_hubIljN4cuda3std3__44plusIlEEE10Policy1000EN6thrust24THRUST_300001_SM_1000_NS18transform_iteratorI16is_inside_circleNSD_6detail15normal_iteratorINSD_10device_ptrI6float2EEEEllEEjS9_lNS7_10__identityEEEvT0_PT3_T1_NS0_13GridEvenShareISR_EET2_T4_:
[----:B------:R-:W-:Y:S01]  /*0000*/  LDC R1, c[0x0][0x37c] ;  /* 0x0000df00ff017b82 */ /* 0x000fe20000000800 */
[----:B------:R-:W0:Y:S07]  /*0010*/  S2R R0, SR_CTAID.X ;  /* 0x0000000000007919 */ /* 0x000e2e0000002500 */
[----:B------:R-:W1:Y:S01]  /*0020*/  LDC.64 R6, c[0x0][0x3b0] ;  /* 0x0000ec00ff067b82 */ /* 0x000e620000000a00 */
[----:B------:R-:W2:Y:S01]  /*0030*/  LDCU.64 UR6, c[0x0][0x358] ;  /* 0x00006b00ff0677ac */ /* 0x000ea20008000a00 */
[----:B------:R-:W-:Y:S01]  /*0040*/  BSSY.RECONVERGENT B0, `(.L_x_107) ;  /* 0x00002ee000007945 */ /* 0x000fe20003800200 */
[----:B-1----:R-:W-:-:S02]  /*0050*/  IMAD R4, R7, 0xe00, RZ ;  /* 0x00000e0007047824 */ /* 0x002fc400078e02ff */
[----:B0-----:R-:W-:-:S05]  /*0060*/  IMAD R28, R0, -0xe00, R6 ;  /* 0xfffff200001c7824 */ /* 0x001fca00078e0206 */
[----:B------:R-:W-:-:S13]  /*0070*/  ISETP.GT.U32.AND P0, PT, R28, 0xdff, PT ;  /* 0x00000dff1c00780c */ /* 0x000fda0003f04070 */
[----:B--2---:R-:W-:Y:S05]  /*0080*/  @P0 BRA `(.L_x_108) ;  /* 0x0000001800080947 */ /* 0x004fea0003800000 */
[----:B------:R-:W0:Y:S01]  /*0090*/  S2R R5, SR_TID.X ;  /* 0x0000000000057919 */ /* 0x000e220000002100 */
[----:B------:R-:W-:Y:S01]  /*00a0*/  BSSY.RECONVERGENT B1, `(.L_x_109) ;  /* 0x0000010000017945 */ /* 0x000fe20003800200 */
[----:B------:R-:W-:Y:S02]  /*00b0*/  IMAD.MOV.U32 R24, RZ, RZ, RZ ;  /* 0x000000ffff187224 */ /* 0x000fe400078e00ff */
[----:B------:R-:W-:Y:S01]  /*00c0*/  IMAD.MOV.U32 R23, RZ, RZ, RZ ;  /* 0x000000ffff177224 */ /* 0x000fe200078e00ff */
[----:B0-----:R-:W-:Y:S01]  /*00d0*/  ISETP.GE.U32.AND P0, PT, R5, R28, PT ;  /* 0x0000001c0500720c */ /* 0x001fe20003f06070 */
[----:B------:R-:W-:-:S12]  /*00e0*/  IMAD.MOV.U32 R7, RZ, RZ, R5 ;  /* 0x000000ffff077224 */ /* 0x000fd800078e0005 */
[----:B------:R-:W-:Y:S05]  /*00f0*/  @P0 BRA `(.L_x_110) ;  /* 0x0000000000280947 */ /* 0x000fea0003800000 */
[----:B------:R-:W0:Y:S01]  /*0100*/  LDC.64 R2, c[0x0][0x380] ;  /* 0x0000e000ff027b82 */ /* 0x000e220000000a00 */
[----:B------:R-:W-:-:S04]  /*0110*/  IMAD R7, R0, 0xe00, R5 ;  /* 0x00000e0000077824 */ /* 0x000fc800078e0205 */
[----:B0-----:R-:W-:-:S06]  /*0120*/  IMAD.WIDE.U32 R2, R7, 0x8, R2 ;  /* 0x0000000807027825 */ /* 0x001fcc00078e0002 */
[----:B------:R-:W2:Y:S01]  /*0130*/  LDG.E.64 R2, desc[UR6][R2.64] ;  /* 0x0000000602027981 */ /* 0x000ea2000c1e1b00 */
[----:B------:R-:W-:Y:S02]  /*0140*/  IMAD.MOV.U32 R23, RZ, RZ, RZ ;  /* 0x000000ffff177224 */ /* 0x000fe400078e00ff */
[----:B--2---:R-:W-:-:S04]  /*0150*/  FMUL R7, R3, R3 ;  /* 0x0000000303077220 */ /* 0x004fc80000400000 */
[----:B------:R-:W-:-:S05]  /*0160*/  FFMA R7, R2, R2, R7 ;  /* 0x0000000202077223 */ /* 0x000fca0000000007 */
[----:B------:R-:W-:Y:S01]  /*0170*/  FSETP.GTU.AND P0, PT, R7, 1, PT ;  /* 0x3f8000000700780b */ /* 0x000fe20003f0c000 */
[----:B------:R-:W-:-:S03]  /*0180*/  VIADD R7, R5, 0x200 ;  /* 0x0000020005077836 */ /* 0x000fc60000000000 */
[----:B------:R-:W-:-:S09]  /*0190*/  SEL R24, RZ, 0x1, P0 ;  /* 0x00000001ff187807 */ /* 0x000fd20000000000 */
.L_x_110:
[----:B------:R-:W-:Y:S05]  /*01a0*/  BSYNC.RECONVERGENT B1 ;  /* 0x0000000000017941 */ /* 0x000fea0003800200 */
.L_x_109:
[----:B------:R-:W-:Y:S01]  /*01b0*/  ISETP.GE.U32.AND P0, PT, R7, R28, PT ;  /* 0x0000001c0700720c */ /* 0x000fe20003f06070 */
[----:B------:R-:W-:-:S12]  /*01c0*/  BSSY.RECONVERGENT B1, `(.L_x_111) ;  /* 0x000009f000017945 */ /* 0x000fd80003800200 */
[----:B------:R-:W-:Y:S05]  /*01d0*/  @P0 BRA `(.L_x_112) ;  /* 0x0000000800740947 */ /* 0x000fea0003800000 */
[----:B------:R-:W-:Y:S01]  /*01e0*/  LOP3.LUT R3, RZ, R7, RZ, 0x33, !PT ;  /* 0x00000007ff037212 */ /* 0x000fe200078e33ff */
[----:B------:R-:W-:Y:S04]  /*01f0*/  BSSY.RECONVERGENT B2, `(.L_x_113) ;  /* 0x0000053000027945 */ /* 0x000fe80003800200 */
[----:B------:R-:W-:-:S04]  /*0200*/  IMAD.IADD R3, R3, 0x1, R6 ;  /* 0x0000000103037824 */ /* 0x000fc800078e0206 */
[----:B------:R-:W-:-:S05]  /*0210*/  IMAD R3, R0, -0xe00, R3 ;  /* 0xfffff20000037824 */ /* 0x000fca00078e0203 */
[C---:B------:R-:W-:Y:S02]  /*0220*/  ISETP.GE.U32.AND P0, PT, R3.reuse, 0xe00, PT ;  /* 0x00000e000300780c */ /* 0x040fe40003f06070 */
[----:B------:R-:W-:-:S04]  /*0230*/  LEA.HI R4, R3, 0x1, RZ, 0x17 ;  /* 0x0000000103047811 */ /* 0x000fc800078fb8ff */
[----:B------:R-:W-:-:S07]  /*0240*/  LOP3.LUT R6, R4, 0x7, RZ, 0xc0, !PT ;  /* 0x0000000704067812 */ /* 0x000fce00078ec0ff */
[----:B------:R-:W-:Y:S05]  /*0250*/  @!P0 BRA `(.L_x_114) ;  /* 0x0000000400308947 */ /* 0x000fea0003800000 */
[----:B------:R-:W0:Y:S01]  /*0260*/  LDC.64 R8, c[0x0][0x380] ;  /* 0x0000e000ff087b82 */ /* 0x000e220000000a00 */
[----:B------:R-:W-:Y:S01]  /*0270*/  LOP3.LUT R2, R4, 0xfffff8, RZ, 0xc0, !PT ;  /* 0x00fffff804027812 */ /* 0x000fe200078ec0ff */
[----:B------:R-:W-:Y:S01]  /*0280*/  BSSY.RECONVERGENT B3, `(.L_x_115) ;  /* 0x0000048000037945 */ /* 0x000fe20003800200 */
[----:B------:R-:W-:Y:S01]  /*0290*/  LOP3.LUT R22, R7, 0x800, RZ, 0xfc, !PT ;  /* 0x0000080007167812 */ /* 0x000fe200078efcff */
[----:B------:R-:W-:Y:S02]  /*02a0*/  IMAD R7, R0, 0xe00, R7 ;  /* 0x00000e0000077824 */ /* 0x000fe400078e0207 */
[----:B------:R-:W-:-:S07]  /*02b0*/  IMAD.MOV R2, RZ, RZ, -R2 ;  /* 0x000000ffff027224 */ /* 0x000fce00078e0a02 */
.L_x_116:
[----:B0-----:R-:W-:-:S06]  /*02c0*/  IMAD.WIDE.U32 R12, R7, 0x8, R8 ;  /* 0x00000008070c7825 */ /* 0x001fcc00078e0008 */
[----:B------:R-:W2:Y:S01]  /*02d0*/  LDG.E.64 R12, desc[UR6][R12.64] ;  /* 0x000000060c0c7981 */ /* 0x000ea2000c1e1b00 */
[----:B------:R-:W-:-:S04]  /*02e0*/  VIADD R11, R7, 0x200 ;  /* 0x00000200070b7836 */ /* 0x000fc80000000000 */
[----:B------:R-:W-:-:S06]  /*02f0*/  IMAD.WIDE.U32 R10, R11, 0x8, R8 ;  /* 0x000000080b0a7825 */ /* 0x000fcc00078e0008 */
[----:B------:R-:W3:Y:S01]  /*0300*/  LDG.E.64 R10, desc[UR6][R10.64] ;  /* 0x000000060a0a7981 */ /* 0x000ee2000c1e1b00 */
[C---:B------:R-:W-:Y:S02]  /*0310*/  VIADD R19, R7.reuse, 0x400 ;  /* 0x0000040007137836 */ /* 0x040fe40000000000 */
[C---:B------:R-:W-:Y:S02]  /*0320*/  VIADD R17, R7.reuse, 0x600 ;  /* 0x0000060007117836 */ /* 0x040fe40000000000 */
[----:B------:R-:W-:Y:S02]  /*0330*/  VIADD R21, R7, 0x800 ;  /* 0x0000080007157836 */ /* 0x000fe40000000000 */
[----:B------:R-:W-:-:S04]  /*0340*/  IMAD.WIDE.U32 R18, R19, 0x8, R8 ;  /* 0x0000000813127825 */ /* 0x000fc800078e0008 */
[----:B------:R-:W-:Y:S02]  /*0350*/  IMAD.WIDE.U32 R16, R17, 0x8, R8 ;  /* 0x0000000811107825 */ /* 0x000fe400078e0008 */
[----:B------:R-:W4:Y:S04]  /*0360*/  LDG.E.64 R18, desc[UR6][R18.64] ;  /* 0x0000000612127981 */ /* 0x000f28000c1e1b00 */
[----:B------:R-:W5:Y:S01]  /*0370*/  LDG.E.64 R16, desc[UR6][R16.64] ;  /* 0x0000000610107981 */ /* 0x000f62000c1e1b00 */
[----:B--2---:R-:W-:Y:S01]  /*0380*/  FMUL R15, R13, R13 ;  /* 0x0000000d0d0f7220 */ /* 0x004fe20000400000 */
[----:B------:R-:W-:-:S03]  /*0390*/  VIADD R13, R7, 0xa00 ;  /* 0x00000a00070d7836 */ /* 0x000fc60000000000 */
[----:B------:R-:W-:Y:S01]  /*03a0*/  FFMA R20, R12, R12, R15 ;  /* 0x0000000c0c147223 */ /* 0x000fe2000000000f */
[----:B------:R-:W-:-:S04]  /*03b0*/  IMAD.WIDE.U32 R14, R21, 0x8, R8 ;  /* 0x00000008150e7825 */ /* 0x000fc800078e0008 */
[----:B------:R-:W-:Y:S02]  /*03c0*/  IMAD.WIDE.U32 R12, R13, 0x8, R8 ;  /* 0x000000080d0c7825 */ /* 0x000fe400078e0008 */
[----:B------:R-:W2:Y:S02]  /*03d0*/  LDG.E.64 R14, desc[UR6][R14.64] ;  /* 0x000000060e0e7981 */ /* 0x000ea4000c1e1b00 */
[----:B---3--:R-:W-:Y:S01]  /*03e0*/  FMUL R25, R11, R11 ;  /* 0x0000000b0b197220 */ /* 0x008fe20000400000 */
[C---:B------:R-:W-:Y:S02]  /*03f0*/  VIADD R11, R7.reuse, 0xc00 ;  /* 0x00000c00070b7836 */ /* 0x040fe40000000000 */
[----:B------:R-:W-:Y:S01]  /*0400*/  VIADD R21, R7, 0xe00 ;  /* 0x00000e0007157836 */ /* 0x000fe20000000000 */
[----:B------:R-:W3:Y:S01]  /*0410*/  LDG.E.64 R12, desc[UR6][R12.64] ;  /* 0x000000060c0c7981 */ /* 0x000ee2000c1e1b00 */
[----:B------:R-:W-:Y:S01]  /*0420*/  FSETP.GTU.AND P0, PT, R20, 1, PT ;  /* 0x3f8000001400780b */ /* 0x000fe20003f0c000 */
[----:B------:R-:W-:Y:S01]  /*0430*/  FFMA R25, R10, R10, R25 ;  /* 0x0000000a0a197223 */ /* 0x000fe20000000019 */
[----:B------:R-:W-:-:S04]  /*0440*/  IMAD.WIDE.U32 R10, R11, 0x8, R8 ;  /* 0x000000080b0a7825 */ /* 0x000fc800078e0008 */
[----:B------:R-:W-:Y:S02]  /*0450*/  IMAD.WIDE.U32 R20, R21, 0x8, R8 ;  /* 0x0000000815147825 */ /* 0x000fe400078e0008 */
[----:B------:R-:W3:Y:S04]  /*0460*/  LDG.E.64 R10, desc[UR6][R10.64] ;  /* 0x000000060a0a7981 */ /* 0x000ee8000c1e1b00 */
[----:B------:R-:W3:Y:S01]  /*0470*/  LDG.E.64 R20, desc[UR6][R20.64] ;  /* 0x0000000614147981 */ /* 0x000ee2000c1e1b00 */
[----:B----4-:R-:W-:Y:S01]  /*0480*/  FMUL R19, R19, R19 ;  /* 0x0000001313137220 */ /* 0x010fe20000400000 */
[----:B-----5:R-:W-:Y:S01]  /*0490*/  FMUL R17, R17, R17 ;  /* 0x0000001111117220 */ /* 0x020fe20000400000 */
[----:B------:R-:W-:Y:S02]  /*04a0*/  FSETP.GTU.AND P1, PT, R25, 1, PT ;  /* 0x3f8000001900780b */ /* 0x000fe40003f2c000 */
[----:B------:R-:W-:Y:S01]  /*04b0*/  FFMA R18, R18, R18, R19 ;  /* 0x0000001212127223 */ /* 0x000fe20000000013 */
[----:B------:R-:W-:Y:S01]  /*04c0*/  FFMA R17, R16, R16, R17 ;  /* 0x0000001010117223 */ /* 0x000fe20000000011 */
[----:B------:R-:W-:-:S02]  /*04d0*/  SEL R16, RZ, 0x1, P0 ;  /* 0x00000001ff107807 */ /* 0x000fc40000000000 */
[----:B------:R-:W-:Y:S02]  /*04e0*/  SEL R19, RZ, 0x1, P1 ;  /* 0x00000001ff137807 */ /* 0x000fe40000800000 */
[----:B------:R-:W-:Y:S02]  /*04f0*/  FSETP.GTU.AND P0, PT, R18, 1, PT ;  /* 0x3f8000001200780b */ /* 0x000fe40003f0c000 */
[----:B------:R-:W-:Y:S02]  /*0500*/  FSETP.GTU.AND P1, PT, R17, 1, PT ;  /* 0x3f8000001100780b */ /* 0x000fe40003f2c000 */
[----:B------:R-:W-:Y:S01]  /*0510*/  IADD3 R24, P4, P5, R19, R24, R16 ;  /* 0x0000001813187210 */ /* 0x000fe20007d9e010 */
[----:B------:R-:W-:-:S03]  /*0520*/  VIADD R2, R2, 0x8 ;  /* 0x0000000802027836 */ /* 0x000fc60000000000 */
[----:B------:R-:W-:Y:S01]  /*0530*/  IADD3.X R23, PT, PT, RZ, R23, RZ, P4, P5 ;  /* 0x00000017ff177210 */ /* 0x000fe200027ea4ff */
[----:B------:R-:W-:Y:S02]  /*0540*/  VIADD R22, R22, 0x1000 ;  /* 0x0000100016167836 */ /* 0x000fe40000000000 */
[----:B------:R-:W-:Y:S02]  /*0550*/  VIADD R7, R7, 0x1000 ;  /* 0x0000100007077836 */ /* 0x000fe40000000000 */
[----:B--2---:R-:W-:-:S04]  /*0560*/  FMUL R15, R15, R15 ;  /* 0x0000000f0f0f7220 */ /* 0x004fc80000400000 */
[----:B------:R-:W-:Y:S01]  /*0570*/  FFMA R15, R14, R14, R15 ;  /* 0x0000000e0e0f7223 */ /* 0x000fe2000000000f */
[----:B---3--:R-:W-:-:S04]  /*0580*/  FMUL R13, R13, R13 ;  /* 0x0000000d0d0d7220 */ /* 0x008fc80000400000 */
[----:B------:R-:W-:Y:S01]  /*0590*/  FSETP.GTU.AND P2, PT, R15, 1, PT ;  /* 0x3f8000000f00780b */ /* 0x000fe20003f4c000 */
[----:B------:R-:W-:Y:S01]  /*05a0*/  FFMA R13, R12, R12, R13 ;  /* 0x0000000c0c0d7223 */ /* 0x000fe2000000000d */
[----:B------:R-:W-:Y:S02]  /*05b0*/  SEL R12, RZ, 0x1, P0 ;  /* 0x00000001ff0c7807 */ /* 0x000fe40000000000 */
[----:B------:R-:W-:Y:S01]  /*05c0*/  SEL R15, RZ, 0x1, P1 ;  /* 0x00000001ff0f7807 */ /* 0x000fe20000800000 */
[----:B------:R-:W-:-:S03]  /*05d0*/  FMUL R11, R11, R11 ;  /* 0x0000000b0b0b7220 */ /* 0x000fc60000400000 */
[----:B------:R-:W-:Y:S01]  /*05e0*/  IADD3 R24, P0, P1, R15, R24, R12 ;  /* 0x000000180f187210 */ /* 0x000fe2000791e00c */
[----:B------:R-:W-:Y:S01]  /*05f0*/  FMUL R21, R21, R21 ;  /* 0x0000001515157220 */ /* 0x000fe20000400000 */
[----:B------:R-:W-:Y:S01]  /*0600*/  FSETP.GTU.AND P3, PT, R13, 1, PT ;  /* 0x3f8000000d00780b */ /* 0x000fe20003f6c000 */
[----:B------:R-:W-:Y:S01]  /*0610*/  FFMA R11, R10, R10, R11 ;  /* 0x0000000a0a0b7223 */ /* 0x000fe2000000000b */
[----:B------:R-:W-:Y:S01]  /*0620*/  IADD3.X R23, PT, PT, RZ, R23, RZ, P0, P1 ;  /* 0x00000017ff177210 */ /* 0x000fe200007e24ff */
[----:B------:R-:W-:Y:S01]  /*0630*/  FFMA R21, R20, R20, R21 ;  /* 0x0000001414157223 */ /* 0x000fe20000000015 */
[----:B------:R-:W-:Y:S02]  /*0640*/  ISETP.NE.AND P0, PT, R2, RZ, PT ;  /* 0x000000ff0200720c */ /* 0x000fe40003f05270 */
[----:B------:R-:W-:Y:S02]  /*0650*/  SEL R13, RZ, 0x1, P2 ;  /* 0x00000001ff0d7807 */ /* 0x000fe40001000000 */
[----:B------:R-:W-:-:S02]  /*0660*/  SEL R10, RZ, 0x1, P3 ;  /* 0x00000001ff0a7807 */ /* 0x000fc40001800000 */
[----:B------:R-:W-:Y:S02]  /*0670*/  FSETP.GTU.AND P2, PT, R11, 1, PT ;  /* 0x3f8000000b00780b */ /* 0x000fe40003f4c000 */
[----:B------:R-:W-:Y:S02]  /*0680*/  FSETP.GTU.AND P3, PT, R21, 1, PT ;  /* 0x3f8000001500780b */ /* 0x000fe40003f6c000 */
[----:B------:R-:W-:Y:S02]  /*0690*/  IADD3 R10, P4, P5, R10, R24, R13 ;  /* 0x000000180a0a7210 */ /* 0x000fe40007d9e00d */
[----:B------:R-:W-:Y:S02]  /*06a0*/  SEL R11, RZ, 0x1, P2 ;  /* 0x00000001ff0b7807 */ /* 0x000fe40001000000 */
[----:B------:R-:W-:Y:S02]  /*06b0*/  SEL R24, RZ, 0x1, P3 ;  /* 0x00000001ff187807 */ /* 0x000fe40001800000 */
[----:B------:R-:W-:-:S02]  /*06c0*/  IADD3.X R23, PT, PT, RZ, R23, RZ, P4, P5 ;  /* 0x00000017ff177210 */ /* 0x000fc400027ea4ff */
[----:B------:R-:W-:-:S04]  /*06d0*/  IADD3 R24, P1, P2, R24, R10, R11 ;  /* 0x0000000a18187210 */ /* 0x000fc80007a3e00b */
[----:B------:R-:W-:Y:S01]  /*06e0*/  IADD3.X R23, PT, PT, RZ, R23, RZ, P1, P2 ;  /* 0x00000017ff177210 */ /* 0x000fe20000fe44ff */
[----:B------:R-:W-:Y:S08]  /*06f0*/  @P0 BRA `(.L_x_116) ;  /* 0xfffffff800f00947 */ /* 0x000ff0000383ffff */
[----:B------:R-:W-:Y:S05]  /*0700*/  BSYNC.RECONVERGENT B3 ;  /* 0x0000000000037941 */ /* 0x000fea0003800200 */
.L_x_115:
[----:B------:R-:W-:-:S07]  /*0710*/  VIADD R7, R22, 0xfffff800 ;  /* 0xfffff80016077836 */ /* 0x000fce0000000000 */
.L_x_114:
[----:B------:R-:W-:Y:S05]  /*0720*/  BSYNC.RECONVERGENT B2 ;  /* 0x0000000000027941 */ /* 0x000fea0003800200 */
.L_x_113:
[----:B------:R-:W-:-:S13]  /*0730*/  ISETP.NE.AND P0, PT, R6, RZ, PT ;  /* 0x000000ff0600720c */ /* 0x000fda0003f05270 */
[----:B------:R-:W-:Y:S05]  /*0740*/  @!P0 BRA `(.L_x_112) ;  /* 0x0000000400188947 */ /* 0x000fea0003800000 */
[----:B------:R-:W-:Y:S01]  /*0750*/  ISETP.GE.U32.AND P1, PT, R6, 0x4, PT ;  /* 0x000000040600780c */ /* 0x000fe20003f26070 */
[----:B------:R-:W-:Y:S01]  /*0760*/  BSSY.RECONVERGENT B2, `(.L_x_117) ;  /* 0x0000025000027945 */ /* 0x000fe20003800200 */
[----:B------:R-:W-:-:S11]  /*0770*/  LOP3.LUT P0, R4, R4, 0x3, RZ, 0xc0, !PT ;  /* 0x0000000304047812 */ /* 0x000fd6000780c0ff */
[----:B------:R-:W-:Y:S05]  /*0780*/  @!P1 BRA `(.L_x_118) ;  /* 0x0000000000889947 */ /* 0x000fea0003800000 */
[----:B------:R-:W0:Y:S01]  /*0790*/  LDC.64 R8, c[0x0][0x380] ;  /* 0x0000e000ff087b82 */ /* 0x000e220000000a00 */
[----:B------:R-:W-:-:S04]  /*07a0*/  IMAD R11, R0, 0xe00, R7 ;  /* 0x00000e00000b7824 */ /* 0x000fc800078e0207 */
[C---:B------:R-:W-:Y:S02]  /*07b0*/  VIADD R15, R11.reuse, 0x200 ;  /* 0x000002000b0f7836 */ /* 0x040fe40000000000 */
[C---:B------:R-:W-:Y:S02]  /*07c0*/  VIADD R13, R11.reuse, 0x400 ;  /* 0x000004000b0d7836 */ /* 0x040fe40000000000 */
[C---:B------:R-:W-:Y:S02]  /*07d0*/  VIADD R17, R11.reuse, 0x600 ;  /* 0x000006000b117836 */ /* 0x040fe40000000000 */
[----:B0-----:R-:W-:-:S04]  /*07e0*/  IMAD.WIDE.U32 R10, R11, 0x8, R8 ;  /* 0x000000080b0a7825 */ /* 0x001fc800078e0008 */
[--C-:B------:R-:W-:Y:S02]  /*07f0*/  IMAD.WIDE.U32 R14, R15, 0x8, R8.reuse ;  /* 0x000000080f0e7825 */ /* 0x100fe400078e0008 */
[----:B------:R-:W2:Y:S02]  /*0800*/  LDG.E.64 R10, desc[UR6][R10.64] ;  /* 0x000000060a0a7981 */ /* 0x000ea4000c1e1b00 */
[--C-:B------:R-:W-:Y:S02]  /*0810*/  IMAD.WIDE.U32 R12, R13, 0x8, R8.reuse ;  /* 0x000000080d0c7825 */ /* 0x100fe400078e0008 */
[----:B------:R-:W3:Y:S02]  /*0820*/  LDG.E.64 R14, desc[UR6][R14.64] ;  /* 0x000000060e0e7981 */ /* 0x000ee4000c1e1b00 */
[----:B------:R-:W-:Y:S02]  /*0830*/  IMAD.WIDE.U32 R8, R17, 0x8, R8 ;  /* 0x0000000811087825 */ /* 0x000fe400078e0008 */
        /* <DEDUP_REMOVED lines=23> */
.L_x_118:
[----:B------:R-:W-:Y:S05]  /*09b0*/  BSYNC.RECONVERGENT B2 ;  /* 0x0000000000027941 */ /* 0x000fea0003800200 */
.L_x_117:
[----:B------:R-:W-:Y:S05]  /*09c0*/  @!P0 BRA `(.L_x_112) ;  /* 0x0000000000788947 */ /* 0x000fea0003800000 */
[----:B------:R-:W-:Y:S02]  /*09d0*/  ISETP.NE.AND P0, PT, R4, 0x1, PT ;  /* 0x000000010400780c */ /* 0x000fe40003f05270 */
[----:B------:R-:W-:-:S11]  /*09e0*/  LOP3.LUT P1, RZ, R3, 0x200, RZ, 0xc0, !PT ;  /* 0x0000020003ff7812 */ /* 0x000fd6000782c0ff */
[----:B------:R-:W0:Y:S01]  /*09f0*/  @P0 LDC.64 R8, c[0x0][0x380] ;  /* 0x0000e000ff080b82 */ /* 0x000e220000000a00 */
[C---:B------:R-:W-:Y:S02]  /*0a00*/  @P0 IMAD R11, R0.reuse, 0xe00, R7 ;  /* 0x00000e00000b0824 */ /* 0x040fe400078e0207 */
[----:B------:R-:W-:Y:S02]  /*0a10*/  @P0 VIADD R7, R7, 0x400 ;  /* 0x0000040007070836 */ /* 0x000fe40000000000 */
[C---:B------:R-:W-:Y:S02]  /*0a20*/  @P0 VIADD R13, R11.reuse, 0x200 ;  /* 0x000002000b0d0836 */ /* 0x040fe40000000000 */
[----:B------:R-:W-:Y:S01]  /*0a30*/  @!P1 IMAD R7, R0, 0xe00, R7 ;  /* 0x00000e0000079824 */ /* 0x000fe200078e0207 */
[----:B------:R-:W1:Y:S01]  /*0a40*/  @!P1 LDC.64 R2, c[0x0][0x380] ;  /* 0x0000e000ff029b82 */ /* 0x000e620000000a00 */
[----:B0-----:R-:W-:-:S04]  /*0a50*/  @P0 IMAD.WIDE.U32 R10, R11, 0x8, R8 ;  /* 0x000000080b0a0825 */ /* 0x001fc800078e0008 */
[----:B------:R-:W-:Y:S02]  /*0a60*/  @P0 IMAD.WIDE.U32 R8, R13, 0x8, R8 ;  /* 0x000000080d080825 */ /* 0x000fe400078e0008 */
[----:B------:R-:W2:Y:S02]  /*0a70*/  @P0 LDG.E.64 R10, desc[UR6][R10.64] ;  /* 0x000000060a0a0981 */ /* 0x000ea4000c1e1b00 */
[----:B-1----:R-:W-:Y:S02]  /*0a80*/  @!P1 IMAD.WIDE.U32 R2, R7, 0x8, R2 ;  /* 0x0000000807029825 */ /* 0x002fe400078e0002 */
        /* <DEDUP_REMOVED lines=18> */
.L_x_112:
[----:B------:R-:W-:Y:S05]  /*0bb0*/  BSYNC.RECONVERGENT B1 ;  /* 0x0000000000017941 */ /* 0x000fea0003800200 */
.L_x_111:
[----:B------:R-:W-:-:S13]  /*0bc0*/  ISETP.GE.U32.AND P0, PT, R28, 0x200, PT ;  /* 0x000002001c00780c */ /* 0x000fda0003f06070 */
        /* <DEDUP_REMOVED lines=23> */
[C---:B------:R-:W-:Y:S01]  /*0d40*/  ISETP.GT.AND P0, PT, R10.reuse, 0x17, PT ;  /* 0x000000170a00780c */ /* 0x040fe20003f04270 */
[----:B------:R-:W-:Y:S01]  /*0d50*/  IMAD.X R4, R3, 0x1, R6, P1 ;  /* 0x0000000103047824 */ /* 0x000fe200008e0606 */
[----:B------:R-:W-:-:S04]  /*0d60*/  ISETP.NE.AND P1, PT, R10, RZ, PT ;  /* 0x000000ff0a00720c */ /* 0x000fc80003f25270 */
[----:B------:R-:W1:Y:S09]  /*0d70*/  SHFL.DOWN PT, R3, R4, 0x8, 0x1f ;  /* 0x09001f0004037f89 */ /* 0x000e7200000e0000 */
[----:B------:R-:W2:Y:S01]  /*0d80*/  @!P1 S2R R7, SR_CgaCtaId ;  /* 0x0000000000079919 */ /* 0x000ea20000008800 */
[----:B------:R-:W-:-:S02]  /*0d90*/  @!P1 MOV R6, 0x400 ;  /* 0x0000040000069802 */ /* 0x000fc40000000f00 */
[----:B0-----:R-:W-:-:S04]  /*0da0*/  SEL R2, R2, RZ, !P0 ;  /* 0x000000ff02027207 */ /* 0x001fc80004000000 */
[----:B------:R-:W-:Y:S02]  /*0db0*/  IADD3 R9, P2, PT, R2, R11, RZ ;  /* 0x0000000b02097210 */ /* 0x000fe40007f5e0ff */
[----:B-1----:R-:W-:-:S03]  /*0dc0*/  SEL R3, R3, RZ, !P0 ;  /* 0x000000ff03037207 */ /* 0x002fc60004000000 */
[----:B------:R-:W0:Y:S01]  /*0dd0*/  SHFL.DOWN PT, R2, R9, 0x10, 0x1f ;  /* 0x0a001f0009027f89 */ /* 0x000e2200000e0000 */
[----:B------:R-:W-:Y:S01]  /*0de0*/  ISETP.GT.AND P0, PT, R10, 0xf, PT ;  /* 0x0000000f0a00780c */ /* 0x000fe20003f04270 */
        /* <DEDUP_REMOVED lines=18> */
[----:B------:R-:W1:Y:S04]  /*0f10*/  LDS.128 R24, [UR4+0x20] ;  /* 0x00002004ff187984 */ /* 0x000e680008000c00 */
[----:B0-----:R-:W0:Y:S04]  /*0f20*/  LDS.128 R4, [UR4+0x30] ;  /* 0x00003004ff047984 */ /* 0x001e280008000c00 */
[----:B------:R-:W2:Y:S04]  /*0f30*/  LDS.128 R20, [UR4+0x40] ;  /* 0x00004004ff147984 */ /* 0x000ea80008000c00 */
[----:B------:R-:W3:Y:S04]  /*0f40*/  LDS.128 R16, [UR4+0x50] ;  /* 0x00005004ff107984 */ /* 0x000ee80008000c00 */
[----:B------:R-:W4:Y:S01]  /*0f50*/  LDS.128 R12, [UR4+0x60] ;  /* 0x00006004ff0c7984 */ /* 0x000f220008000c00 */
[----:B-1----:R-:W-:-:S04]  /*0f60*/  IADD3 R11, P1, P2, R24, R8, R2 ;  /* 0x00000008180b7210 */ /* 0x002fc80007a3e002 */
[----:B------:R-:W-:Y:S02]  /*0f70*/  IADD3.X R25, PT, PT, R25, R9, R3, P1, P2 ;  /* 0x0000000919197210 */ /* 0x000fe40000fe4403 */
[----:B0-----:R-:W-:Y:S02]  /*0f80*/  IADD3 R3, P1, P2, R4, R11, R26 ;  /* 0x0000000b04037210 */ /* 0x001fe40007a3e01a */
        /* <DEDUP_REMOVED lines=16> */
.L_x_119:
[----:B------:R-:W-:-:S04]  /*1090*/  LOP3.LUT R2, R5, 0x3e0, RZ, 0xc0, !PT ;  /* 0x000003e005027812 */ /* 0x000fc800078ec0ff */
[----:B------:R-:W-:Y:S01]  /*10a0*/  LOP3.LUT R7, RZ, R2, RZ, 0x33, !PT ;  /* 0x00000002ff077212 */ /* 0x000fe200078e33ff */
[----:B------:R-:W-:Y:S02]  /*10b0*/  VIADD R3, R2, 0x20 ;  /* 0x0000002002037836 */ /* 0x000fe40000000000 */
[----:B------:R-:W0:Y:S02]  /*10c0*/  S2R R2, SR_LANEID ;  /* 0x0000000000027919 */ /* 0x000e240000000000 */
[----:B------:R-:W-:Y:S01]  /*10d0*/  IMAD.IADD R7, R28, 0x1, R7 ;  /* 0x000000011c077824 */ /* 0x000fe200078e0207 */
[----:B------:R-:W-:-:S04]  /*10e0*/  ISETP.GT.U32.AND P0, PT, R3, R28, PT ;  /* 0x0000001c0300720c */ /* 0x000fc80003f04070 */
        /* <DEDUP_REMOVED lines=14> */
[----:B0-----:R-:W-:-:S04]  /*11d0*/  SEL R3, R3, RZ, !P0 ;  /* 0x000000ff03037207 */ /* 0x001fc80004000000 */
[----:B------:R-:W-:Y:S02]  /*11e0*/  IADD3 R8, P1, PT, R3, R10, RZ ;  /* 0x0000000a03087210 */ /* 0x000fe40007f3e0ff */
[----:B-1----:R-:W-:Y:S02]  /*11f0*/  SEL R4, R4, RZ, !P0 ;  /* 0x000000ff04047207 */ /* 0x002fe40004000000 */
[----:B------:R-:W-:Y:S01]  /*1200*/  ISETP.GT.AND P0, PT, R6, R7, PT ;  /* 0x000000070600720c */ /* 0x000fe20003f04270 */
[----:B------:R-:W0:Y:S01]  /*1210*/  SHFL.DOWN PT, R3, R8, 0x4, R7 ;  /* 0x0880000008037989 */ /* 0x000e2200000e0007 */
[----:B------:R-:W-:Y:S02]  /*1220*/  VIADD R6, R2, 0x8 ;  /* 0x0000000802067836 */ /* 0x000fe40000000000 */
[----:B------:R-:W-:Y:S02]  /*1230*/  IMAD.X R11, R4, 0x1, R9, P1 ;  /* 0x00000001040b7824 */ /* 0x000fe400008e0609 */
[----:B------:R-:W-:-:S03]  /*1240*/  VIADD R2, R2, 0x10 ;  /* 0x0000001002027836 */ /* 0x000fc60000000000 */
[----:B------:R-:W1:Y:S01]  /*1250*/  SHFL.DOWN PT, R4, R11, 0x4, R7 ;  /* 0x088000000b047989 */ /* 0x000e6200000e0007 */
[----:B0-----:R-:W-:-:S04]  /*1260*/  SEL R3, R3, RZ, !P0 ;  /* 0x000000ff03037207 */ /* 0x001fc80004000000 */
[----:B------:R-:W-:Y:S02]  /*1270*/  IADD3 R10, P1, PT, R3, R8, RZ ;  /* 0x00000008030a7210 */ /* 0x000fe40007f3e0ff */
[----:B-1----:R-:W-:-:S03]  /*1280*/  SEL R4, R4, RZ, !P0 ;  /* 0x000000ff04047207 */ /* 0x002fc60004000000 */
[----:B------:R-:W0:Y:S01]  /*1290*/  SHFL.DOWN PT, R3, R10, 0x8, R7 ;  /* 0x090000000a037989 */ /* 0x000e2200000e0007 */
[----:B------:R-:W-:Y:S01]  /*12a0*/  ISETP.GT.AND P0, PT, R6, R7, PT ;  /* 0x000000070600720c */ /* 0x000fe20003f04270 */
[----:B------:R-:W-:Y:S02]  /*12b0*/  IMAD.X R9, R4, 0x1, R11, P1 ;  /* 0x0000000104097824 */ /* 0x000fe400008e060b */
[----:B------:R-:W1:Y:S03]  /*12c0*/  @!P2 S2R R11, SR_CgaCtaId ;  /* 0x00000000000ba919 */ /* 0x000e660000008800 */
[----:B------:R-:W2:Y:S01]  /*12d0*/  SHFL.DOWN PT, R4, R9, 0x8, R7 ;  /* 0x0900000009047989 */ /* 0x000ea200000e0007 */
[----:B0-----:R-:W-:-:S04]  /*12e0*/  SEL R3, R3, RZ, !P0 ;  /* 0x000000ff03037207 */ /* 0x001fc80004000000 */
[----:B------:R-:W-:-:S05]  /*12f0*/  IADD3 R6, P1, PT, R3, R10, RZ ;  /* 0x0000000a03067210 */ /* 0x000fca0007f3e0ff */
[----:B------:R-:W0:Y:S01]  /*1300*/  SHFL.DOWN PT, R3, R6, 0x10, R7 ;  /* 0x0a00000006037989 */ /* 0x000e2200000e0007 */
[----:B--2---:R-:W-:Y:S02]  /*1310*/  SEL R4, R4, RZ, !P0 ;  /* 0x000000ff04047207 */ /* 0x004fe40004000000 */
[----:B------:R-:W-:Y:S02]  /*1320*/  ISETP.GT.AND P0, PT, R2, R7, PT ;  /* 0x000000070200720c */ /* 0x000fe40003f04270 */
[----:B------:R-:W-:Y:S01]  /*1330*/  @!P2 MOV R2, 0x400 ;  /* 0x000004000002a802 */ /* 0x000fe20000000f00 */
[----:B------:R-:W-:Y:S01]  /*1340*/  IMAD.X R8, R4, 0x1, R9, P1 ;  /* 0x0000000104087824 */ /* 0x000fe200008e0609 */
[----:B------:R-:W-:Y:S02]  /*1350*/  @!P2 SHF.R.U32.HI R9, RZ, 0x2, R5 ;  /* 0x00000002ff09a819 */ /* 0x000fe40000011605 */
[----:B-1----:R-:W-:Y:S02]  /*1360*/  @!P2 LEA R10, R11, R2, 0x18 ;  /* 0x000000020b0aa211 */ /* 0x002fe400078ec0ff */
[----:B------:R-:W1:Y:S01]  /*1370*/  SHFL.DOWN PT, R4, R8, 0x10, R7 ;  /* 0x0a00000008047989 */ /* 0x000e6200000e0007 */
[----:B------:R-:W-:-:S05]  /*1380*/  @!P2 LOP3.LUT R9, R9, 0xf8, RZ, 0xc0, !PT ;  /* 0x000000f80909a812 */ /* 0x000fca00078ec0ff */
        /* <DEDUP_REMOVED lines=10> */
[----:B------:R-:W-:Y:S01]  /*1430*/  UMOV UR4, 0x400 ;  /* 0x0000040000047882 */ /* 0x000fe20000000000 */
[C---:B------:R-:W-:Y:S02]  /*1440*/  ISETP.GT.U32.AND P1, PT, R28.reuse, 0x20, PT ;  /* 0x000000201c00780c */ /* 0x040fe40003f24070 */
[C---:B------:R-:W-:Y:S02]  /*1450*/  ISETP.GT.U32.AND P2, PT, R28.reuse, 0x40, PT ;  /* 0x000000401c00780c */ /* 0x040fe40003f44070 */
[C---:B------:R-:W-:Y:S02]  /*1460*/  ISETP.GT.U32.AND P3, PT, R28.reuse, 0x80, PT ;  /* 0x000000801c00780c */ /* 0x040fe40003f64070 */
[C---:B------:R-:W-:Y:S02]  /*1470*/  ISETP.GT.U32.AND P5, PT, R28.reuse, 0x180, PT ;  /* 0x000001801c00780c */ /* 0x040fe40003fa4070 */
[----:B------:R-:W-:Y:S01]  /*1480*/  ISETP.GT.U32.AND P6, PT, R28, 0x1a0, PT ;  /* 0x000001a01c00780c */ /* 0x000fe20003fc4070 */
[----:B0-----:R-:W-:-:S09]  /*1490*/  ULEA UR4, UR5, UR4, 0x18 ;  /* 0x0000000405047291 */ /* 0x001fd2000f8ec0ff */
[----:B------:R-:W0:Y:S04]  /*14a0*/  LDS.64 R12, [UR4+0x18] ;  /* 0x00001804ff0c7984 */ /* 0x000e280008000a00 */
[----:B------:R-:W2:Y:S04]  /*14b0*/  LDS.128 R16, [UR4+0x20] ;  /* 0x00002004ff107984 */ /* 0x000ea80008000c00 */
[----:B------:R-:W3:Y:S04]  /*14c0*/  LDS.128 R4, [UR4+0x30] ;  /* 0x00003004ff047984 */ /* 0x000ee80008000c00 */
[----:B-1----:R-:W1:Y:S04]  /*14d0*/  LDS.128 R8, [UR4+0x40] ;  /* 0x00004004ff087984 */ /* 0x002e680008000c00 */
[----:B------:R-:W-:Y:S01]  /*14e0*/  LDS.128 R24, [UR4+0x80] ;  /* 0x00008004ff187984 */ /* 0x000fe20008000c00 */
[----:B0-----:R-:W-:-:S02]  /*14f0*/  SEL R22, R12, RZ, P1 ;  /* 0x000000ff0c167207 */ /* 0x001fc40000800000 */
[----:B------:R-:W-:Y:S02]  /*1500*/  SEL R23, R13, RZ, P1 ;  /* 0x000000ff0d177207 */ /* 0x000fe40000800000 */
[----:B--2---:R-:W-:Y:S01]  /*1510*/  SEL R21, R16, RZ, P2 ;  /* 0x000000ff10157207 */ /* 0x004fe20001000000 */
[----:B------:R-:W0:Y:S01]  /*1520*/  LDS.128 R12, [UR4+0x50] ;  /* 0x00005004ff0c7984 */ /* 0x000e220008000c00 */
[----:B------:R-:W-:Y:S02]  /*1530*/  ISETP.GT.U32.AND P1, PT, R28, 0x60, PT ;  /* 0x000000601c00780c */ /* 0x000fe40003f24070 */
[----:B------:R-:W-:Y:S02]  /*1540*/  SEL R20, R17, RZ, P2 ;  /* 0x000000ff11147207 */ /* 0x000fe40001000000 */
[----:B------:R-:W-:Y:S02]  /*1550*/  IADD3 R16, P2, P4, R21, R22, R2 ;  /* 0x0000001615107210 */ /* 0x000fe40007c5e002 */
[----:B------:R-:W-:-:S02]  /*1560*/  SEL R17, R18, RZ, P1 ;  /* 0x000000ff12117207 */ /* 0x000fc40000800000 */
[----:B---3--:R-:W-:Y:S02]  /*1570*/  SEL R4, R4, RZ, P3 ;  /* 0x000000ff04047207 */ /* 0x008fe40001800000 */
[----:B------:R-:W-:Y:S02]  /*1580*/  IADD3.X R20, PT, PT, R20, R23, R3, P2, P4 ;  /* 0x0000001714147210 */ /* 0x000fe400017e8403 */
[----:B------:R-:W-:Y:S02]  /*1590*/  SEL R3, R5, RZ, P3 ;  /* 0x000000ff05037207 */ /* 0x000fe40001800000 */
[----:B------:R-:W-:Y:S02]  /*15a0*/  SEL R2, R19, RZ, P1 ;  /* 0x000000ff13027207 */ /* 0x000fe40000800000 */
[----:B------:R-:W-:Y:S02]  /*15b0*/  IADD3 R4, P3, P4, R4, R16, R17 ;  /* 0x0000001004047210 */ /* 0x000fe40007c7e011 */
[----:B------:R-:W2:Y:S01]  /*15c0*/  LDS.128 R16, [UR4+0x60] ;  /* 0x00006004ff107984 */ /* 0x000ea20008000c00 */
[----:B------:R-:W-:-:S02]  /*15d0*/  ISETP.GT.U32.AND P1, PT, R28, 0xa0, PT ;  /* 0x000000a01c00780c */ /* 0x000fc40003f24070 */
[----:B------:R-:W-:Y:S02]  /*15e0*/  IADD3.X R3, PT, PT, R3, R20, R2, P3, P4 ;  /* 0x0000001403037210 */ /* 0x000fe40001fe8402 */
[----:B------:R-:W3:Y:S01]  /*15f0*/  LDS.128 R20, [UR4+0x70] ;  /* 0x00007004ff147984 */ /* 0x000ee20008000c00 */
[----:B------:R-:W-:Y:S02]  /*1600*/  ISETP.GT.U32.AND P2, PT, R28, 0xc0, PT ;  /* 0x000000c01c00780c */ /* 0x000fe40003f44070 */
[----:B------:R-:W-:Y:S02]  /*1610*/  SEL R5, R6, RZ, P1 ;  /* 0x000000ff06057207 */ /* 0x000fe40000800000 */
[----:B-1----:R-:W-:Y:S02]  /*1620*/  SEL R2, R8, RZ, P2 ;  /* 0x000000ff08027207 */ /* 0x002fe40001000000 */
[----:B------:R-:W-:Y:S02]  /*1630*/  SEL R7, R7, RZ, P1 ;  /* 0x000000ff07077207 */ /* 0x000fe40000800000 */
[----:B------:R-:W-:-:S02]  /*1640*/  ISETP.GT.U32.AND P1, PT, R28, 0xe0, PT ;  /* 0x000000e01c00780c */ /* 0x000fc40003f24070 */
[----:B------:R-:W-:Y:S02]  /*1650*/  IADD3 R2, P3, P4, R2, R4, R5 ;  /* 0x0000000402027210 */ /* 0x000fe40007c7e005 */
[----:B------:R-:W-:Y:S02]  /*1660*/  SEL R6, R9, RZ, P2 ;  /* 0x000000ff09067207 */ /* 0x000fe40001000000 */
[----:B------:R-:W-:Y:S02]  /*1670*/  ISETP.GT.U32.AND P2, PT, R28, 0x100, PT ;  /* 0x000001001c00780c */ /* 0x000fe40003f44070 */
[----:B------:R-:W-:Y:S02]  /*1680*/  SEL R4, R10, RZ, P1 ;  /* 0x000000ff0a047207 */ /* 0x000fe40000800000 */
[----:B------:R-:W-:Y:S02]  /*1690*/  SEL R10, R11, RZ, P1 ;  /* 0x000000ff0b0a7207 */ /* 0x000fe40000800000 */
[----:B------:R-:W-:-:S02]  /*16a0*/  ISETP.GT.U32.AND P1, PT, R28, 0x120, PT ;  /* 0x000001201c00780c */ /* 0x000fc40003f24070 */
[----:B------:R-:W-:Y:S02]  /*16b0*/  IADD3.X R6, PT, PT, R6, R3, R7, P3, P4 ;  /* 0x0000000306067210 */ /* 0x000fe40001fe8407 */
[----:B0-----:R-:W-:Y:S02]  /*16c0*/  SEL R3, R12, RZ, P2 ;  /* 0x000000ff0c037207 */ /* 0x001fe40001000000 */
[----:B------:R-:W-:Y:S02]  /*16d0*/  SEL R7, R13, RZ, P2 ;  /* 0x000000ff0d077207 */ /* 0x000fe40001000000 */
[----:B------:R-:W-:Y:S02]  /*16e0*/  ISETP.GT.U32.AND P2, PT, R28, 0x140, PT ;  /* 0x000001401c00780c */ /* 0x000fe40003f44070 */
[----:B------:R-:W-:Y:S02]  /*16f0*/  SEL R5, R14, RZ, P1 ;  /* 0x000000ff0e057207 */ /* 0x000fe40000800000 */
[----:B------:R-:W-:-:S02]  /*1700*/  SEL R15, R15, RZ, P1 ;  /* 0x000000ff0f0f7207 */ /* 0x000fc40000800000 */
[----:B------:R-:W-:Y:S02]  /*1710*/  ISETP.GT.U32.AND P1, PT, R28, 0x160, PT ;  /* 0x000001601c00780c */ /* 0x000fe40003f24070 */
[----:B------:R-:W-:Y:S02]  /*1720*/  IADD3 R4, P3, P4, R3, R2, R4 ;  /* 0x0000000203047210 */ /* 0x000fe40007c7e004 */
[----:B--2---:R-:W-:Y:S02]  /*1730*/  SEL R2, R16, RZ, P2 ;  /* 0x000000ff10027207 */ /* 0x004fe40001000000 */
[----:B------:R-:W-:Y:S02]  /*1740*/  SEL R3, R18, RZ, P1 ;  /* 0x000000ff12037207 */ /* 0x000fe40000800000 */
[----:B------:R-:W-:Y:S02]  /*1750*/  IADD3.X R7, PT, PT, R7, R6, R10, P3, P4 ;  /* 0x0000000607077210 */ /* 0x000fe40001fe840a */
[----:B------:R-:W-:-:S02]  /*1760*/  SEL R18, R19, RZ, P1 ;  /* 0x000000ff13127207 */ /* 0x000fc40000800000 */
[----:B------:R-:W-:Y:S02]  /*1770*/  SEL R6, R17, RZ, P2 ;  /* 0x000000ff11067207 */ /* 0x000fe40001000000 */
[----:B------:R-:W-:Y:S02]  /*1780*/  IADD3 R2, P1, P3, R2, R4, R5 ;  /* 0x0000000402027210 */ /* 0x000fe40007b3e005 */
[----:B---3--:R-:W-:Y:S02]  /*1790*/  SEL R4, R20, RZ, P5 ;  /* 0x000000ff14047207 */ /* 0x008fe40002800000 */
[----:B------:R-:W-:Y:S02]  /*17a0*/  ISETP.GT.U32.AND P2, PT, R28, 0x1c0, PT ;  /* 0x000001c01c00780c */ /* 0x000fe40003f44070 */
[----:B------:R-:W-:Y:S02]  /*17b0*/  IADD3.X R6, PT, PT, R6, R7, R15, P1, P3 ;  /* 0x0000000706067210 */ /* 0x000fe40000fe640f */
[----:B------:R-:W-:-:S02]  /*17c0*/  IADD3 R4, P3, P4, R4, R2, R3 ;  /* 0x0000000204047210 */ /* 0x000fc40007c7e003 */
[----:B------:R-:W-:Y:S02]  /*17d0*/  SEL R2, R22, RZ, P6 ;  /* 0x000000ff16027207 */ /* 0x000fe40003000000 */
[----:B------:R-:W-:Y:S02]  /*17e0*/  SEL R3, R24, RZ, P2 ;  /* 0x000000ff18037207 */ /* 0x000fe40001000000 */
[----:B------:R-:W-:Y:S02]  /*17f0*/  ISETP.GT.U32.AND P1, PT, R28, 0x1e0, PT ;  /* 0x000001e01c00780c */ /* 0x000fe40003f24070 */
        /* <DEDUP_REMOVED lines=11> */
.L_x_108:
[----:B------:R-:W0:Y:S01]  /*18b0*/  S2R R5, SR_TID.X ;  /* 0x0000000000057919 */ /* 0x000e220000002100 */
[----:B------:R-:W1:Y:S01]  /*18c0*/  LDC.64 R2, c[0x0][0x380] ;  /* 0x0000e000ff027b82 */ /* 0x000e620000000a00 */
[----:B0-----:R-:W-:-:S04]  /*18d0*/  IMAD R21, R0, 0xe00, R5 ;  /* 0x00000e0000157824 */ /* 0x001fc800078e0205 */
        /* <DEDUP_REMOVED lines=8> */
[----:B--2---:R-:W-:Y:S01]  /*1960*/  FMUL R19, R19, R19 ;  /* 0x0000001313137220 */ /* 0x004fe20000400000 */
[----:B---3--:R-:W-:-:S03]  /*1970*/  FMUL R15, R15, R15 ;  /* 0x0000000f0f0f7220 */ /* 0x008fc60000400000 */
[----:B------:R-:W-:Y:S01]  /*1980*/  FFMA R19, R18, R18, R19 ;  /* 0x0000001212137223 */ /* 0x000fe20000000013 */
[----:B----4-:R-:W-:Y:S01]  /*1990*/  FMUL R13, R13, R13 ;  /* 0x0000000d0d0d7220 */ /* 0x010fe20000400000 */
[----:B------:R-:W-:-:S03]  /*19a0*/  FFMA R15, R14, R14, R15 ;  /* 0x0000000e0e0f7223 */ /* 0x000fc6000000000f */
[----:B------:R-:W-:Y:S01]  /*19b0*/  FSETP.GTU.AND P0, PT, R19, 1, PT ;  /* 0x3f8000001300780b */ /* 0x000fe20003f0c000 */
[----:B------:R-:W-:Y:S01]  /*19c0*/  FFMA R13, R12, R12, R13 ;  /* 0x0000000c0c0d7223 */ /* 0x000fe2000000000d */
[----:B-----5:R-:W-:Y:S01]  /*19d0*/  FMUL R11, R11, R11 ;  /* 0x0000000b0b0b7220 */ /* 0x020fe20000400000 */
[----:B------:R-:W-:Y:S01]  /*19e0*/  FSETP.GTU.AND P1, PT, R15, 1, PT ;  /* 0x3f8000000f00780b */ /* 0x000fe20003f2c000 */
[----:B------:R-:W-:Y:S02]  /*19f0*/  FMUL R9, R9, R9 ;  /* 0x0000000909097220 */ /* 0x000fe40000400000 */
[----:B------:R-:W-:Y:S01]  /*1a00*/  FSETP.GTU.AND P2, PT, R13, 1, PT ;  /* 0x3f8000000d00780b */ /* 0x000fe20003f4c000 */
[----:B------:R-:W-:Y:S01]  /*1a10*/  FFMA R11, R10, R10, R11 ;  /* 0x0000000a0a0b7223 */ /* 0x000fe2000000000b */
[----:B------:R-:W-:Y:S01]  /*1a20*/  SEL R12, RZ, 0x1, P0 ;  /* 0x00000001ff0c7807 */ /* 0x000fe20000000000 */
[----:B------:R-:W-:Y:S01]  /*1a30*/  FMUL R3, R3, R3 ;  /* 0x0000000303037220 */ /* 0x000fe20000400000 */
[----:B------:R-:W-:Y:S01]  /*1a40*/  SEL R10, RZ, 0x1, P1 ;  /* 0x00000001ff0a7807 */ /* 0x000fe20000800000 */
[----:B------:R-:W-:Y:S01]  /*1a50*/  FFMA R9, R8, R8, R9 ;  /* 0x0000000808097223 */ /* 0x000fe20000000009 */
[----:B------:R-:W-:Y:S01]  /*1a60*/  SEL R25, RZ, 0x1, P2 ;  /* 0x00000001ff197807 */ /* 0x000fe20001000000 */
[----:B------:R-:W-:Y:S01]  /*1a70*/  FMUL R17, R17, R17 ;  /* 0x0000001111117220 */ /* 0x000fe20000400000 */
[----:B------:R-:W-:Y:S01]  /*1a80*/  FFMA R3, R2, R2, R3 ;  /* 0x0000000202037223 */ /* 0x000fe20000000003 */
[----:B------:R-:W-:-:S02]  /*1a90*/  FSETP.GTU.AND P2, PT, R11, 1, PT ;  /* 0x3f8000000b00780b */ /* 0x000fc40003f4c000 */
[----:B------:R-:W-:Y:S01]  /*1aa0*/  IADD3 R25, P1, P0, R25, R10, R12 ;  /* 0x0000000a19197210 */ /* 0x000fe2000783e00c */
[----:B------:R-:W-:Y:S01]  /*1ab0*/  FFMA R17, R16, R16, R17 ;  /* 0x0000001010117223 */ /* 0x000fe20000000011 */
[----:B------:R-:W-:Y:S02]  /*1ac0*/  FSETP.GTU.AND P3, PT, R9, 1, PT ;  /* 0x3f8000000900780b */ /* 0x000fe40003f6c000 */
[----:B------:R-:W-:Y:S02]  /*1ad0*/  IADD3.X R24, PT, PT, RZ, RZ, RZ, P1, P0 ;  /* 0x000000ffff187210 */ /* 0x000fe40000fe04ff */
[----:B------:R-:W-:Y:S02]  /*1ae0*/  ISETP.GE.U32.AND P0, PT, R28, R4, PT ;  /* 0x000000041c00720c */ /* 0x000fe40003f06070 */
[----:B------:R-:W-:Y:S02]  /*1af0*/  FSETP.GTU.AND P4, PT, R3, 1, PT ;  /* 0x3f8000000300780b */ /* 0x000fe40003f8c000 */
[----:B------:R-:W-:-:S02]  /*1b00*/  FSETP.GTU.AND P5, PT, R17, 1, PT ;  /* 0x3f8000001100780b */ /* 0x000fc40003fac000 */
[----:B------:R-:W-:Y:S02]  /*1b10*/  SEL R9, RZ, 0x1, P2 ;  /* 0x00000001ff097807 */ /* 0x000fe40001000000 */
[----:B------:R-:W-:Y:S02]  /*1b20*/  SEL R8, RZ, 0x1, P3 ;  /* 0x00000001ff087807 */ /* 0x000fe40001800000 */
[----:B------:R-:W-:Y:S02]  /*1b30*/  SEL R3, RZ, 0x1, P4 ;  /* 0x00000001ff037807 */ /* 0x000fe40002000000 */
[----:B------:R-:W-:Y:S02]  /*1b40*/  SEL R2, RZ, 0x1, P5 ;  /* 0x00000001ff027807 */ /* 0x000fe40002800000 */
[----:B------:R-:W-:-:S04]  /*1b50*/  IADD3 R25, P2, P3, R8, R25, R9 ;  /* 0x0000001908197210 */ /* 0x000fc80007b5e009 */
[----:B------:R-:W-:Y:S02]  /*1b60*/  IADD3 R25, P1, P4, R2, R25, R3 ;  /* 0x0000001902197210 */ /* 0x000fe40007c3e003 */
[----:B------:R-:W-:-:S04]  /*1b70*/  IADD3.X R24, PT, PT, RZ, R24, RZ, P2, P3 ;  /* 0x00000018ff187210 */ /* 0x000fc800017e64ff */
[----:B------:R-:W-:Y:S01]  /*1b80*/  IADD3.X R24, PT, PT, RZ, R24, RZ, P1, P4 ;  /* 0x00000018ff187210 */ /* 0x000fe20000fe84ff */
[----:B------:R-:W-:Y:S06]  /*1b90*/  @!P0 BRA `(.L_x_121) ;  /* 0x0000000c00b88947 */ /* 0x000fec0003800000 */
[----:B------:R-:W-:Y:S01]  /*1ba0*/  IMAD.IADD R3, R0, 0x1, R7 ;  /* 0x0000000100037824 */ /* 0x000fe200078e0207 */
[----:B------:R-:W0:Y:S01]  /*1bb0*/  LDC R22, c[0x0][0x3b0] ;  /* 0x0000ec00ff167b82 */ /* 0x000e220000000800 */
[----:B------:R-:W-:Y:S01]  /*1bc0*/  VIADD R26, R6, 0xfffff200 ;  /* 0xfffff200061a7836 */ /* 0x000fe20000000000 */
[----:B------:R-:W-:Y:S01]  /*1bd0*/  LOP3.LUT R27, RZ, R5, RZ, 0x33, !PT ;  /* 0x00000005ff1b7212 */ /* 0x000fe200078e33ff */
[----:B------:R-:W-:Y:S01]  /*1be0*/  IMAD R3, R3, 0xe00, RZ ;  /* 0x00000e0003037824 */ /* 0x000fe200078e02ff */
[----:B------:R-:W1:Y:S01]  /*1bf0*/  LDCU.64 UR8, c[0x0][0x380] ;  /* 0x00007000ff0877ac */ /* 0x000e620008000a00 */
[C---:B------:R-:W-:Y:S01]  /*1c00*/  IMAD.IADD R7, R4.reuse, 0x1, R5 ;  /* 0x0000000104077824 */ /* 0x040fe200078e0205 */
[----:B------:R-:W-:Y:S02]  /*1c10*/  IADD3 R9, PT, PT, -R4, R6, R27 ;  /* 0x0000000604097210 */ /* 0x000fe40007ffe11b */
[----:B------:R-:W-:Y:S01]  /*1c20*/  ISETP.GT.U32.AND P0, PT, R3, R26, PT ;  /* 0x0000001a0300720c */ /* 0x000fe20003f04070 */
[C---:B------:R-:W-:Y:S01]  /*1c30*/  IMAD R7, R0.reuse, 0xe00, R7 ;  /* 0x00000e0000077824 */ /* 0x040fe200078e0207 */
[----:B------:R-:W-:Y:S01]  /*1c40*/  UMOV UR4, URZ ;  /* 0x000000ff00047c82 */ /* 0x000fe20008000000 */
[----:B------:R-:W-:-:S02]  /*1c50*/  IMAD R2, R0, -0xe00, R9 ;  /* 0xfffff20000027824 */ /* 0x000fc400078e0209 */
[----:B------:R-:W-:-:S08]  /*1c60*/  VIADD R23, R7, 0x800 ;  /* 0x0000080007177836 */ /* 0x000fd00000000000 */
[----:B------:R-:W-:Y:S05]  /*1c70*/  @P0 BRA `(.L_x_122) ;  /* 0x0000000000e40947 */ /* 0x000fea0003800000 */
.L_x_123:
[----:B------:R-:W-:-:S05]  /*1c80*/  IADD3 R6, P0, PT, R5, R3, RZ ;  /* 0x0000000305067210 */ /* 0x000fca0007f1e0ff */
[----:B------:R-:W-:Y:S01]  /*1c90*/  IMAD.X R7, RZ, RZ, RZ, P0 ;  /* 0x000000ffff077224 */ /* 0x000fe200000e06ff */
[----:B-1----:R-:W-:-:S04]  /*1ca0*/  LEA R18, P0, R6, UR8, 0x3 ;  /* 0x0000000806127c11 */ /* 0x002fc8000f8018ff */
[----:B------:R-:W-:-:S05]  /*1cb0*/  LEA.HI.X R19, R6, UR9, R7, 0x3, P0 ;  /* 0x0000000906137c11 */ /* 0x000fca00080f1c07 */
        /* <DEDUP_REMOVED lines=10> */
[----:B------:R-:W-:Y:S01]  /*1d60*/  FFMA R15, R14, R14, R15 ;  /* 0x0000000e0e0f7223 */ /* 0x000fe2000000000f */
[----:B----4-:R-:W-:-:S03]  /*1d70*/  FMUL R13, R13, R13 ;  /* 0x0000000d0d0d7220 */ /* 0x010fc60000400000 */
[----:B------:R-:W-:Y:S01]  /*1d80*/  FSETP.GTU.AND P0, PT, R17, 1, PT ;  /* 0x3f8000001100780b */ /* 0x000fe20003f0c000 */
[----:B-----5:R-:W-:Y:S01]  /*1d90*/  FMUL R7, R7, R7 ;  /* 0x0000000707077220 */ /* 0x020fe20000400000 */
[----:B------:R-:W-:Y:S01]  /*1da0*/  FFMA R13, R12, R12, R13 ;  /* 0x0000000c0c0d7223 */ /* 0x000fe2000000000d */
[----:B------:R-:W-:Y:S02]  /*1db0*/  FSETP.GTU.AND P1, PT, R15, 1, PT ;  /* 0x3f8000000f00780b */ /* 0x000fe40003f2c000 */
[----:B------:R-:W-:Y:S01]  /*1dc0*/  FFMA R7, R6, R6, R7 ;  /* 0x0000000606077223 */ /* 0x000fe20000000007 */
[----:B------:R-:W-:Y:S01]  /*1dd0*/  FMUL R11, R11, R11 ;  /* 0x0000000b0b0b7220 */ /* 0x000fe20000400000 */
[----:B------:R-:W-:Y:S01]  /*1de0*/  SEL R15, RZ, 0x1, P0 ;  /* 0x00000001ff0f7807 */ /* 0x000fe20000000000 */
[----:B------:R-:W-:Y:S01]  /*1df0*/  FMUL R9, R9, R9 ;  /* 0x0000000909097220 */ /* 0x000fe20000400000 */
[----:B------:R-:W-:Y:S01]  /*1e00*/  SEL R14, RZ, 0x1, P1 ;  /* 0x00000001ff0e7807 */ /* 0x000fe20000800000 */
[----:B------:R-:W-:Y:S01]  /*1e10*/  FFMA R11, R10, R10, R11 ;  /* 0x0000000a0a0b7223 */ /* 0x000fe2000000000b */
[----:B------:R-:W-:Y:S01]  /*1e20*/  FSETP.GTU.AND P2, PT, R13, 1, PT ;  /* 0x3f8000000d00780b */ /* 0x000fe20003f4c000 */
[----:B------:R-:W-:Y:S01]  /*1e30*/  FFMA R9, R8, R8, R9 ;  /* 0x0000000808097223 */ /* 0x000fe20000000009 */
[----:B------:R-:W-:Y:S01]  /*1e40*/  FSETP.GTU.AND P3, PT, R7, 1, PT ;  /* 0x3f8000000700780b */ /* 0x000fe20003f6c000 */
[----:B------:R-:W-:Y:S01]  /*1e50*/  FMUL R21, R21, R21 ;  /* 0x0000001515157220 */ /* 0x000fe20000400000 */
[----:B------:R-:W-:-:S02]  /*1e60*/  IADD3 R25, P1, P0, R14, R25, R15 ;  /* 0x000000190e197210 */ /* 0x000fc4000783e00f */
[----:B------:R-:W-:Y:S01]  /*1e70*/  SEL R7, RZ, 0x1, P2 ;  /* 0x00000001ff077807 */ /* 0x000fe20001000000 */
[----:B------:R-:W-:Y:S01]  /*1e80*/  FFMA R21, R20, R20, R21 ;  /* 0x0000001414157223 */ /* 0x000fe20000000015 */
[----:B------:R-:W-:Y:S02]  /*1e90*/  SEL R6, RZ, 0x1, P3 ;  /* 0x00000001ff067807 */ /* 0x000fe40001800000 */
[----:B------:R-:W-:Y:S02]  /*1ea0*/  FSETP.GTU.AND P4, PT, R11, 1, PT ;  /* 0x3f8000000b00780b */ /* 0x000fe40003f8c000 */
[----:B------:R-:W-:Y:S02]  /*1eb0*/  FSETP.GTU.AND P5, PT, R9, 1, PT ;  /* 0x3f8000000900780b */ /* 0x000fe40003fac000 */
[----:B------:R-:W-:Y:S01]  /*1ec0*/  IADD3 R25, P2, P3, R6, R25, R7 ;  /* 0x0000001906197210 */ /* 0x000fe20007b5e007 */
[----:B0-----:R-:W-:Y:S01]  /*1ed0*/  IMAD.MOV.U32 R6, RZ, RZ, R22 ;  /* 0x000000ffff067224 */ /* 0x001fe200078e0016 */
[----:B------:R-:W-:-:S02]  /*1ee0*/  SEL R7, RZ, 0x1, P4 ;  /* 0x00000001ff077807 */ /* 0x000fc40002000000 */
[----:B------:R-:W-:Y:S02]  /*1ef0*/  SEL R8, RZ, 0x1, P5 ;  /* 0x00000001ff087807 */ /* 0x000fe40002800000 */
[----:B------:R-:W-:Y:S02]  /*1f00*/  IADD3.X R24, PT, PT, RZ, R24, RZ, P1, P0 ;  /* 0x00000018ff187210 */ /* 0x000fe40000fe04ff */
[----:B------:R-:W-:Y:S01]  /*1f10*/  IADD3 R25, P5, P4, R8, R25, R7 ;  /* 0x0000001908197210 */ /* 0x000fe20007cbe007 */
[----:B------:R-:W-:Y:S01]  /*1f20*/  IMAD.IADD R7, R6, 0x1, -R3 ;  /* 0x0000000106077824 */ /* 0x000fe200078e0a03 */
[----:B------:R-:W-:Y:S02]  /*1f30*/  FSETP.GTU.AND P6, PT, R21, 1, PT ;  /* 0x3f8000001500780b */ /* 0x000fe40003fcc000 */
[----:B------:R-:W-:Y:S02]  /*1f40*/  IADD3.X R24, PT, PT, RZ, R24, RZ, P2, P3 ;  /* 0x00000018ff187210 */ /* 0x000fe400017e64ff */
[----:B------:R-:W-:-:S02]  /*1f50*/  ISETP.GE.U32.AND P0, PT, R7, R4, PT ;  /* 0x000000040700720c */ /* 0x000fc40003f06070 */
[----:B------:R-:W-:Y:S02]  /*1f60*/  SEL R8, RZ, 0x1, P6 ;  /* 0x00000001ff087807 */ /* 0x000fe40003000000 */
[----:B------:R-:W-:Y:S02]  /*1f70*/  IADD3.X R24, PT, PT, RZ, R24, RZ, P5, P4 ;  /* 0x00000018ff187210 */ /* 0x000fe40002fe84ff */
[----:B------:R-:W-:-:S05]  /*1f80*/  IADD3 R25, P1, PT, R25, R8, RZ ;  /* 0x0000000819197210 */ /* 0x000fca0007f3e0ff */
[----:B------:R-:W-:Y:S02]  /*1f90*/  IMAD.X R24, RZ, RZ, R24, P1 ;  /* 0x000000ffff187224 */ /* 0x000fe400008e0618 */
[----:B------:R-:W-:Y:S06]  /*1fa0*/  @!P0 BRA `(.L_x_121) ;  /* 0x0000000800b48947 */ /* 0x000fec0003800000 */
[C---:B------:R-:W-:Y:S01]  /*1fb0*/  IMAD.IADD R3, R4.reuse, 0x1, R3 ;  /* 0x0000000104037824 */ /* 0x040fe200078e0203 */
[----:B------:R-:W-:Y:S01]  /*1fc0*/  UIADD3 UR4, UPT, UPT, UR4, 0x1, URZ ;  /* 0x0000000104047890 */ /* 0x000fe2000fffe0ff */
[----:B------:R-:W-:Y:S02]  /*1fd0*/  IMAD.IADD R23, R4, 0x1, R23 ;  /* 0x0000000104177824 */ /* 0x000fe400078e0217 */
[----:B------:R-:W-:Y:S01]  /*1fe0*/  IMAD.IADD R2, R2, 0x1, -R4 ;  /* 0x0000000102027824 */ /* 0x000fe200078e0a04 */
[----:B------:R-:W-:-:S13]  /*1ff0*/  ISETP.GT.U32.AND P0, PT, R3, R26, PT ;  /* 0x0000001a0300720c */ /* 0x000fda0003f04070 */
[----:B------:R-:W-:Y:S05]  /*2000*/  @!P0 BRA `(.L_x_123) ;  /* 0xfffffffc001c8947 */ /* 0x000fea000383ffff */
.L_x_122:
[----:B------:R-:W-:Y:S01]  /*2010*/  IMAD.IADD R4, R6, 0x1, -R3 ;  /* 0x0000000106047824 */ /* 0x000fe200078e0a03 */
[----:B------:R-:W-:Y:S04]  /*2020*/  BSSY.RECONVERGENT B1, `(.L_x_121) ;  /* 0x00000a5000017945 */ /* 0x000fe80003800200 */
[----:B------:R-:W-:-:S04]  /*2030*/  ISETP.GE.AND P0, PT, R5, R4, PT ;  /* 0x000000040500720c */ /* 0x000fc80003f06270 */
[----:B------:R-:W-:-:S13]  /*2040*/  ISETP.GE.U32.OR P0, PT, R3, R6, P0 ;  /* 0x000000060300720c */ /* 0x000fda0000706470 */
[----:B------:R-:W-:Y:S05]  /*2050*/  @P0 BRA `(.L_x_124) ;  /* 0x0000000800840947 */ /* 0x000fea0003800000 */
[----:B------:R-:W2:Y:S01]  /*2060*/  LDC R7, c[0x0][0x3b4] ;  /* 0x0000ed00ff077b82 */ /* 0x000ea20000000800 */
[----:B------:R-:W-:Y:S01]  /*2070*/  IMAD.IADD R6, R27, 0x1, R6 ;  /* 0x000000011b067824 */ /* 0x000fe200078e0206 */
[----:B------:R-:W-:Y:S01]  /*2080*/  BSSY.RECONVERGENT B2, `(.L_x_125) ;  /* 0x0000056000027945 */ /* 0x000fe20003800200 */
[----:B------:R-:W-:Y:S02]  /*2090*/  IMAD.MOV.U32 R4, RZ, RZ, R5 ;  /* 0x000000ffff047224 */ /* 0x000fe400078e0005 */
[----:B--2---:R-:W-:Y:S02]  /*20a0*/  IMAD.IADD R9, R0, 0x1, R7 ;  /* 0x0000000100097824 */ /* 0x004fe400078e0207 */
[----:B------:R-:W-:Y:S02]  /*20b0*/  IMAD R7, R7, UR4, RZ ;  /* 0x0000000407077c24 */ /* 0x000fe4000f8e02ff */
[----:B------:R-:W-:-:S04]  /*20c0*/  IMAD R6, R9, -0xe00, R6 ;  /* 0xfffff20009067824 */ /* 0x000fc800078e0206 */
[----:B------:R-:W-:-:S05]  /*20d0*/  IMAD R6, R7, -0xe00, R6 ;  /* 0xfffff20007067824 */ /* 0x000fca00078e0206 */
[C---:B------:R-:W-:Y:S02]  /*20e0*/  ISETP.GE.U32.AND P0, PT, R6.reuse, 0xe00, PT ;  /* 0x00000e000600780c */ /* 0x040fe40003f06070 */
[----:B------:R-:W-:-:S04]  /*20f0*/  LEA.HI R7, R6, 0x1, RZ, 0x17 ;  /* 0x0000000106077811 */ /* 0x000fc800078fb8ff */
[----:B0-----:R-:W-:-:S07]  /*2100*/  LOP3.LUT R22, R7, 0x7, RZ, 0xc0, !PT ;  /* 0x0000000707167812 */ /* 0x001fce00078ec0ff */
[----:B------:R-:W-:Y:S05]  /*2110*/  @!P0 BRA `(.L_x_126) ;  /* 0x0000000400308947 */ /* 0x000fea0003800000 */
[----:B------:R-:W0:Y:S01]  /*2120*/  LDC.64 R8, c[0x0][0x380] ;  /* 0x0000e000ff087b82 */ /* 0x000e220000000a00 */
[----:B------:R-:W-:Y:S01]  /*2130*/  LEA.HI R2, R2, 0x1, RZ, 0x17 ;  /* 0x0000000102027811 */ /* 0x000fe200078fb8ff */
[----:B------:R-:W-:Y:S01]  /*2140*/  BSSY.RECONVERGENT B3, `(.L_x_127) ;  /* 0x0000048000037945 */ /* 0x000fe20003800200 */
[----:B------:R-:W-:Y:S02]  /*2150*/  LOP3.LUT R4, R5, 0x800, RZ, 0xfc, !PT ;  /* 0x0000080005047812 */ /* 0x000fe400078efcff */
[----:B------:R-:W-:-:S05]  /*2160*/  LOP3.LUT R2, R2, 0xfffff8, RZ, 0xc0, !PT ;  /* 0x00fffff802027812 */ /* 0x000fca00078ec0ff */
[----:B------:R-:W-:-:S07]  /*2170*/  IMAD.MOV R2, RZ, RZ, -R2 ;  /* 0x000000ffff027224 */ /* 0x000fce00078e0a02 */
.L_x_128:
[----:B------:R-:W-:-:S04]  /*2180*/  VIADD R13, R23, 0xfffff800 ;  /* 0xfffff800170d7836 */ /* 0x000fc80000000000 */
[----:B0-----:R-:W-:-:S04]  /*2190*/  IMAD.WIDE.U32 R12, R13, 0x8, R8 ;  /* 0x000000080d0c7825 */ /* 0x001fc800078e0008 */
[----:B------:R-:W-:Y:S02]  /*21a0*/  VIADD R11, R23, 0xfffffa00 ;  /* 0xfffffa00170b7836 */ /* 0x000fe40000000000 */
[----:B------:R-:W2:Y:S02]  /*21b0*/  LDG.E.64 R12, desc[UR6][R12.64] ;  /* 0x000000060c0c7981 */ /* 0x000ea4000c1e1b00 */
[----:B------:R-:W-:-:S06]  /*21c0*/  IMAD.WIDE.U32 R10, R11, 0x8, R8 ;  /* 0x000000080b0a7825 */ /* 0x000fcc00078e0008 */
[----:B------:R-:W3:Y:S01]  /*21d0*/  LDG.E.64 R10, desc[UR6][R10.64] ;  /* 0x000000060a0a7981 */ /* 0x000ee2000c1e1b00 */
[C---:B------:R-:W-:Y:S02]  /*21e0*/  VIADD R19, R23.reuse, 0xfffffc00 ;  /* 0xfffffc0017137836 */ /* 0x040fe40000000000 */
[----:B------:R-:W-:Y:S02]  /*21f0*/  VIADD R17, R23, 0xfffffe00 ;  /* 0xfffffe0017117836 */ /* 0x000fe40000000000 */
[----:B------:R-:W-:-:S04]  /*2200*/  IMAD.WIDE.U32 R18, R19, 0x8, R8 ;  /* 0x0000000813127825 */ /* 0x000fc800078e0008 */
[----:B------:R-:W-:Y:S02]  /*2210*/  IMAD.WIDE.U32 R16, R17, 0x8, R8 ;  /* 0x0000000811107825 */ /* 0x000fe400078e0008 */
[----:B------:R-:W4:Y:S02]  /*2220*/  LDG.E.64 R18, desc[UR6][R18.64] ;  /* 0x0000000612127981 */ /* 0x000f24000c1e1b00 */
[C---:B------:R-:W-:Y:S02]  /*2230*/  VIADD R21, R23.reuse, 0x200 ;  /* 0x0000020017157836 */ /* 0x040fe40000000000 */
[----:B------:R-:W5:Y:S01]  /*2240*/  LDG.E.64 R16, desc[UR6][R16.64] ;  /* 0x0000000610107981 */ /* 0x000f62000c1e1b00 */
[----:B------:R-:W-:Y:S02]  /*2250*/  VIADD R27, R23, 0x400 ;  /* 0x00000400171b7836 */ /* 0x000fe40000000000 */
[----:B--2---:R-:W-:-:S04]  /*2260*/  FMUL R15, R13, R13 ;  /* 0x0000000d0d0f7220 */ /* 0x004fc80000400000 */
[----:B------:R-:W-:Y:S01]  /*2270*/  FFMA R20, R12, R12, R15 ;  /* 0x0000000c0c147223 */ /* 0x000fe2000000000f */
[----:B------:R-:W-:-:S04]  /*2280*/  IMAD.WIDE.U32 R14, R23, 0x8, R8 ;  /* 0x00000008170e7825 */ /* 0x000fc800078e0008 */
[----:B------:R-:W-:-:S04]  /*2290*/  IMAD.WIDE.U32 R12, R21, 0x8, R8 ;  /* 0x00000008150c7825 */ /* 0x000fc800078e0008 */
[----:B---3--:R-:W-:Y:S01]  /*22a0*/  FMUL R11, R11, R11 ;  /* 0x0000000b0b0b7220 */ /* 0x008fe20000400000 */
[----:B------:R-:W2:Y:S01]  /*22b0*/  LDG.E.64 R14, desc[UR6][R14.64] ;  /* 0x000000060e0e7981 */ /* 0x000ea2000c1e1b00 */
[----:B------:R-:W-:Y:S01]  /*22c0*/  VIADD R21, R23, 0x600 ;  /* 0x0000060017157836 */ /* 0x000fe20000000000 */
[----:B------:R-:W-:Y:S02]  /*22d0*/  FSETP.GTU.AND P0, PT, R20, 1, PT ;  /* 0x3f8000001400780b */ /* 0x000fe40003f0c000 */
[----:B------:R-:W3:Y:S01]  /*22e0*/  LDG.E.64 R12, desc[UR6][R12.64] ;  /* 0x000000060c0c7981 */ /* 0x000ee2000c1e1b00 */
        /* <DEDUP_REMOVED lines=19> */
[----:B--2---:R-:W-:Y:S01]  /*2420*/  FMUL R15, R15, R15 ;  /* 0x0000000f0f0f7220 */ /* 0x004fe20000400000 */
[----:B---3--:R-:W-:-:S03]  /*2430*/  FMUL R13, R13, R13 ;  /* 0x0000000d0d0d7220 */ /* 0x008fc60000400000 */
[----:B------:R-:W-:Y:S01]  /*2440*/  FFMA R15, R14, R14, R15 ;  /* 0x0000000e0e0f7223 */ /* 0x000fe2000000000f */
[----:B------:R-:W-:Y:S01]  /*2450*/  SEL R14, RZ, 0x1, P0 ;  /* 0x00000001ff0e7807 */ /* 0x000fe20000000000 */
[----:B------:R-:W-:Y:S01]  /*2460*/  FFMA R13, R12, R12, R13 ;  /* 0x0000000c0c0d7223 */ /* 0x000fe2000000000d */
[----:B------:R-:W-:Y:S01]  /*2470*/  SEL R12, RZ, 0x1, P1 ;  /* 0x00000001ff0c7807 */ /* 0x000fe20000800000 */
[----:B------:R-:W-:-:S03]  /*2480*/  FMUL R11, R11, R11 ;  /* 0x0000000b0b0b7220 */ /* 0x000fc60000400000 */
[----:B------:R-:W-:Y:S01]  /*2490*/  IADD3 R25, P0, P1, R12, R25, R14 ;  /* 0x000000190c197210 */ /* 0x000fe2000791e00e */
[----:B------:R-:W-:Y:S01]  /*24a0*/  FMUL R21, R21, R21 ;  /* 0x0000001515157220 */ /* 0x000fe20000400000 */
[----:B------:R-:W-:Y:S01]  /*24b0*/  FSETP.GTU.AND P2, PT, R15, 1, PT ;  /* 0x3f8000000f00780b */ /* 0x000fe20003f4c000 */
[----:B------:R-:W-:Y:S01]  /*24c0*/  FFMA R11, R10, R10, R11 ;  /* 0x0000000a0a0b7223 */ /* 0x000fe2000000000b */
[----:B------:R-:W-:Y:S01]  /*24d0*/  FSETP.GTU.AND P3, PT, R13, 1, PT ;  /* 0x3f8000000d00780b */ /* 0x000fe20003f6c000 */
[----:B------:R-:W-:Y:S01]  /*24e0*/  FFMA R21, R20, R20, R21 ;  /* 0x0000001414157223 */ /* 0x000fe20000000015 */
[----:B------:R-:W-:Y:S02]  /*24f0*/  IADD3.X R24, PT, PT, RZ, R24, RZ, P0, P1 ;  /* 0x00000018ff187210 */ /* 0x000fe400007e24ff */
[----:B------:R-:W-:Y:S02]  /*2500*/  ISETP.NE.AND P0, PT, R2, RZ, PT ;  /* 0x000000ff0200720c */ /* 0x000fe40003f05270 */
[----:B------:R-:W-:-:S02]  /*2510*/  SEL R13, RZ, 0x1, P2 ;  /* 0x00000001ff0d7807 */ /* 0x000fc40001000000 */
[----:B------:R-:W-:Y:S02]  /*2520*/  SEL R10, RZ, 0x1, P3 ;  /* 0x00000001ff0a7807 */ /* 0x000fe40001800000 */
[----:B------:R-:W-:Y:S02]  /*2530*/  FSETP.GTU.AND P2, PT, R11, 1, PT ;  /* 0x3f8000000b00780b */ /* 0x000fe40003f4c000 */
[----:B------:R-:W-:Y:S02]  /*2540*/  FSETP.GTU.AND P3, PT, R21, 1, PT ;  /* 0x3f8000001500780b */ /* 0x000fe40003f6c000 */
[----:B------:R-:W-:Y:S02]  /*2550*/  IADD3 R11, P4, P5, R10, R25, R13 ;  /* 0x000000190a0b7210 */ /* 0x000fe40007d9e00d */
[----:B------:R-:W-:Y:S02]  /*2560*/  SEL R10, RZ, 0x1, P2 ;  /* 0x00000001ff0a7807 */ /* 0x000fe40001000000 */
[----:B------:R-:W-:-:S02]  /*2570*/  SEL R25, RZ, 0x1, P3 ;  /* 0x00000001ff197807 */ /* 0x000fc40001800000 */
[----:B------:R-:W-:Y:S02]  /*2580*/  IADD3.X R24, PT, PT, RZ, R24, RZ, P4, P5 ;  /* 0x00000018ff187210 */ /* 0x000fe400027ea4ff */
[----:B------:R-:W-:-:S04]  /*2590*/  IADD3 R25, P1, P2, R25, R11, R10 ;  /* 0x0000000b19197210 */ /* 0x000fc80007a3e00a */
[----:B------:R-:W-:Y:S01]  /*25a0*/  IADD3.X R24, PT, PT, RZ, R24, RZ, P1, P2 ;  /* 0x00000018ff187210 */ /* 0x000fe20000fe44ff */
[----:B------:R-:W-:Y:S08]  /*25b0*/  @P0 BRA `(.L_x_128) ;  /* 0xfffffff800f00947 */ /* 0x000ff0000383ffff */
[----:B-1----:R-:W-:Y:S05]  /*25c0*/  BSYNC.RECONVERGENT B3 ;  /* 0x0000000000037941 */ /* 0x002fea0003800200 */
.L_x_127:
[----:B------:R-:W-:-:S07]  /*25d0*/  VIADD R4, R4, 0xfffff800 ;  /* 0xfffff80004047836 */ /* 0x000fce0000000000 */
.L_x_126:
[----:B-1----:R-:W-:Y:S05]  /*25e0*/  BSYNC.RECONVERGENT B2 ;  /* 0x0000000000027941 */ /* 0x002fea0003800200 */
.L_x_125:
[----:B------:R-:W-:-:S13]  /*25f0*/  ISETP.NE.AND P0, PT, R22, RZ, PT ;  /* 0x000000ff1600720c */ /* 0x000fda0003f05270 */
[----:B------:R-:W-:Y:S05]  /*2600*/  @!P0 BRA `(.L_x_124) ;  /* 0x0000000400188947 */ /* 0x000fea0003800000 */
[----:B------:R-:W-:Y:S01]  /*2610*/  ISETP.GE.U32.AND P1, PT, R22, 0x4, PT ;  /* 0x000000041600780c */ /* 0x000fe20003f26070 */
[----:B------:R-:W-:Y:S01]  /*2620*/  BSSY.RECONVERGENT B2, `(.L_x_129) ;  /* 0x0000025000027945 */ /* 0x000fe20003800200 */
[----:B------:R-:W-:-:S11]  /*2630*/  LOP3.LUT P0, R7, R7, 0x3, RZ, 0xc0, !PT ;  /* 0x0000000307077812 */ /* 0x000fd6000780c0ff */
[----:B------:R-:W-:Y:S05]  /*2640*/  @!P1 BRA `(.L_x_130) ;  /* 0x0000000000889947 */ /* 0x000fea0003800000 */
[----:B------:R-:W0:Y:S01]  /*2650*/  LDC.64 R10, c[0x0][0x380] ;  /* 0x0000e000ff0a7b82 */ /* 0x000e220000000a00 */
[----:B------:R-:W-:-:S04]  /*2660*/  IMAD.IADD R13, R4, 0x1, R3 ;  /* 0x00000001040d7824 */ /* 0x000fc800078e0203 */
        /* <DEDUP_REMOVED lines=32> */
.L_x_130:
[----:B------:R-:W-:Y:S05]  /*2870*/  BSYNC.RECONVERGENT B2 ;  /* 0x0000000000027941 */ /* 0x000fea0003800200 */
.L_x_129:
[----:B------:R-:W-:Y:S05]  /*2880*/  @!P0 BRA `(.L_x_124) ;  /* 0x0000000000788947 */ /* 0x000fea0003800000 */
[----:B------:R-:W-:Y:S02]  /*2890*/  ISETP.NE.AND P0, PT, R7, 0x1, PT ;  /* 0x000000010700780c */ /* 0x000fe40003f05270 */
[----:B------:R-:W-:-:S11]  /*28a0*/  LOP3.LUT P1, RZ, R6, 0x200, RZ, 0xc0, !PT ;  /* 0x0000020006ff7812 */ /* 0x000fd6000782c0ff */
[----:B------:R-:W0:Y:S01]  /*28b0*/  @P0 LDC.64 R8, c[0x0][0x380] ;  /* 0x0000e000ff080b82 */ /* 0x000e220000000a00 */
[C-C-:B------:R-:W-:Y:S02]  /*28c0*/  @P0 IMAD.IADD R11, R4.reuse, 0x1, R3.reuse ;  /* 0x00000001040b0824 */ /* 0x140fe400078e0203 */
[----:B------:R-:W-:Y:S02]  /*28d0*/  @P0 VIADD R4, R4, 0x400 ;  /* 0x0000040004040836 */ /* 0x000fe40000000000 */
[C---:B------:R-:W-:Y:S02]  /*28e0*/  @P0 VIADD R13, R11.reuse, 0x200 ;  /* 0x000002000b0d0836 */ /* 0x040fe40000000000 */
[----:B------:R-:W-:Y:S01]  /*28f0*/  @!P1 IMAD.IADD R3, R4, 0x1, R3 ;  /* 0x0000000104039824 */ /* 0x000fe200078e0203 */
        /* <DEDUP_REMOVED lines=23> */
.L_x_124:
[----:B-1----:R-:W-:Y:S05]  /*2a70*/  BSYNC.RECONVERGENT B1 ;  /* 0x0000000000017941 */ /* 0x002fea0003800200 */
.L_x_121:
[----:B------:R-:W1:Y:S01]  /*2a80*/  S2R R8, SR_LANEID ;  /* 0x0000000000087919 */ /* 0x000e620000000000 */
[----:B------:R-:W2:Y:S04]  /*2a90*/  SHFL.DOWN PT, R2, R25, 0x1, 0x1f ;  /* 0x08201f0019027f89 */ /* 0x000ea800000e0000 */
[----:B------:R-:W3:Y:S01]  /*2aa0*/  SHFL.DOWN PT, R3, R24, 0x1, 0x1f ;  /* 0x08201f0018037f89 */ /* 0x000ee200000e0000 */
[C---:B-1----:R-:W-:Y:S02]  /*2ab0*/  ISETP.GT.AND P0, PT, R8.reuse, 0x1e, PT ;  /* 0x0000001e0800780c */ /* 0x042fe40003f04270 */
[----:B------:R-:W-:Y:S02]  /*2ac0*/  ISETP.GT.AND P1, PT, R8, 0x1d, PT ;  /* 0x0000001d0800780c */ /* 0x000fe40003f24270 */
[----:B--2---:R-:W-:-:S02]  /*2ad0*/  SEL R2, R2, RZ, !P0 ;  /* 0x000000ff02027207 */ /* 0x004fc40004000000 */
[----:B---3--:R-:W-:Y:S02]  /*2ae0*/  SEL R3, R3, RZ, !P0 ;  /* 0x000000ff03037207 */ /* 0x008fe40004000000 */
[----:B------:R-:W-:Y:S02]  /*2af0*/  IADD3 R9, P0, PT, R25, R2, RZ ;  /* 0x0000000219097210 */ /* 0x000fe40007f1e0ff */
[----:B------:R-:W-:-:S03]  /*2b00*/  ISETP.NE.AND P2, PT, R8, RZ, PT ;  /* 0x000000ff0800720c */ /* 0x000fc60003f45270 */
[----:B------:R-:W-:Y:S01]  /*2b10*/  IMAD.X R6, R24, 0x1, R3, P0 ;  /* 0x0000000118067824 */ /* 0x000fe200000e0603 */
[----:B------:R-:W1:Y:S04]  /*2b20*/  SHFL.DOWN PT, R2, R9, 0x2, 0x1f ;  /* 0x08401f0009027f89 */ /* 0x000e6800000e0000 */
[----:B------:R-:W2:Y:S05]  /*2b30*/  SHFL.DOWN PT, R3, R6, 0x2, 0x1f ;  /* 0x08401f0006037f89 */ /* 0x000eaa00000e0000 */
[----:B------:R-:W3:Y:S01]  /*2b40*/  @!P2 S2R R11, SR_CgaCtaId ;  /* 0x00000000000ba919 */ /* 0x000ee20000008800 */
[----:B-1----:R-:W-:-:S04]  /*2b50*/  SEL R2, R2, RZ, !P1 ;  /* 0x000000ff02027207 */ /* 0x002fc80004800000 */
[----:B------:R-:W-:Y:S02]  /*2b60*/  IADD3 R7, P0, PT, R2, R9, RZ ;  /* 0x0000000902077210 */ /* 0x000fe40007f1e0ff */
[----:B--2---:R-:W-:Y:S02]  /*2b70*/  SEL R3, R3, RZ, !P1 ;  /* 0x000000ff03037207 */ /* 0x004fe40004800000 */
[----:B------:R-:W-:Y:S01]  /*2b80*/  ISETP.GT.AND P1, PT, R8, 0x1b, PT ;  /* 0x0000001b0800780c */ /* 0x000fe20003f24270 */
[----:B------:R-:W1:Y:S02]  /*2b90*/  SHFL.DOWN PT, R2, R7, 0x4, 0x1f ;  /* 0x08801f0007027f89 */ /* 0x000e6400000e0000 */
[----:B------:R-:W-:-:S05]  /*2ba0*/  IMAD.X R4, R3, 0x1, R6, P0 ;  /* 0x0000000103047824 */ /* 0x000fca00000e0606 */
[----:B------:R-:W2:Y:S01]  /*2bb0*/  SHFL.DOWN PT, R3, R4, 0x4, 0x1f ;  /* 0x08801f0004037f89 */ /* 0x000ea200000e0000 */
[----:B-1----:R-:W-:-:S04]  /*2bc0*/  SEL R2, R2, RZ, !P1 ;  /* 0x000000ff02027207 */ /* 0x002fc80004800000 */
[----:B------:R-:W-:Y:S02]  /*2bd0*/  IADD3 R9, P0, PT, R2, R7, RZ ;  /* 0x0000000702097210 */ /* 0x000fe40007f1e0ff */
[----:B--2---:R-:W-:-:S03]  /*2be0*/  SEL R3, R3, RZ, !P1 ;  /* 0x000000ff03037207 */ /* 0x004fc60004800000 */
[----:B------:R-:W1:Y:S01]  /*2bf0*/  SHFL.DOWN PT, R2, R9, 0x8, 0x1f ;  /* 0x09001f0009027f89 */ /* 0x000e6200000e0000 */
[----:B------:R-:W-:Y:S01]  /*2c00*/  ISETP.GT.AND P1, PT, R8, 0x17, PT ;  /* 0x000000170800780c */ /* 0x000fe20003f24270 */
[----:B------:R-:W-:-:S05]  /*2c10*/  IMAD.X R6, R3, 0x1, R4, P0 ;  /* 0x0000000103067824 */ /* 0x000fca00000e0604 */
[----:B------:R-:W2:Y:S01]  /*2c20*/  SHFL.DOWN PT, R3, R6, 0x8, 0x1f ;  /* 0x09001f0006037f89 */ /* 0x000ea200000e0000 */
[----:B-1----:R-:W-:-:S04]  /*2c30*/  SEL R2, R2, RZ, !P1 ;  /* 0x000000ff02027207 */ /* 0x002fc80004800000 */
[----:B------:R-:W-:Y:S02]  /*2c40*/  IADD3 R7, P0, PT, R2, R9, RZ ;  /* 0x0000000902077210 */ /* 0x000fe40007f1e0ff */
[----:B--2---:R-:W-:-:S03]  /*2c50*/  SEL R3, R3, RZ, !P1 ;  /* 0x000000ff03037207 */ /* 0x004fc60004800000 */
[----:B------:R-:W1:Y:S01]  /*2c60*/  SHFL.DOWN PT, R2, R7, 0x10, 0x1f ;  /* 0x0a001f0007027f89 */ /* 0x000e6200000e0000 */
[----:B------:R-:W-:Y:S02]  /*2c70*/  ISETP.GT.AND P1, PT, R8, 0xf, PT ;  /* 0x0000000f0800780c */ /* 0x000fe40003f24270 */
[----:B------:R-:W-:Y:S01]  /*2c80*/  @!P2 MOV R8, 0x400 ;  /* 0x000004000008a802 */ /* 0x000fe20000000f00 */
[----:B------:R-:W-:Y:S01]  /*2c90*/  IMAD.X R4, R3, 0x1, R6, P0 ;  /* 0x0000000103047824 */ /* 0x000fe200000e0606 */
[----:B------:R-:W-:Y:S02]  /*2ca0*/  @!P2 SHF.R.U32.HI R6, RZ, 0x2, R5 ;  /* 0x00000002ff06a819 */ /* 0x000fe40000011605 */
[----:B---3--:R-:W-:Y:S02]  /*2cb0*/  @!P2 LEA R11, R11, R8, 0x18 ;  /* 0x000000080b0ba211 */ /* 0x008fe400078ec0ff */
[----:B------:R-:W2:Y:S01]  /*2cc0*/  SHFL.DOWN PT, R3, R4, 0x10, 0x1f ;  /* 0x0a001f0004037f89 */ /* 0x000ea200000e0000 */
[----:B------:R-:W-:-:S05]  /*2cd0*/  @!P2 LOP3.LUT R6, R6, 0xf8, RZ, 0xc0, !PT ;  /* 0x000000f80606a812 */ /* 0x000fca00078ec0ff */
[----:B------:R-:W-:Y:S01]  /*2ce0*/  @!P2 IMAD.IADD R11, R6, 0x1, R11 ;  /* 0x00000001060ba824 */ /* 0x000fe200078e020b */
[----:B-1----:R-:W-:-:S04]  /*2cf0*/  SEL R2, R2, RZ, !P1 ;  /* 0x000000ff02027207 */ /* 0x002fc80004800000 */
[----:B------:R-:W-:Y:S02]  /*2d00*/  IADD3 R2, P0, PT, R2, R7, RZ ;  /* 0x0000000702027210 */ /* 0x000fe40007f1e0ff */
[----:B--2---:R-:W-:-:S05]  /*2d10*/  SEL R3, R3, RZ, !P1 ;  /* 0x000000ff03037207 */ /* 0x004fca0004800000 */
        /* <DEDUP_REMOVED lines=9> */
[----:B------:R-:W2:Y:S04]  /*2db0*/  LDS.128 R24, [UR4+0x20] ;  /* 0x00002004ff187984 */ /* 0x000ea80008000c00 */
[----:B------:R-:W1:Y:S04]  /*2dc0*/  LDS.128 R4, [UR4+0x30] ;  /* 0x00003004ff047984 */ /* 0x000e680008000c00 */
[----:B0-----:R-:W0:Y:S04]  /*2dd0*/  LDS.128 R20, [UR4+0x40] ;  /* 0x00004004ff147984 */ /* 0x001e280008000c00 */
[----:B------:R-:W3:Y:S04]  /*2de0*/  LDS.128 R16, [UR4+0x50] ;  /* 0x00005004ff107984 */ /* 0x000ee80008000c00 */
[----:B------:R-:W4:Y:S01]  /*2df0*/  LDS.128 R12, [UR4+0x60] ;  /* 0x00006004ff0c7984 */ /* 0x000f220008000c00 */
[----:B--2---:R-:W-:-:S04]  /*2e00*/  IADD3 R11, P1, P2, R24, R8, R2 ;  /* 0x00000008180b7210 */ /* 0x004fc80007a3e002 */
[----:B------:R-:W-:Y:S02]  /*2e10*/  IADD3.X R25, PT, PT, R25, R9, R3, P1, P2 ;  /* 0x0000000919197210 */ /* 0x000fe40000fe4403 */
[----:B-1----:R-:W-:Y:S02]  /*2e20*/  IADD3 R3, P1, P2, R4, R11, R26 ;  /* 0x0000000b04037210 */ /* 0x002fe40007a3e01a */
[----:B------:R-:W1:Y:S02]  /*2e30*/  LDS.128 R8, [UR4+0x70] ;  /* 0x00007004ff087984 */ /* 0x000e640008000c00 */
[----:B------:R-:W-:Y:S02]  /*2e40*/  IADD3.X R5, PT, PT, R5, R25, R27, P1, P2 ;  /* 0x0000001905057210 */ /* 0x000fe40000fe441b */
[----:B------:R-:W2:Y:S01]  /*2e50*/  LDS.128 R24, [UR4+0x80] ;  /* 0x00008004ff187984 */ /* 0x000ea20008000c00 */
[----:B0-----:R-:W-:-:S04]  /*2e60*/  IADD3 R3, P1, P2, R20, R3, R6 ;  /* 0x0000000314037210 */ /* 0x001fc80007a3e006 */
[----:B---3--:R-:W-:Y:S02]  /*2e70*/  IADD3 R3, P3, P4, R16, R3, R22 ;  /* 0x0000000310037210 */ /* 0x008fe40007c7e016 */
[----:B------:R-:W-:Y:S02]  /*2e80*/  IADD3.X R7, PT, PT, R21, R5, R7, P1, P2 ;  /* 0x0000000515077210 */ /* 0x000fe40000fe4407 */
[----:B----4-:R-:W-:Y:S02]  /*2e90*/  IADD3 R3, P1, P2, R12, R3, R18 ;  /* 0x000000030c037210 */ /* 0x010fe40007a3e012 */
[----:B------:R-:W-:-:S04]  /*2ea0*/  IADD3.X R17, PT, PT, R17, R7, R23, P3, P4 ;  /* 0x0000000711117210 */ /* 0x000fc80001fe8417 */
[----:B------:R-:W-:Y:S02]  /*2eb0*/  IADD3.X R13, PT, PT, R13, R17, R19, P1, P2 ;  /* 0x000000110d0d7210 */ /* 0x000fe40000fe4413 */
[----:B-1----:R-:W-:-:S04]  /*2ec0*/  IADD3 R3, P3, P4, R8, R3, R14 ;  /* 0x0000000308037210 */ /* 0x002fc80007c7e00e */
[----:B--2---:R-:W-:Y:S02]  /*2ed0*/  IADD3 R3, P1, P2, R24, R3, R10 ;  /* 0x0000000318037210 */ /* 0x004fe40007a3e00a */
[----:B------:R-:W-:Y:S02]  /*2ee0*/  IADD3.X R9, PT, PT, R9, R13, R15, P3, P4 ;  /* 0x0000000d09097210 */ /* 0x000fe40001fe840f */
[----:B------:R-:W-:Y:S02]  /*2ef0*/  IADD3 R2, P3, PT, R3, R26, RZ ;  /* 0x0000001a03027210 */ /* 0x000fe40007f7e0ff */
[----:B------:R-:W-:-:S05]  /*2f00*/  IADD3.X R3, PT, PT, R25, R9, R11, P1, P2 ;  /* 0x0000000919037210 */ /* 0x000fca0000fe440b */
[----:B------:R-:W-:-:S07]  /*2f10*/  IMAD.X R3, R3, 0x1, R27, P3 ;  /* 0x0000000103037824 */ /* 0x000fce00018e061b */
.L_x_120:
[----:B------:R-:W-:Y:S05]  /*2f20*/  BSYNC.RECONVERGENT B0 ;  /* 0x0000000000007941 */ /* 0x000fea0003800200 */
.L_x_107:
[----:B------:R-:W-:Y:S05]  /*2f30*/  @P0 EXIT ;  /* 0x000000000000094d */ /* 0x000fea0003800000 */
[----:B------:R-:W3:Y:S02]  /*2f40*/  LDC.64 R4, c[0x0][0x390] ;  /* 0x0000e400ff047b82 */ /* 0x000ee40000000a00 */
[----:B---3--:R-:W-:-:S05]  /*2f50*/  IMAD.WIDE.U32 R4, R0, 0x8, R4 ;  /* 0x0000000800047825 */ /* 0x008fca00078e0004 */
[----:B------:R-:W-:Y:S01]  /*2f60*/  STG.E.64 desc[UR6][R4.64], R2 ;  /* 0x0000000204007986 */ /* 0x000fe2000c101b06 */
[----:B------:R-:W-:Y:S05]  /*2f70*/  EXIT ;  /* 0x000000000000794d */ /* 0x000fea0003800000 */
.L_x_131:
        /* <DEDUP_REMOVED lines=16> */
.L_x_164:


//--------------------- .text._ZN3cub18CUB_300001_SM_10006detail6reduce28DeviceReduceSingleTileKernelINS2_10policy_hubIljN4cuda3std3__44plusIlEEE10Policy1000EN6thrust24THRUST_300001_SM_1000_NS18transform_iteratorI16is_inside_circleNSD_6detail15normal_iteratorINSD_10device_ptrI6float2EEEEllEEPljS9_llNS7_10__identityEEEvT0_T1_T2_T3_T4_T6_ --------------------------
	.section	.text._ZN3cub18CUB_300001_SM_10006detail6reduce28DeviceReduceSingleTileKernelINS2_10policy_hubIljN4cuda3std3__44plusIlEEE10Policy1000EN6thrust24THRUST_300001_SM_1000_NS18transform_iteratorI16is_inside_circleNSD_6detail15normal_iteratorINSD_10device_ptrI6float2EEEEllEEPljS9_llNS7_10__identityEEEvT0_T1_T2_T3_T4_T6_,"ax",@progbits
	.align	128
        .global         _ZN3cub18CUB_300001_SM_10006detail6reduce28DeviceReduceSingleTileKernelINS2_10policy_hubIljN4cuda3std3__44plusIlEEE10Policy1000EN6thrust24THRUST_300001_SM_1000_NS18transform_iteratorI16is_inside_circleNSD_6detail15normal_iteratorINSD_10device_ptrI6float2EEEEllEEPljS9_llNS7_10__identityEEEvT0_T1_T2_T3_T4_T6_
        .type           _ZN3cub18CUB_300001_SM_10006detail6reduce28DeviceReduceSingleTileKernelINS2_10policy_hubIljN4cuda3std3__44plusIlEEE10Policy1000EN6thrust24THRUST_300001_SM_1000_NS18transform_iteratorI16is_inside_circleNSD_6detail15normal_iteratorINSD_10device_ptrI6float2EEEEllEEPljS9_llNS7_10__identityEEEvT0_T1_T2_T3_T4_T6_,@function
        .size           _ZN3cub18CUB_300001_SM_10006detail6reduce28DeviceReduceSingleTileKernelINS2_10policy_hubIljN4cuda3std3__44plusIlEEE10Policy1000EN6thrust24THRUST_300001_SM_1000_NS18transform_iteratorI16is_inside_circleNSD_6detail15normal_iteratorINSD_10device_ptrI6float2EEEEllEEPljS9_llNS7_10__identityEEEvT0_T1_T2_T3_T4_T6_,(.L_x_165 - _ZN3cub18CUB_300001_SM_10006detail6reduce28DeviceReduceSingleTileKernelINS2_10policy_hubIljN4cuda3std3__44plusIlEEE10Policy1000EN6thrust24THRUST_300001_SM_1000_NS18transform_iteratorI16is_inside_circleNSD_6detail15normal_iteratorINSD_10device_ptrI6float2EEEEllEEPljS9_llNS7_10__identityEEEvT0_T1_T2_T3_T4_T6_)
        .other          _ZN3cub18CUB_300001_SM_10006detail6reduce28DeviceReduceSingleTileKernelINS2_10policy_hubIljN4cuda3std3__44plusIlEEE10Policy1000EN6thrust24THRUST_300001_SM_1000_NS18transform_iteratorI16is_inside_circleNSD_6detail15normal_iteratorINSD_10device_ptrI6float2EEEEllEEPljS9_llNS7_10__identityEEEvT0_T1_T2_T3_T4_T6_,@"STO_CUDA_ENTRY STV_DEFAULT"
_ZN3cub18CUB_300001_SM_10006detail6reduce28DeviceReduceSingleTileKernelINS2_10policy_hubIljN4cuda3std3__44plusIlEEE10Policy1000EN6thrust24THRUST_300001_SM_1000_NS18transform_iteratorI16is_inside_circleNSD_6detail15normal_iteratorINSD_10device_ptrI6float2EEEEllEEPljS9_llNS7_10__identityEEEvT0_T1_T2_T3_T4_T6_:
.text._ZN3cub18CUB_300001_SM_10006detail6reduce28DeviceReduceSingleTileKernelINS2_10policy_hubIljN4cuda3std3__44plusIlEEE10Policy1000EN6thrust24THRUST_300001_SM_1000_NS18transform_iteratorI16is_inside_circleNSD_6detail15normal_iteratorINSD_10device_ptrI6float2EEEEllEEPljS9_llNS7_10__identityEEEvT0_T1_T2_T3_T4_T6_:
        /* <DEDUP_REMOVED lines=13> */
.L_x_132:
[----:B------:R-:W-:Y:S01]  /*00d0*/  ISETP.GT.U32.AND P0, PT, R0, 0xdff, PT ;  /* 0x00000dff0000780c */ /* 0x000fe20003f04070 */
[----:B------:R-:W-:-:S12]  /*00e0*/  BSSY.RECONVERGENT B0, `(.L_x_133) ;  /* 0x00002b7000007945 */ /* 0x000fd80003800200 */
        /* <DEDUP_REMOVED lines=16> */
.L_x_136:
[----:B------:R-:W-:Y:S05]  /*01f0*/  BSYNC.RECONVERGENT B1 ;  /* 0x0000000000017941 */ /* 0x000fea0003800200 */
.L_x_135:
        /* <DEDUP_REMOVED lines=17> */
.L_x_141:
        /* <DEDUP_REMOVED lines=54> */
.L_x_140:
[----:B------:R-:W-:Y:S05]  /*0670*/  BSYNC.RECONVERGENT B2 ;  /* 0x0000000000027941 */ /* 0x000fea0003800200 */
.L_x_139:
[----:B------:R-:W-:Y:S05]  /*0680*/  @!P0 BRA `(.L_x_138) ;  /* 0x0000000000ec8947 */ /* 0x000fea0003800000 */
[----:B------:R-:W-:Y:S01]  /*0690*/  ISETP.GE.U32.AND P1, PT, R27, 0x4, PT ;  /* 0x000000041b00780c */ /* 0x000fe20003f26070 */
[----:B------:R-:W-:Y:S01]  /*06a0*/  BSSY.RECONVERGENT B2, `(.L_x_142) ;  /* 0x000001e000027945 */ /* 0x000fe20003800200 */
[----:B------:R-:W-:-:S11]  /*06b0*/  LOP3.LUT P0, R18, R6, 0x3, RZ, 0xc0, !PT ;  /* 0x0000000306127812 */ /* 0x000fd6000780c0ff */
[----:B------:R-:W-:Y:S05]  /*06c0*/  @!P1 BRA `(.L_x_143) ;  /* 0x00000000006c9947 */ /* 0x000fea0003800000 */
[----:B------:R-:W0:Y:S02]  /*06d0*/  LDC.64 R8, c[0x0][0x380] ;  /* 0x0000e000ff087b82 */ /* 0x000e240000000a00 */
[----:B0-----:R-:W-:-:S05]  /*06e0*/  IMAD.WIDE.U32 R8, R7, 0x8, R8 ;  /* 0x0000000807087825 */ /* 0x001fca00078e0008 */
        /* <DEDUP_REMOVED lines=25> */
.L_x_143:
[----:B------:R-:W-:Y:S05]  /*0880*/  BSYNC.RECONVERGENT B2 ;  /* 0x0000000000027941 */ /* 0x000fea0003800200 */
.L_x_142:
[----:B------:R-:W-:Y:S05]  /*0890*/  @!P0 BRA `(.L_x_138) ;  /* 0x0000000000688947 */ /* 0x000fea0003800000 */
[----:B------:R-:W-:Y:S02]  /*08a0*/  ISETP.NE.AND P0, PT, R18, 0x1, PT ;  /* 0x000000011200780c */ /* 0x000fe40003f05270 */
[----:B------:R-:W-:-:S11]  /*08b0*/  LOP3.LUT P1, RZ, R4, 0x200, RZ, 0xc0, !PT ;  /* 0x0000020004ff7812 */ /* 0x000fd6000782c0ff */
[----:B------:R-:W0:Y:S08]  /*08c0*/  @P0 LDC.64 R8, c[0x0][0x380] ;  /* 0x0000e000ff080b82 */ /* 0x000e300000000a00 */
[----:B------:R-:W1:Y:S01]  /*08d0*/  @!P1 LDC.64 R10, c[0x0][0x380] ;  /* 0x0000e000ff0a9b82 */ /* 0x000e620000000a00 */
[----:B0-----:R-:W-:-:S04]  /*08e0*/  @P0 IMAD.WIDE.U32 R8, R7, 0x8, R8 ;  /* 0x0000000807080825 */ /* 0x001fc800078e0008 */
[----:B------:R-:W-:Y:S01]  /*08f0*/  @P0 VIADD R7, R7, 0x400 ;  /* 0x0000040007070836 */ /* 0x000fe20000000000 */
[----:B------:R-:W2:Y:S03]  /*0900*/  @P0 LDG.E.64 R12, desc[UR6][R8.64] ;  /* 0x00000006080c0981 */ /* 0x000ea6000c1e1b00 */
[----:B-1----:R-:W-:Y:S01]  /*0910*/  @!P1 IMAD.WIDE.U32 R6, R7, 0x8, R10 ;  /* 0x0000000807069825 */ /* 0x002fe200078e000a */
        /* <DEDUP_REMOVED lines=18> */
.L_x_138:
[----:B------:R-:W-:Y:S05]  /*0a40*/  BSYNC.RECONVERGENT B1 ;  /* 0x0000000000017941 */ /* 0x000fea0003800200 */
.L_x_137:
        /* <DEDUP_REMOVED lines=77> */
.L_x_144:
        /* <DEDUP_REMOVED lines=26> */
[C---:B------:R-:W-:Y:S02]  /*10c0*/  VIADD R6, R4.reuse, 0x8 ;  /* 0x0000000804067836 */ /* 0x040fe40000000000 */
[----:B------:R-:W-:Y:S01]  /*10d0*/  VIADD R4, R4, 0x10 ;  /* 0x0000001004047836 */ /* 0x000fe20000000000 */
        /* <DEDUP_REMOVED lines=34> */
[----:B------:R-:W-:Y:S01]  /*1300*/  ISETP.GT.U32.AND P6, PT, R0, 0x1a0, PT ;  /* 0x000001a00000780c */ /* 0x000fe20003fc4070 */
[----:B0-----:R-:W-:-:S09]  /*1310*/  ULEA UR4, UR5, UR4, 0x18 ;  /* 0x0000000405047291 */ /* 0x001fd2000f8ec0ff */
[----:B------:R-:W0:Y:S04]  /*1320*/  LDS.64 R32, [UR4+0x18] ;  /* 0x00001804ff207984 */ /* 0x000e280008000a00 */
[----:B-1----:R-:W1:Y:S04]  /*1330*/  LDS.128 R4, [UR4+0x20] ;  /* 0x00002004ff047984 */ /* 0x002e680008000c00 */
[----:B------:R-:W2:Y:S04]  /*1340*/  LDS.128 R8, [UR4+0x30] ;  /* 0x00003004ff087984 */ /* 0x000ea80008000c00 */
[----:B------:R-:W3:Y:S04]  /*1350*/  LDS.128 R12, [UR4+0x40] ;  /* 0x00004004ff0c7984 */ /* 0x000ee80008000c00 */
[----:B------:R-:W4:Y:S04]  /*1360*/  LDS.128 R16, [UR4+0x50] ;  /* 0x00005004ff107984 */ /* 0x000f280008000c00 */
[----:B------:R-:W5:Y:S04]  /*1370*/  LDS.128 R20, [UR4+0x60] ;  /* 0x00006004ff147984 */ /* 0x000f680008000c00 */
[----:B------:R-:W5:Y:S01]  /*1380*/  LDS.128 R24, [UR4+0x70] ;  /* 0x00007004ff187984 */ /* 0x000f620008000c00 */
[----:B0-----:R-:W-:-:S02]  /*1390*/  SEL R28, R32, RZ, P1 ;  /* 0x000000ff201c7207 */ /* 0x001fc40000800000 */
[----:B------:R-:W-:Y:S02]  /*13a0*/  SEL R32, R33, RZ, P1 ;  /* 0x000000ff21207207 */ /* 0x000fe40000800000 */
[----:B-1----:R-:W-:Y:S02]  /*13b0*/  SEL R29, R4, RZ, P2 ;  /* 0x000000ff041d7207 */ /* 0x002fe40001000000 */
[----:B------:R-:W-:Y:S02]  /*13c0*/  SEL R33, R5, RZ, P2 ;  /* 0x000000ff05217207 */ /* 0x000fe40001000000 */
[----:B------:R-:W-:Y:S02]  /*13d0*/  IADD3 R2, P3, P4, R29, R28, R2 ;  /* 0x0000001c1d027210 */ /* 0x000fe40007c7e002 */
[----:B------:R-:W0:Y:S01]  /*13e0*/  LDS.128 R28, [UR4+0x80] ;  /* 0x00008004ff1c7984 */ /* 0x000e220008000c00 */
[C---:B------:R-:W-:Y:S02]  /*13f0*/  ISETP.GT.U32.AND P1, PT, R0.reuse, 0x60, PT ;  /* 0x000000600000780c */ /* 0x040fe40003f24070 */
[----:B------:R-:W-:-:S02]  /*1400*/  ISETP.GT.U32.AND P2, PT, R0, 0x80, PT ;  /* 0x000000800000780c */ /* 0x000fc40003f44070 */
[----:B------:R-:W-:Y:S02]  /*1410*/  SEL R5, R6, RZ, P1 ;  /* 0x000000ff06057207 */ /* 0x000fe40000800000 */
[----:B------:R-:W-:Y:S02]  /*1420*/  SEL R7, R7, RZ, P1 ;  /* 0x000000ff07077207 */ /* 0x000fe40000800000 */
[----:B--2---:R-:W-:Y:S02]  /*1430*/  SEL R4, R8, RZ, P2 ;  /* 0x000000ff08047207 */ /* 0x004fe40001000000 */
[----:B------:R-:W-:Y:S02]  /*1440*/  SEL R6, R9, RZ, P2 ;  /* 0x000000ff09067207 */ /* 0x000fe40001000000 */
[C---:B------:R-:W-:Y:S02]  /*1450*/  ISETP.GT.U32.AND P1, PT, R0.reuse, 0xa0, PT ;  /* 0x000000a00000780c */ /* 0x040fe40003f24070 */
[----:B------:R-:W-:-:S02]  /*1460*/  ISETP.GT.U32.AND P2, PT, R0, 0xc0, PT ;  /* 0x000000c00000780c */ /* 0x000fc40003f44070 */
[----:B------:R-:W-:Y:S02]  /*1470*/  IADD3.X R32, PT, PT, R33, R32, R3, P3, P4 ;  /* 0x0000002021207210 */ /* 0x000fe40001fe8403 */
[----:B------:R-:W-:Y:S02]  /*1480*/  IADD3 R4, P3, P4, R4, R2, R5 ;  /* 0x0000000204047210 */ /* 0x000fe40007c7e005 */
[----:B------:R-:W-:Y:S02]  /*1490*/  SEL R3, R10, RZ, P1 ;  /* 0x000000ff0a037207 */ /* 0x000fe40000800000 */
[----:B---3--:R-:W-:Y:S02]  /*14a0*/  SEL R2, R12, RZ, P2 ;  /* 0x000000ff0c027207 */ /* 0x008fe40001000000 */
[----:B------:R-:W-:Y:S02]  /*14b0*/  SEL R10, R11, RZ, P1 ;  /* 0x000000ff0b0a7207 */ /* 0x000fe40000800000 */
[----:B------:R-:W-:-:S02]  /*14c0*/  ISETP.GT.U32.AND P1, PT, R0, 0xe0, PT ;  /* 0x000000e00000780c */ /* 0x000fc40003f24070 */
[----:B------:R-:W-:Y:S02]  /*14d0*/  IADD3.X R6, PT, PT, R6, R32, R7, P3, P4 ;  /* 0x0000002006067210 */ /* 0x000fe40001fe8407 */
[----:B------:R-:W-:Y:S02]  /*14e0*/  SEL R5, R13, RZ, P2 ;  /* 0x000000ff0d057207 */ /* 0x000fe40001000000 */
[----:B------:R-:W-:Y:S02]  /*14f0*/  IADD3 R2, P3, P4, R2, R4, R3 ;  /* 0x0000000402027210 */ /* 0x000fe40007c7e003 */
[----:B------:R-:W-:Y:S02]  /*1500*/  ISETP.GT.U32.AND P2, PT, R0, 0x100, PT ;  /* 0x000001000000780c */ /* 0x000fe40003f44070 */
[----:B------:R-:W-:Y:S02]  /*1510*/  SEL R3, R14, RZ, P1 ;  /* 0x000000ff0e037207 */ /* 0x000fe40000800000 */
[----:B------:R-:W-:-:S02]  /*1520*/  SEL R15, R15, RZ, P1 ;  /* 0x000000ff0f0f7207 */ /* 0x000fc40000800000 */
[----:B------:R-:W-:Y:S02]  /*1530*/  ISETP.GT.U32.AND P1, PT, R0, 0x120, PT ;  /* 0x000001200000780c */ /* 0x000fe40003f24070 */
[----:B------:R-:W-:Y:S02]  /*1540*/  IADD3.X R5, PT, PT, R5, R6, R10, P3, P4 ;  /* 0x0000000605057210 */ /* 0x000fe40001fe840a */
[----:B----4-:R-:W-:Y:S02]  /*1550*/  SEL R4, R16, RZ, P2 ;  /* 0x000000ff10047207 */ /* 0x010fe40001000000 */
[----:B------:R-:W-:Y:S02]  /*1560*/  SEL R6, R17, RZ, P2 ;  /* 0x000000ff11067207 */ /* 0x000fe40001000000 */
[----:B------:R-:W-:Y:S02]  /*1570*/  ISETP.GT.U32.AND P2, PT, R0, 0x140, PT ;  /* 0x000001400000780c */ /* 0x000fe40003f44070 */
[----:B------:R-:W-:-:S02]  /*1580*/  SEL R7, R18, RZ, P1 ;  /* 0x000000ff12077207 */ /* 0x000fc40000800000 */
[----:B------:R-:W-:Y:S02]  /*1590*/  SEL R18, R19, RZ, P1 ;  /* 0x000000ff13127207 */ /* 0x000fe40000800000 */
[----:B------:R-:W-:Y:S02]  /*15a0*/  IADD3 R4, P3, P4, R4, R2, R3 ;  /* 0x0000000204047210 */ /* 0x000fe40007c7e003 */
[----:B------:R-:W-:Y:S02]  /*15b0*/  ISETP.GT.U32.AND P1, PT, R0, 0x160, PT ;  /* 0x000001600000780c */ /* 0x000fe40003f24070 */
[----:B-----5:R-:W-:Y:S02]  /*15c0*/  SEL R2, R20, RZ, P2 ;  /* 0x000000ff14027207 */ /* 0x020fe40001000000 */
[----:B------:R-:W-:Y:S02]  /*15d0*/  IADD3.X R6, PT, PT, R6, R5, R15, P3, P4 ;  /* 0x0000000506067210 */ /* 0x000fe40001fe840f */
[----:B------:R-:W-:-:S02]  /*15e0*/  SEL R3, R22, RZ, P1 ;  /* 0x000000ff16037207 */ /* 0x000fc40000800000 */
[----:B------:R-:W-:Y:S02]  /*15f0*/  SEL R23, R23, RZ, P1 ;  /* 0x000000ff17177207 */ /* 0x000fe40000800000 */
[----:B------:R-:W-:Y:S02]  /*1600*/  SEL R5, R21, RZ, P2 ;  /* 0x000000ff15057207 */ /* 0x000fe40001000000 */
[----:B------:R-:W-:Y:S02]  /*1610*/  IADD3 R2, P1, P3, R2, R4, R7 ;  /* 0x0000000402027210 */ /* 0x000fe40007b3e007 */
[----:B------:R-:W-:Y:S02]  /*1620*/  SEL R4, R24, RZ, P5 ;  /* 0x000000ff18047207 */ /* 0x000fe40002800000 */
[----:B------:R-:W-:Y:S02]  /*1630*/  ISETP.GT.U32.AND P2, PT, R0, 0x1c0, PT ;  /* 0x000001c00000780c */ /* 0x000fe40003f44070 */
[----:B------:R-:W-:-:S02]  /*1640*/  IADD3.X R5, PT, PT, R5, R6, R18, P1, P3 ;  /* 0x0000000605057210 */ /* 0x000fc40000fe6412 */
[----:B------:R-:W-:Y:S02]  /*1650*/  IADD3 R4, P3, P4, R4, R2, R3 ;  /* 0x0000000204047210 */ /* 0x000fe40007c7e003 */
[----:B------:R-:W-:Y:S02]  /*1660*/  SEL R2, R26, RZ, P6 ;  /* 0x000000ff1a027207 */ /* 0x000fe40003000000 */
[----:B0-----:R-:W-:Y:S02]  /*1670*/  SEL R3, R28, RZ, P2 ;  /* 0x000000ff1c037207 */ /* 0x001fe40001000000 */
[----:B------:R-:W-:Y:S02]  /*1680*/  ISETP.GT.U32.AND P1, PT, R0, 0x1e0, PT ;  /* 0x000001e00000780c */ /* 0x000fe40003f24070 */
        /* <DEDUP_REMOVED lines=11> */
.L_x_134:
        /* <DEDUP_REMOVED lines=10> */
[----:B------:R-:W-:-:S02]  /*17e0*/  IMAD.MOV.U32 R23, RZ, RZ, 0xe00 ;  /* 0x00000e00ff177424 */ /* 0x000fc400078e00ff */
[----:B--2---:R-:W-:Y:S01]  /*17f0*/  FMUL R13, R13, R13 ;  /* 0x0000000d0d0d7220 */ /* 0x004fe20000400000 */
[----:B---3--:R-:W-:-:S03]  /*1800*/  FMUL R15, R15, R15 ;  /* 0x0000000f0f0f7220 */ /* 0x008fc60000400000 */
[----:B------:R-:W-:Y:S01]  /*1810*/  FFMA R13, R12, R12, R13 ;  /* 0x0000000c0c0d7223 */ /* 0x000fe2000000000d */
[----:B----4-:R-:W-:Y:S01]  /*1820*/  FMUL R17, R17, R17 ;  /* 0x0000001111117220 */ /* 0x010fe20000400000 */
[----:B------:R-:W-:-:S03]  /*1830*/  FFMA R15, R14, R14, R15 ;  /* 0x0000000e0e0f7223 */ /* 0x000fc6000000000f */
[----:B------:R-:W-:Y:S01]  /*1840*/  FSETP.GTU.AND P0, PT, R13, 1, PT ;  /* 0x3f8000000d00780b */ /* 0x000fe20003f0c000 */
[----:B------:R-:W-:Y:S02]  /*1850*/  VIADD R14, R0, 0xfffff200 ;  /* 0xfffff200000e7836 */ /* 0x000fe40000000000 */
[----:B------:R-:W-:Y:S01]  /*1860*/  FFMA R17, R16, R16, R17 ;  /* 0x0000001010117223 */ /* 0x000fe20000000011 */
[----:B-----5:R-:W-:Y:S01]  /*1870*/  FMUL R11, R11, R11 ;  /* 0x0000000b0b0b7220 */ /* 0x020fe20000400000 */
[----:B------:R-:W-:Y:S01]  /*1880*/  FSETP.GTU.AND P1, PT, R15, 1, PT ;  /* 0x3f8000000f00780b */ /* 0x000fe20003f2c000 */
[----:B------:R-:W-:Y:S02]  /*1890*/  FMUL R9, R9, R9 ;  /* 0x0000000909097220 */ /* 0x000fe40000400000 */
[----:B------:R-:W-:Y:S01]  /*18a0*/  FSETP.GTU.AND P2, PT, R17, 1, PT ;  /* 0x3f8000001100780b */ /* 0x000fe20003f4c000 */
[----:B------:R-:W-:Y:S01]  /*18b0*/  FFMA R11, R10, R10, R11 ;  /* 0x0000000a0a0b7223 */ /* 0x000fe2000000000b */
[----:B------:R-:W-:Y:S01]  /*18c0*/  SEL R12, RZ, 0x1, P0 ;  /* 0x00000001ff0c7807 */ /* 0x000fe20000000000 */
[----:B------:R-:W-:Y:S01]  /*18d0*/  FFMA R9, R8, R8, R9 ;  /* 0x0000000808097223 */ /* 0x000fe20000000009 */
[----:B------:R-:W-:Y:S01]  /*18e0*/  SEL R13, RZ, 0x1, P1 ;  /* 0x00000001ff0d7807 */ /* 0x000fe20000800000 */
[----:B------:R-:W-:Y:S01]  /*18f0*/  FMUL R5, R5, R5 ;  /* 0x0000000505057220 */ /* 0x000fe20000400000 */
[----:B------:R-:W-:Y:S01]  /*1900*/  SEL R22, RZ, 0x1, P2 ;  /* 0x00000001ff167807 */ /* 0x000fe20001000000 */
[----:B------:R-:W-:Y:S01]  /*1910*/  FMUL R7, R7, R7 ;  /* 0x0000000707077220 */ /* 0x000fe20000400000 */
[----:B------:R-:W-:Y:S01]  /*1920*/  FSETP.GTU.AND P2, PT, R11, 1, PT ;  /* 0x3f8000000b00780b */ /* 0x000fe20003f4c000 */
[----:B------:R-:W-:Y:S01]  /*1930*/  FFMA R5, R4, R4, R5 ;  /* 0x0000000404057223 */ /* 0x000fe20000000005 */
[----:B------:R-:W-:Y:S01]  /*1940*/  IADD3 R22, P0, P1, R22, R13, R12 ;  /* 0x0000000d16167210 */ /* 0x000fe2000791e00c */
[----:B------:R-:W-:Y:S01]  /*1950*/  FFMA R7, R6, R6, R7 ;  /* 0x0000000606077223 */ /* 0x000fe20000000007 */
[----:B------:R-:W-:-:S02]  /*1960*/  FSETP.GTU.AND P3, PT, R9, 1, PT ;  /* 0x3f8000000900780b */ /* 0x000fc40003f6c000 */
[----:B------:R-:W-:Y:S02]  /*1970*/  IADD3.X R21, PT, PT, RZ, RZ, RZ, P0, P1 ;  /* 0x000000ffff157210 */ /* 0x000fe400007e24ff */
[----:B------:R-:W-:Y:S02]  /*1980*/  ISETP.GE.U32.AND P0, PT, R14, 0xe00, PT ;  /* 0x00000e000e00780c */ /* 0x000fe40003f06070 */
[----:B------:R-:W-:Y:S02]  /*1990*/  SEL R4, RZ, 0x1, P2 ;  /* 0x00000001ff047807 */ /* 0x000fe40001000000 */
[----:B------:R-:W-:Y:S02]  /*19a0*/  SEL R9, RZ, 0x1, P3 ;  /* 0x00000001ff097807 */ /* 0x000fe40001800000 */
[----:B------:R-:W-:Y:S02]  /*19b0*/  FSETP.GTU.AND P4, PT, R5, 1, PT ;  /* 0x3f8000000500780b */ /* 0x000fe40003f8c000 */
[----:B------:R-:W-:-:S02]  /*19c0*/  FSETP.GTU.AND P5, PT, R7, 1, PT ;  /* 0x3f8000000700780b */ /* 0x000fc40003fac000 */
[----:B------:R-:W-:Y:S02]  /*19d0*/  IADD3 R22, P2, P3, R9, R22, R4 ;  /* 0x0000001609167210 */ /* 0x000fe40007b5e004 */
[----:B------:R-:W-:Y:S02]  /*19e0*/  SEL R4, RZ, 0x1, P4 ;  /* 0x00000001ff047807 */ /* 0x000fe40002000000 */
[----:B------:R-:W-:Y:S02]  /*19f0*/  SEL R5, RZ, 0x1, P5 ;  /* 0x00000001ff057807 */ /* 0x000fe40002800000 */
[----:B------:R-:W-:Y:S02]  /*1a00*/  IADD3.X R21, PT, PT, RZ, R21, RZ, P2, P3 ;  /* 0x00000015ff157210 */ /* 0x000fe400017e64ff */
[----:B------:R-:W-:-:S04]  /*1a10*/  IADD3 R22, P1, P4, R5, R22, R4 ;  /* 0x0000001605167210 */ /* 0x000fc80007c3e004 */
[----:B------:R-:W-:Y:S01]  /*1a20*/  IADD3.X R21, PT, PT, RZ, R21, RZ, P1, P4 ;  /* 0x00000015ff157210 */ /* 0x000fe20000fe84ff */
[----:B------:R-:W-:Y:S08]  /*1a30*/  @!P0 BRA `(.L_x_146) ;  /* 0x0000000000d08947 */ /* 0x000ff00003800000 */
[----:B------:R-:W0:Y:S01]  /*1a40*/  LDC R0, c[0x0][0x398] ;  /* 0x0000e600ff007b82 */ /* 0x000e220000000800 */
[----:B------:R-:W-:-:S07]  /*1a50*/  IMAD.MOV.U32 R23, RZ, RZ, 0xe00 ;  /* 0x00000e00ff177424 */ /* 0x000fce00078e00ff */
.L_x_148:
[----:B------:R-:W-:-:S05]  /*1a60*/  IMAD.WIDE.U32 R16, R23, 0x8, R2 ;  /* 0x0000000817107825 */ /* 0x000fca00078e0002 */
        /* <DEDUP_REMOVED lines=32> */
[----:B------:R-:W-:Y:S02]  /*1c70*/  IADD3 R22, P2, P3, R9, R22, R4 ;  /* 0x0000001609167210 */ /* 0x000fe40007b5e004 */
[----:B------:R-:W-:-:S02]  /*1c80*/  SEL R4, RZ, 0x1, P4 ;  /* 0x00000001ff047807 */ /* 0x000fc40002000000 */
[----:B------:R-:W-:Y:S02]  /*1c90*/  SEL R5, RZ, 0x1, P5 ;  /* 0x00000001ff057807 */ /* 0x000fe40002800000 */
[----:B------:R-:W-:Y:S02]  /*1ca0*/  IADD3.X R21, PT, PT, RZ, R21, RZ, P1, P0 ;  /* 0x00000015ff157210 */ /* 0x000fe40000fe04ff */
[----:B------:R-:W-:Y:S01]  /*1cb0*/  IADD3 R22, P5, P4, R5, R22, R4 ;  /* 0x0000001605167210 */ /* 0x000fe20007cbe004 */
[----:B0-----:R-:W-:Y:S01]  /*1cc0*/  IMAD.IADD R4, R0, 0x1, -R23 ;  /* 0x0000000100047824 */ /* 0x001fe200078e0a17 */
[----:B------:R-:W-:Y:S02]  /*1cd0*/  FSETP.GTU.AND P6, PT, R13, 1, PT ;  /* 0x3f8000000d00780b */ /* 0x000fe40003fcc000 */
[----:B------:R-:W-:Y:S02]  /*1ce0*/  IADD3.X R21, PT, PT, RZ, R21, RZ, P2, P3 ;  /* 0x00000015ff157210 */ /* 0x000fe400017e64ff */
[----:B------:R-:W-:-:S02]  /*1cf0*/  ISETP.GE.U32.AND P0, PT, R4, 0xe00, PT ;  /* 0x00000e000400780c */ /* 0x000fc40003f06070 */
[----:B------:R-:W-:Y:S02]  /*1d00*/  SEL R5, RZ, 0x1, P6 ;  /* 0x00000001ff057807 */ /* 0x000fe40003000000 */
[----:B------:R-:W-:Y:S02]  /*1d10*/  IADD3.X R21, PT, PT, RZ, R21, RZ, P5, P4 ;  /* 0x00000015ff157210 */ /* 0x000fe40002fe84ff */
[----:B------:R-:W-:-:S05]  /*1d20*/  IADD3 R22, P1, PT, R22, R5, RZ ;  /* 0x0000000516167210 */ /* 0x000fca0007f3e0ff */
[----:B------:R-:W-:Y:S02]  /*1d30*/  IMAD.X R21, RZ, RZ, R21, P1 ;  /* 0x000000ffff157224 */ /* 0x000fe400008e0615 */
[----:B------:R-:W-:Y:S06]  /*1d40*/  @!P0 BRA `(.L_x_147) ;  /* 0x0000000800988947 */ /* 0x000fec0003800000 */
[----:B------:R-:W-:-:S05]  /*1d50*/  VIADD R23, R23, 0xe00 ;  /* 0x00000e0017177836 */ /* 0x000fca0000000000 */
[----:B------:R-:W-:-:S13]  /*1d60*/  ISETP.GT.U32.AND P0, PT, R23, R14, PT ;  /* 0x0000000e1700720c */ /* 0x000fda0003f04070 */
[----:B------:R-:W-:Y:S05]  /*1d70*/  @!P0 BRA `(.L_x_148) ;  /* 0xfffffffc00388947 */ /* 0x000fea000383ffff */
.L_x_146:
[----:B------:R-:W-:Y:S01]  /*1d80*/  IMAD.IADD R3, R0, 0x1, -R23 ;  /* 0x0000000100037824 */ /* 0x000fe200078e0a17 */
[----:B------:R-:W-:Y:S04]  /*1d90*/  BSSY.RECONVERGENT B1, `(.L_x_147) ;  /* 0x00000a1000017945 */ /* 0x000fe80003800200 */
[----:B------:R-:W-:-:S04]  /*1da0*/  ISETP.GE.AND P0, PT, R20, R3, PT ;  /* 0x000000031400720c */ /* 0x000fc80003f06270 */
[----:B------:R-:W-:-:S13]  /*1db0*/  ISETP.GE.U32.OR P0, PT, R23, R0, P0 ;  /* 0x000000001700720c */ /* 0x000fda0000706470 */
[----:B------:R-:W-:Y:S05]  /*1dc0*/  @P0 BRA `(.L_x_149) ;  /* 0x0000000800740947 */ /* 0x000fea0003800000 */
[----:B------:R-:W-:Y:S01]  /*1dd0*/  LOP3.LUT R24, RZ, R20, RZ, 0x33, !PT ;  /* 0x00000014ff187212 */ /* 0x000fe200078e33ff */
[----:B------:R-:W-:Y:S01]  /*1de0*/  BSSY.RECONVERGENT B2, `(.L_x_150) ;  /* 0x0000053000027945 */ /* 0x000fe20003800200 */
[----:B------:R-:W-:Y:S02]  /*1df0*/  IMAD.MOV.U32 R26, RZ, RZ, R20 ;  /* 0x000000ffff1a7224 */ /* 0x000fe400078e0014 */
[----:B------:R-:W-:-:S04]  /*1e00*/  IADD3 R24, PT, PT, -R23, R0, R24 ;  /* 0x0000000017187210 */ /* 0x000fc80007ffe118 */
[C---:B------:R-:W-:Y:S02]  /*1e10*/  ISETP.GE.U32.AND P0, PT, R24.reuse, 0xe00, PT ;  /* 0x00000e001800780c */ /* 0x040fe40003f06070 */
[----:B------:R-:W-:-:S04]  /*1e20*/  LEA.HI R25, R24, 0x1, RZ, 0x17 ;  /* 0x0000000118197811 */ /* 0x000fc800078fb8ff */
[----:B------:R-:W-:-:S07]  /*1e30*/  LOP3.LUT R28, R25, 0x7, RZ, 0xc0, !PT ;  /* 0x00000007191c7812 */ /* 0x000fce00078ec0ff */
[----:B------:R-:W-:Y:S05]  /*1e40*/  @!P0 BRA `(.L_x_151) ;  /* 0x0000000400308947 */ /* 0x000fea0003800000 */
[----:B------:R-:W0:Y:S01]  /*1e50*/  LDC.64 R2, c[0x0][0x380] ;  /* 0x0000e000ff027b82 */ /* 0x000e220000000a00 */
[----:B------:R-:W-:Y:S01]  /*1e60*/  LOP3.LUT R0, R25, 0xfffff8, RZ, 0xc0, !PT ;  /* 0x00fffff819007812 */ /* 0x000fe200078ec0ff */
[----:B------:R-:W-:Y:S01]  /*1e70*/  BSSY.RECONVERGENT B3, `(.L_x_152) ;  /* 0x0000048000037945 */ /* 0x000fe20003800200 */
[C---:B------:R-:W-:Y:S01]  /*1e80*/  LOP3.LUT R26, R20.reuse, 0x800, RZ, 0xfc, !PT ;  /* 0x00000800141a7812 */ /* 0x040fe200078efcff */
[----:B------:R-:W-:Y:S02]  /*1e90*/  IMAD.IADD R27, R20, 0x1, R23 ;  /* 0x00000001141b7824 */ /* 0x000fe400078e0217 */
[----:B------:R-:W-:-:S07]  /*1ea0*/  IMAD.MOV R0, RZ, RZ, -R0 ;  /* 0x000000ffff007224 */ /* 0x000fce00078e0a00 */
.L_x_153:
[C---:B------:R-:W-:Y:S02]  /*1eb0*/  VIADD R7, R27.reuse, 0x200 ;  /* 0x000002001b077836 */ /* 0x040fe40000000000 */
[----:B0-----:R-:W-:-:S04]  /*1ec0*/  IMAD.WIDE.U32 R4, R27, 0x8, R2 ;  /* 0x000000081b047825 */ /* 0x001fc800078e0002 */
[--C-:B------:R-:W-:Y:S02]  /*1ed0*/  IMAD.WIDE.U32 R6, R7, 0x8, R2.reuse ;  /* 0x0000000807067825 */ /* 0x100fe400078e0002 */
[----:B------:R-:W2:Y:S02]  /*1ee0*/  LDG.E.64 R4, desc[UR6][R4.64] ;  /* 0x0000000604047981 */ /* 0x000ea4000c1e1b00 */
[C---:B------:R-:W-:Y:S02]  /*1ef0*/  VIADD R9, R27.reuse, 0x400 ;  /* 0x000004001b097836 */ /* 0x040fe40000000000 */
[----:B------:R-:W-:Y:S01]  /*1f00*/  VIADD R11, R27, 0x600 ;  /* 0x000006001b0b7836 */ /* 0x000fe20000000000 */
[----:B------:R-:W3:Y:S01]  /*1f10*/  LDG.E.64 R6, desc[UR6][R6.64] ;  /* 0x0000000606067981 */ /* 0x000ee2000c1e1b00 */
[----:B------:R-:W-:-:S04]  /*1f20*/  IMAD.WIDE.U32 R8, R9, 0x8, R2 ;  /* 0x0000000809087825 */ /* 0x000fc800078e0002 */
[--C-:B------:R-:W-:Y:S02]  /*1f30*/  IMAD.WIDE.U32 R10, R11, 0x8, R2.reuse ;  /* 0x000000080b0a7825 */ /* 0x100fe400078e0002 */
[----:B------:R-:W4:Y:S02]  /*1f40*/  LDG.E.64 R8, desc[UR6][R8.64] ;  /* 0x0000000608087981 */ /* 0x000f24000c1e1b00 */
[C---:B------:R-:W-:Y:S02]  /*1f50*/  VIADD R13, R27.reuse, 0x800 ;  /* 0x000008001b0d7836 */ /* 0x040fe40000000000 */
[----:B------:R-:W5:Y:S01]  /*1f60*/  LDG.E.64 R10, desc[UR6][R10.64] ;  /* 0x000000060a0a7981 */ /* 0x000f62000c1e1b00 */
[----:B------:R-:W-:Y:S02]  /*1f70*/  VIADD R15, R27, 0xa00 ;  /* 0x00000a001b0f7836 */ /* 0x000fe40000000000 */
[----:B------:R-:W-:-:S04]  /*1f80*/  IMAD.WIDE.U32 R12, R13, 0x8, R2 ;  /* 0x000000080d0c7825 */ /* 0x000fc800078e0002 */
[--C-:B------:R-:W-:Y:S02]  /*1f90*/  IMAD.WIDE.U32 R14, R15, 0x8, R2.reuse ;  /* 0x000000080f0e7825 */ /* 0x100fe400078e0002 */
[----:B------:R-:W5:Y:S02]  /*1fa0*/  LDG.E.64 R12, desc[UR6][R12.64] ;  /* 0x000000060c0c7981 */ /* 0x000f64000c1e1b00 */
[C---:B------:R-:W-:Y:S02]  /*1fb0*/  VIADD R19, R27.reuse, 0xc00 ;  /* 0x00000c001b137836 */ /* 0x040fe40000000000 */
[----:B------:R-:W-:Y:S01]  /*1fc0*/  VIADD R17, R27, 0xe00 ;  /* 0x00000e001b117836 */ /* 0x000fe20000000000 */
[----:B------:R-:W5:Y:S01]  /*1fd0*/  LDG.E.64 R14, desc[UR6][R14.64] ;  /* 0x000000060e0e7981 */ /* 0x000f62000c1e1b00 */
[----:B------:R-:W-:-:S04]  /*1fe0*/  IMAD.WIDE.U32 R18, R19, 0x8, R2 ;  /* 0x0000000813127825 */ /* 0x000fc800078e0002 */
[----:B------:R-:W-:Y:S02]  /*1ff0*/  IMAD.WIDE.U32 R16, R17, 0x8, R2 ;  /* 0x0000000811107825 */ /* 0x000fe400078e0002 */
[----:B------:R-:W5:Y:S04]  /*2000*/  LDG.E.64 R18, desc[UR6][R18.64] ;  /* 0x0000000612127981 */ /* 0x000f68000c1e1b00 */
[----:B------:R-:W5:Y:S01]  /*2010*/  LDG.E.64 R16, desc[UR6][R16.64] ;  /* 0x0000000610107981 */ /* 0x000f62000c1e1b00 */
[----:B------:R-:W-:Y:S02]  /*2020*/  VIADD R0, R0, 0x8 ;  /* 0x0000000800007836 */ /* 0x000fe40000000000 */
[----:B------:R-:W-:Y:S02]  /*2030*/  VIADD R26, R26, 0x1000 ;  /* 0x000010001a1a7836 */ /* 0x000fe40000000000 */
[----:B------:R-:W-:-:S02]  /*2040*/  VIADD R27, R27, 0x1000 ;  /* 0x000010001b1b7836 */ /* 0x000fc40000000000 */
        /* <DEDUP_REMOVED lines=10> */
[----:B------:R-:W-:Y:S02]  /*20f0*/  SEL R4, RZ, 0x1, P0 ;  /* 0x00000001ff047807 */ /* 0x000fe40000000000 */
[----:B------:R-:W-:-:S02]  /*2100*/  SEL R5, RZ, 0x1, P1 ;  /* 0x00000001ff057807 */ /* 0x000fc40000800000 */
[----:B------:R-:W-:Y:S02]  /*2110*/  FSETP.GTU.AND P0, PT, R9, 1, PT ;  /* 0x3f8000000900780b */ /* 0x000fe40003f0c000 */
[----:B------:R-:W-:Y:S01]  /*2120*/  FSETP.GTU.AND P1, PT, R11, 1, PT ;  /* 0x3f8000000b00780b */ /* 0x000fe20003f2c000 */
[----:B------:R-:W-:Y:S01]  /*2130*/  FMUL R13, R13, R13 ;  /* 0x0000000d0d0d7220 */ /* 0x000fe20000400000 */
[----:B------:R-:W-:Y:S01]  /*2140*/  IADD3 R22, P4, P5, R5, R22, R4 ;  /* 0x0000001605167210 */ /* 0x000fe20007d9e004 */
[----:B------:R-:W-:Y:S01]  /*2150*/  FMUL R15, R15, R15 ;  /* 0x0000000f0f0f7220 */ /* 0x000fe20000400000 */
[----:B------:R-:W-:Y:S02]  /*2160*/  SEL R5, RZ, 0x1, P0 ;  /* 0x00000001ff057807 */ /* 0x000fe40000000000 */
[----:B------:R-:W-:Y:S01]  /*2170*/  SEL R6, RZ, 0x1, P1 ;  /* 0x00000001ff067807 */ /* 0x000fe20000800000 */
[----:B------:R-:W-:Y:S01]  /*2180*/  FFMA R13, R12, R12, R13 ;  /* 0x0000000c0c0d7223 */ /* 0x000fe2000000000d */
[----:B------:R-:W-:Y:S01]  /*2190*/  FFMA R15, R14, R14, R15 ;  /* 0x0000000e0e0f7223 */ /* 0x000fe2000000000f */
[----:B------:R-:W-:Y:S01]  /*21a0*/  IADD3.X R21, PT, PT, RZ, R21, RZ, P4, P5 ;  /* 0x00000015ff157210 */ /* 0x000fe200027ea4ff */
[----:B------:R-:W-:Y:S01]  /*21b0*/  FMUL R19, R19, R19 ;  /* 0x0000001313137220 */ /* 0x000fe20000400000 */
[----:B------:R-:W-:Y:S01]  /*21c0*/  IADD3 R6, P0, P1, R6, R22, R5 ;  /* 0x0000001606067210 */ /* 0x000fe2000791e005 */
[----:B------:R-:W-:Y:S01]  /*21d0*/  FMUL R17, R17, R17 ;  /* 0x0000001111117220 */ /* 0x000fe20000400000 */
[----:B------:R-:W-:Y:S01]  /*21e0*/  FSETP.GTU.AND P2, PT, R13, 1, PT ;  /* 0x3f8000000d00780b */ /* 0x000fe20003f4c000 */
[----:B------:R-:W-:Y:S01]  /*21f0*/  FFMA R19, R18, R18, R19 ;  /* 0x0000001212137223 */ /* 0x000fe20000000013 */
[----:B------:R-:W-:Y:S01]  /*2200*/  FSETP.GTU.AND P3, PT, R15, 1, PT ;  /* 0x3f8000000f00780b */ /* 0x000fe20003f6c000 */
[----:B------:R-:W-:Y:S01]  /*2210*/  FFMA R17, R16, R16, R17 ;  /* 0x0000001010117223 */ /* 0x000fe20000000011 */
[----:B------:R-:W-:-:S02]  /*2220*/  IADD3.X R21, PT, PT, RZ, R21, RZ, P0, P1 ;  /* 0x00000015ff157210 */ /* 0x000fc400007e24ff */
[----:B------:R-:W-:Y:S02]  /*2230*/  ISETP.NE.AND P0, PT, R0, RZ, PT ;  /* 0x000000ff0000720c */ /* 0x000fe40003f05270 */
[----:B------:R-:W-:Y:S02]  /*2240*/  SEL R5, RZ, 0x1, P2 ;  /* 0x00000001ff057807 */ /* 0x000fe40001000000 */
[----:B------:R-:W-:Y:S02]  /*2250*/  SEL R4, RZ, 0x1, P3 ;  /* 0x00000001ff047807 */ /* 0x000fe40001800000 */
[----:B------:R-:W-:Y:S02]  /*2260*/  FSETP.GTU.AND P2, PT, R19, 1, PT ;  /* 0x3f8000001300780b */ /* 0x000fe40003f4c000 */
[----:B------:R-:W-:Y:S02]  /*2270*/  FSETP.GTU.AND P3, PT, R17, 1, PT ;  /* 0x3f8000001100780b */ /* 0x000fe40003f6c000 */
[----:B------:R-:W-:-:S02]  /*2280*/  IADD3 R4, P4, P5, R4, R6, R5 ;  /* 0x0000000604047210 */ /* 0x000fc40007d9e005 */
[----:B------:R-:W-:Y:S02]  /*2290*/  SEL R5, RZ, 0x1, P2 ;  /* 0x00000001ff057807 */ /* 0x000fe40001000000 */
[----:B------:R-:W-:Y:S02]  /*22a0*/  SEL R22, RZ, 0x1, P3 ;  /* 0x00000001ff167807 */ /* 0x000fe40001800000 */
[----:B------:R-:W-:Y:S02]  /*22b0*/  IADD3.X R21, PT, PT, RZ, R21, RZ, P4, P5 ;  /* 0x00000015ff157210 */ /* 0x000fe400027ea4ff */
[----:B------:R-:W-:-:S04]  /*22c0*/  IADD3 R22, P1, P2, R22, R4, R5 ;  /* 0x0000000416167210 */ /* 0x000fc80007a3e005 */
[----:B------:R-:W-:Y:S01]  /*22d0*/  IADD3.X R21, PT, PT, RZ, R21, RZ, P1, P2 ;  /* 0x00000015ff157210 */ /* 0x000fe20000fe44ff */
[----:B------:R-:W-:Y:S08]  /*22e0*/  @P0 BRA `(.L_x_153) ;  /* 0xfffffff800f00947 */ /* 0x000ff0000383ffff */
[----:B------:R-:W-:Y:S05]  /*22f0*/  BSYNC.RECONVERGENT B3 ;  /* 0x0000000000037941 */ /* 0x000fea0003800200 */
.L_x_152:
[----:B------:R-:W-:-:S07]  /*2300*/  VIADD R26, R26, 0xfffff800 ;  /* 0xfffff8001a1a7836 */ /* 0x000fce0000000000 */
.L_x_151:
[----:B------:R-:W-:Y:S05]  /*2310*/  BSYNC.RECONVERGENT B2 ;  /* 0x0000000000027941 */ /* 0x000fea0003800200 */
.L_x_150:
        /* <DEDUP_REMOVED lines=40> */
.L_x_155:
[----:B------:R-:W-:Y:S05]  /*25a0*/  BSYNC.RECONVERGENT B2 ;  /* 0x0000000000027941 */ /* 0x000fea0003800200 */
.L_x_154:
[----:B------:R-:W-:Y:S05]  /*25b0*/  @!P0 BRA `(.L_x_149) ;  /* 0x0000000000788947 */ /* 0x000fea0003800000 */
[----:B------:R-:W-:Y:S02]  /*25c0*/  ISETP.NE.AND P0, PT, R25, 0x1, PT ;  /* 0x000000011900780c */ /* 0x000fe40003f05270 */
[----:B------:R-:W-:-:S11]  /*25d0*/  LOP3.LUT P1, RZ, R24, 0x200, RZ, 0xc0, !PT ;  /* 0x0000020018ff7812 */ /* 0x000fd6000782c0ff */
[----:B------:R-:W0:Y:S01]  /*25e0*/  @P0 LDC.64 R2, c[0x0][0x380] ;  /* 0x0000e000ff020b82 */ /* 0x000e220000000a00 */
[C---:B------:R-:W-:Y:S02]  /*25f0*/  @P0 IMAD.IADD R5, R26.reuse, 0x1, R23 ;  /* 0x000000011a050824 */ /* 0x040fe400078e0217 */
[----:B------:R-:W-:Y:S02]  /*2600*/  @P0 VIADD R26, R26, 0x400 ;  /* 0x000004001a1a0836 */ /* 0x000fe40000000000 */
[----:B------:R-:W-:-:S03]  /*2610*/  @P0 VIADD R7, R5, 0x200 ;  /* 0x0000020005070836 */ /* 0x000fc60000000000 */
[----:B------:R-:W1:Y:S01]  /*2620*/  @!P1 LDC.64 R8, c[0x0][0x380] ;  /* 0x0000e000ff089b82 */ /* 0x000e620000000a00 */
[----:B0-----:R-:W-:-:S04]  /*2630*/  @P0 IMAD.WIDE.U32 R4, R5, 0x8, R2 ;  /* 0x0000000805040825 */ /* 0x001fc800078e0002 */
[----:B------:R-:W-:Y:S02]  /*2640*/  @P0 IMAD.WIDE.U32 R6, R7, 0x8, R2 ;  /* 0x0000000807060825 */ /* 0x000fe400078e0002 */
[----:B------:R-:W2:Y:S02]  /*2650*/  @P0 LDG.E.64 R4, desc[UR6][R4.64] ;  /* 0x0000000604040981 */ /* 0x000ea4000c1e1b00 */
[----:B------:R-:W-:Y:S02]  /*2660*/  @!P1 IMAD.IADD R3, R26, 0x1, R23 ;  /* 0x000000011a039824 */ /* 0x000fe400078e0217 */
[----:B------:R-:W3:Y:S02]  /*2670*/  @P0 LDG.E.64 R6, desc[UR6][R6.64] ;  /* 0x0000000606060981 */ /* 0x000ee4000c1e1b00 */
[----:B-1----:R-:W-:-:S06]  /*2680*/  @!P1 IMAD.WIDE.U32 R2, R3, 0x8, R8 ;  /* 0x0000000803029825 */ /* 0x002fcc00078e0008 */
        /* <DEDUP_REMOVED lines=17> */
.L_x_149:
[----:B------:R-:W-:Y:S05]  /*27a0*/  BSYNC.RECONVERGENT B1 ;  /* 0x0000000000017941 */ /* 0x000fea0003800200 */
.L_x_147:
        /* <DEDUP_REMOVED lines=55> */
[----:B------:R-:W4:Y:S04]  /*2b20*/  LDS.128 R20, [UR4+0x60] ;  /* 0x00006004ff147984 */ /* 0x000f280008000c00 */
[----:B------:R-:W5:Y:S04]  /*2b30*/  LDS.128 R24, [UR4+0x70] ;  /* 0x00007004ff187984 */ /* 0x000f680008000c00 */
[----:B------:R-:W5:Y:S01]  /*2b40*/  LDS.128 R28, [UR4+0x80] ;  /* 0x00008004ff1c7984 */ /* 0x000f620008000c00 */
[----:B-1----:R-:W-:-:S04]  /*2b50*/  IADD3 R35, P1, P2, R4, R32, R2 ;  /* 0x0000002004237210 */ /* 0x002fc80007a3e002 */
[----:B0-----:R-:W-:Y:S02]  /*2b60*/  IADD3 R35, P3, P4, R8, R35, R6 ;  /* 0x0000002308237210 */ /* 0x001fe40007c7e006 */
        /* <DEDUP_REMOVED lines=14> */
.L_x_145:
[----:B------:R-:W-:Y:S05]  /*2c50*/  BSYNC.RECONVERGENT B0 ;  /* 0x0000000000007941 */ /* 0x000fea0003800200 */
.L_x_133:
[----:B------:R-:W-:Y:S05]  /*2c60*/  @P0 EXIT ;  /* 0x000000000000094d */ /* 0x000fea0003800000 */
[----:B------:R-:W0:Y:S01]  /*2c70*/  LDCU.64 UR4, c[0x0][0x3a0] ;  /* 0x00007400ff0477ac */ /* 0x000e220008000a00 */
[----:B------:R-:W3:Y:S01]  /*2c80*/  LDC.64 R4, c[0x0][0x390] ;  /* 0x0000e400ff047b82 */ /* 0x000ee20000000a00 */
[----:B012---:R-:W-:-:S04]  /*2c90*/  IADD3 R2, P0, PT, R2, UR4, RZ ;  /* 0x0000000402027c10 */ /* 0x007fc8000ff1e0ff */
[----:B------:R-:W-:-:S05]  /*2ca0*/  IADD3.X R3, PT, PT, R3, UR5, RZ, P0, !PT ;  /* 0x0000000503037c10 */ /* 0x000fca00087fe4ff */
[----:B---3--:R-:W-:Y:S01]  /*2cb0*/  STG.E.64 desc[UR6][R4.64], R2 ;  /* 0x0000000204007986 */ /* 0x008fe2000c101b06 */
[----:B------:R-:W-:Y:S05]  /*2cc0*/  EXIT ;  /* 0x000000000000794d */ /* 0x000fea0003800000 */
.L_x_156:
        /* <DEDUP_REMOVED lines=11> */
.L_x_165:


//--------------------- .text._ZN3cub18CUB_300001_SM_10006detail8for_each13static_kernelINS2_12policy_hub_t12policy_500_tEmN6thrust24THRUST_300001_SM_1000_NS8cuda_cub20__uninitialized_fill7functorINS7_10device_ptrI6float2EESC_EEEEvT0_T1_ --------------------------
	.section	.text._ZN3cub18CUB_300001_SM_10006detail8for_each13static_kernelINS2_12policy_hub_t12policy_500_tEmN6thrust24THRUST_300001_SM_1000_NS8cuda_cub20__uninitialized_fill7functorINS7_10device_ptrI6float2EESC_EEEEvT0_T1_,"ax",@progbits
	.align	128
        .global         _ZN3cub18CUB_300001_SM_10006detail8for_each13static_kernelINS2_12policy_hub_t12policy_500_tEmN6thrust24THRUST_300001_SM_1000_NS8cuda_cub20__uninitialized_fill7functorINS7_10device_ptrI6float2EESC_EEEEvT0_T1_
        .type           _ZN3cub18CUB_300001_SM_10006detail8for_each13static_kernelINS2_12policy_hub_t12policy_500_tEmN6thrust24THRUST_300001_SM_1000_NS8cuda_cub20__uninitialized_fill7functorINS7_10device_ptrI6float2EESC_EEEEvT0_T1_,@function
        .size           _ZN3cub18CUB_300001_SM_10006detail8for_each13static_kernelINS2_12policy_hub_t12policy_500_tEmN6thrust24THRUST_300001_SM_1000_NS8cuda_cub20__uninitialized_fill7functorINS7_10device_ptrI6float2EESC_EEEEvT0_T1_,(.L_x_166 - _ZN3cub18CUB_300001_SM_10006detail8for_each13static_kernelINS2_12policy_hub_t12policy_500_tEmN6thrust24THRUST_300001_SM_1000_NS8cuda_cub20__uninitialized_fill7functorINS7_10device_ptrI6float2EESC_EEEEvT0_T1_)
        .other          _ZN3cub18CUB_300001_SM_10006detail8for_each13static_kernelINS2_12policy_hub_t12policy_500_tEmN6thrust24THRUST_300001_SM_1000_NS8cuda_cub20__uninitialized_fill7functorINS7_10device_ptrI6float2EESC_EEEEvT0_T1_,@"STO_CUDA_ENTRY STV_DEFAULT"
_ZN3cub18CUB_300001_SM_10006detail8for_each13static_kernelINS2_12policy_hub_t12policy_500_tEmN6thrust24THRUST_300001_SM_1000_NS8cuda_cub20__uninitialized_fill7functorINS7_10device_ptrI6float2EESC_EEEEvT0_T1_:
.text._ZN3cub18CUB_300001_SM_10006detail8for_each13static_kernelINS2_12policy_hub_t12policy_500_tEmN6thrust24THRUST_300001_SM_1000_NS8cuda_cub20__uninitialized_fill7functorINS7_10device_ptrI6float2EESC_EEEEvT0_T1_:
[----:B------:R-:W-:Y:S08]  /*0000*/  LDC R1, c[0x0][0x37c] ;  /* 0x0000df00ff017b82 */ /* 0x000ff00000000800 */
[----:B------:R-:W0:Y:S01]  /*0010*/  S2UR UR4, SR_CTAID.X ;  /* 0x00000000000479c3 */ /* 0x000e220000002500 */
[----:B------:R-:W1:Y:S01]  /*0020*/  LDCU.64 UR6, c[0x0][0x380] ;  /* 0x00007000ff0677ac */ /* 0x000e620008000a00 */
[----:B------:R-:W2:Y:S01]  /*0030*/  LDCU.64 UR8, c[0x0][0x358] ;  /* 0x00006b00ff0877ac */ /* 0x000ea20008000a00 */
[----:B0-----:R-:W-:-:S04]  /*0040*/  UIMAD.WIDE.U32 UR4, UR4, 0x200, URZ ;  /* 0x00000200040478a5 */ /* 0x001fc8000f8e00ff */
[----:B-1----:R-:W-:-:S04]  /*0050*/  UIADD3 UR6, UP0, UPT, -UR4, UR6, URZ ;  /* 0x0000000604067290 */ /* 0x002fc8000ff1e1ff */
[----:B------:R-:W-:Y:S02]  /*0060*/  UIADD3.X UR7, UPT, UPT, ~UR5, UR7, URZ, UP0, !UPT ;  /* 0x0000000705077290 */ /* 0x000fe400087fe5ff */
[----:B------:R-:W-:-:S04]  /*0070*/  UISETP.GE.U32.AND UP0, UPT, UR6, 0x200, UPT ;  /* 0x000002000600788c */ /* 0x000fc8000bf06070 */
[----:B------:R-:W-:-:S09]  /*0080*/  UISETP.GE.U32.AND.EX UP0, UPT, UR7, URZ, UPT, UP0 ;  /* 0x000000ff0700728c */ /* 0x000fd2000bf06100 */
[----:B--2---:R-:W-:Y:S05]  /*0090*/  BRA.U !UP0, `(.L_x_157) ;  /* 0x0000000108287547 */ /* 0x004fea000b800000 */
[----:B------:R-:W0:Y:S01]  /*00a0*/  S2R R0, SR_TID.X ;  /* 0x0000000000007919 */ /* 0x000e220000002100 */
[----:B------:R-:W1:Y:S01]  /*00b0*/  LDCU.64 UR6, c[0x0][0x388] ;  /* 0x00007100ff0677ac */ /* 0x000e620008000a00 */
[----:B------:R-:W2:Y:S01]  /*00c0*/  LDC.64 R4, c[0x0][0x390] ;  /* 0x0000e400ff047b82 */ /* 0x000ea20000000a00 */
[----:B0-----:R-:W-:-:S05]  /*00d0*/  IADD3 R0, P0, PT, R0, UR4, RZ ;  /* 0x0000000400007c10 */ /* 0x001fca000ff1e0ff */
[----:B------:R-:W-:Y:S01]  /*00e0*/  IMAD.X R3, RZ, RZ, UR5, P0 ;  /* 0x00000005ff037e24 */ /* 0x000fe200080e06ff */
[----:B-1----:R-:W-:-:S04]  /*00f0*/  LEA R2, P0, R0, UR6, 0x3 ;  /* 0x0000000600027c11 */ /* 0x002fc8000f8018ff */
[----:B------:R-:W-:-:S05]  /*0100*/  LEA.HI.X R3, R0, UR7, R3, 0x3, P0 ;  /* 0x0000000700037c11 */ /* 0x000fca00080f1c03 */
[----:B--2---:R-:W-:Y:S04]  /*0110*/  STG.E.64 desc[UR8][R2.64], R4 ;  /* 0x0000000402007986 */ /* 0x004fe8000c101b08 */
[----:B------:R-:W-:Y:S01]  /*0120*/  STG.E.64 desc[UR8][R2.64+0x800], R4 ;  /* 0x0008000402007986 */ /* 0x000fe2000c101b08 */
[----:B------:R-:W-:Y:S05]  /*0130*/  EXIT ;  /* 0x000000000000794d */ /* 0x000fea0003800000 */
.L_x_157:
[----:B------:R-:W0:Y:S01]  /*0140*/  S2R R0, SR_TID.X ;  /* 0x0000000000007919 */ /* 0x000e220000002100 */
[----:B------:R-:W-:Y:S01]  /*0150*/  IMAD.U32 R2, RZ, RZ, UR7 ;  /* 0x00000007ff027e24 */ /* 0x000fe2000f8e00ff */
[----:B------:R-:W1:Y:S01]  /*0160*/  LDCU.64 UR10, c[0x0][0x388] ;  /* 0x00007100ff0a77ac */ /* 0x000e620008000a00 */
[----:B------:R-:W-:Y:S01]  /*0170*/  IMAD.U32 R6, RZ, RZ, UR7 ;  /* 0x00000007ff067e24 */ /* 0x000fe2000f8e00ff */
[----:B0-----:R-:W-:-:S04]  /*0180*/  ISETP.LT.U32.AND P0, PT, R0, UR6, PT ;  /* 0x0000000600007c0c */ /* 0x001fc8000bf01070 */
[----:B------:R-:W-:Y:S01]  /*0190*/  ISETP.GT.U32.AND.EX P0, PT, R2, RZ, PT, P0 ;  /* 0x000000ff0200720c */ /* 0x000fe20003f04100 */
[C---:B------:R-:W-:Y:S01]  /*01a0*/  VIADD R2, R0.reuse, 0x100 ;  /* 0x0000010000027836 */ /* 0x040fe20000000000 */
[----:B------:R-:W-:-:S04]  /*01b0*/  IADD3 R0, P2, PT, R0, UR4, RZ ;  /* 0x0000000400007c10 */ /* 0x000fc8000ff5e0ff */
[----:B------:R-:W-:Y:S01]  /*01c0*/  ISETP.LT.U32.AND P1, PT, R2, UR6, PT ;  /* 0x0000000602007c0c */ /* 0x000fe2000bf21070 */
[----:B------:R-:W-:Y:S01]  /*01d0*/  IMAD.X R3, RZ, RZ, UR5, P2 ;  /* 0x00000005ff037e24 */ /* 0x000fe200090e06ff */
[----:B-1----:R-:W-:Y:S02]  /*01e0*/  LEA R2, P2, R0, UR10, 0x3 ;  /* 0x0000000a00027c11 */ /* 0x002fe4000f8418ff */
[----:B------:R-:W-:Y:S02]  /*01f0*/  ISETP.GT.U32.AND.EX P1, PT, R6, RZ, PT, P1 ;  /* 0x000000ff0600720c */ /* 0x000fe40003f24110 */
[----:B------:R-:W-:Y:S01]  /*0200*/  LEA.HI.X R3, R0, UR11, R3, 0x3, P2 ;  /* 0x0000000b00037c11 */ /* 0x000fe200090f1c03 */
[----:B------:R-:W0:Y:S04]  /*0210*/  @P0 LDC.64 R4, c[0x0][0x390] ;  /* 0x0000e400ff040b82 */ /* 0x000e280000000a00 */
[----:B0-----:R0:W-:Y:S06]  /*0220*/  @P0 STG.E.64 desc[UR8][R2.64], R4 ;  /* 0x0000000402000986 */ /* 0x0011ec000c101b08 */
[----:B------:R-:W-:Y:S05]  /*0230*/  @!P1 EXIT ;  /* 0x000000000000994d */ /* 0x000fea0003800000 */
[----:B0-----:R-:W0:Y:S02]  /*0240*/  LDC.64 R4, c[0x0][0x390] ;  /* 0x0000e400ff047b82 */ /* 0x001e240000000a00 */
[----:B0-----:R-:W-:Y:S01]  /*0250*/  STG.E.64 desc[UR8][R2.64+0x800], R4 ;  /* 0x0008000402007986 */ /* 0x001fe2000c101b08 */
[----:B------:R-:W-:Y:S05]  /*0260*/  EXIT ;  /* 0x000000000000794d */ /* 0x000fea0003800000 */
.L_x_158:
        /* <DEDUP_REMOVED lines=9> */
.L_x_166:


//--------------------- .text._ZN3cub18CUB_300001_SM_10006detail11EmptyKernelIvEEvv --------------------------
	.section	.text._ZN3cub18CUB_300001_SM_10006detail11EmptyKernelIvEEvv,"ax",@progbits
	.align	128
        .global         _ZN3cub18CUB_300001_SM_10006detail11EmptyKernelIvEEvv
        .type           _ZN3cub18CUB_300001_SM_10006detail11EmptyKernelIvEEvv,@function
        .size           _ZN3cub18CUB_300001_SM_10006detail11EmptyKernelIvEEvv,(.L_x_167 - _ZN3cub18CUB_300001_SM_10006detail11EmptyKernelIvEEvv)
        .other          _ZN3cub18CUB_300001_SM_10006detail11EmptyKernelIvEEvv,@"STO_CUDA_ENTRY STV_DEFAULT"
_ZN3cub18CUB_300001_SM_10006detail11EmptyKernelIvEEvv:
.text._ZN3cub18CUB_300001_SM_10006detail11EmptyKernelIvEEvv:
[----:B------:R-:W-:Y:S01]  /*0000*/  LDC R1, c[0x0][0x37c] ;  /* 0x0000df00ff017b82 */ /* 0x000fe20000000800 */
[----:B------:R-:W-:Y:S05]  /*0010*/  EXIT ;  /* 0x000000000000794d */ /* 0x000fea0003800000 */
.L_x_159:
        /* <DEDUP_REMOVED lines=14> */
.L_x_167:


//--------------------- .nv.shared._ZN3cub18CUB_300001_SM_10006detail6reduce28DeviceReduceSingleTileKernelINS2_10policy_hubIlyN4cuda3std3__44plusIlEEE10Policy1000EPlSC_iS9_llNS7_10__identityEEEvT0_T1_T2_T3_T4_T6_ --------------------------
	.section	.nv.shared._ZN3cub18CUB_300001_SM_10006detail6reduce28DeviceReduceSingleTileKernelINS2_10policy_hubIlyN4cuda3std3__44plusIlEEE10Policy1000EPlSC_iS9_llNS7_10__identityEEEvT0_T1_T2_T3_T4_T6_,"aw",@nobits
	.sectionflags	@""
	.align	8
.nv.shared._ZN3cub18CUB_300001_SM_10006detail6reduce28DeviceReduceSingleTileKernelINS2_10policy_hubIlyN4cuda3std3__44plusIlEEE10Policy1000EPlSC_iS9_llNS7_10__identityEEEvT0_T1_T2_T3_T4_T6_:
	.zero		1176


//--------------------- .nv.shared.reserved.0     --------------------------
	.section	.nv.shared.reserved.0,"aw",@nobits
	.weak		__nv_reservedSMEM_offset_0_alias
	.size		__nv_reservedSMEM_offset_0_alias, 0, 64
	.other		__nv_reservedSMEM_offset_0_alias,@"STO_CUDA_RESERVED_SHARED STV_DEFAULT"
__nv_reservedSMEM_offset_0_alias:
	.zero		0
	.zero		64


//--------------------- .nv.global                --------------------------
	.section	.nv.global,"aw",@nobits
.nv.global:
	.type		_ZN30_INTERNAL_ce7164b7_4_k_cu_main6thrust24THRUST_300001_SM_1000_NS3seqE,@object
	.size		_ZN30_INTERNAL_ce7164b7_4_k_cu_main6thrust24THRUST_300001_SM_1000_NS3seqE,(_ZN30_INTERNAL_ce7164b7_4_k_cu_main4cuda3std3__48in_placeE - _ZN30_INTERNAL_ce7164b7_4_k_cu_main6thrust24THRUST_300001_SM_1000_NS3seqE)
_ZN30_INTERNAL_ce7164b7_4_k_cu_main6thrust24THRUST_300001_SM_1000_NS3seqE:
	.zero		1
	.type		_ZN30_INTERNAL_ce7164b7_4_k_cu_main4cuda3std3__48in_placeE,@object
	.size		_ZN30_INTERNAL_ce7164b7_4_k_cu_main4cuda3std3__48in_placeE,(_ZN30_INTERNAL_ce7164b7_4_k_cu_main4cuda3std6ranges3__45__cpo4sizeE - _ZN30_INTERNAL_ce7164b7_4_k_cu_main4cuda3std3__48in_placeE)
_ZN30_INTERNAL_ce7164b7_4_k_cu_main4cuda3std3__48in_placeE:
	.zero		1
	.type		_ZN30_INTERNAL_ce7164b7_4_k_cu_main4cuda3std6ranges3__45__cpo4sizeE,@object
	.size		_ZN30_INTERNAL_ce7164b7_4_k_cu_main4cuda3std6ranges3__45__cpo4sizeE,(_ZN30_INTERNAL_ce7164b7_4_k_cu_main6thrust24THRUST_300001_SM_1000_NS12placeholders2_3E - _ZN30_INTERNAL_ce7164b7_4_k_cu_main4cuda3std6ranges3__45__cpo4sizeE)
_ZN30_INTERNAL_ce7164b7_4_k_cu_main4cuda3std6ranges3__45__cpo4sizeE:
	.zero		1
	.type		_ZN30_INTERNAL_ce7164b7_4_k_cu_main6thrust24THRUST_300001_SM_1000_NS12placeholders2_3E,@object
	.size		_ZN30_INTERNAL_ce7164b7_4_k_cu_main6thrust24THRUST_300001_SM_1000_NS12placeholders2_3E,(_ZN30_INTERNAL_ce7164b7_4_k_cu_main4cuda3std3__45__cpo6cbeginE - _ZN30_INTERNAL_ce7164b7_4_k_cu_main6thrust24THRUST_300001_SM_1000_NS12placeholders2_3E)
_ZN30_INTERNAL_ce7164b7_4_k_cu_main6thrust24THRUST_300001_SM_1000_NS12placeholders2_3E:
	.zero		1
	.type		_ZN30_INTERNAL_ce7164b7_4_k_cu_main4cuda3std3__45__cpo6cbeginE,@object
	.size		_ZN30_INTERNAL_ce7164b7_4_k_cu_main4cuda3std3__45__cpo6cbeginE,(_ZN30_INTERNAL_ce7164b7_4_k_cu_main4cuda3std6ranges3__45__cpo6cbeginE - _ZN30_INTERNAL_ce7164b7_4_k_cu_main4cuda3std3__45__cpo6cbeginE)
_ZN30_INTERNAL_ce7164b7_4_k_cu_main4cuda3std3__45__cpo6cbeginE:
	.zero		1
	.type		_ZN30_INTERNAL_ce7164b7_4_k_cu_main4cuda3std6ranges3__45__cpo6cbeginE,@object
	.size		_ZN30_INTERNAL_ce7164b7_4_k_cu_main4cuda3std6ranges3__45__cpo6cbeginE,(_ZN30_INTERNAL_ce7164b7_4_k_cu_main6thrust24THRUST_300001_SM_1000_NS12placeholders2_7E - _ZN30_INTERNAL_ce7164b7_4_k_cu_main4cuda3std6ranges3__45__cpo6cbeginE)
_ZN30_INTERNAL_ce7164b7_4_k_cu_main4cuda3std6ranges3__45__cpo6cbeginE:
	.zero		1
	.type		_ZN30_INTERNAL_ce7164b7_4_k_cu_main6thrust24THRUST_300001_SM_1000_NS12placeholders2_7E,@object
	.size		_ZN30_INTERNAL_ce7164b7_4_k_cu_main6thrust24THRUST_300001_SM_1000_NS12placeholders2_7E,(_ZN30_INTERNAL_ce7164b7_4_k_cu_main4cuda3std3__45__cpo7crbeginE - _ZN30_INTERNAL_ce7164b7_4_k_cu_main6thrust24THRUST_300001_SM_1000_NS12placeholders2_7E)
_ZN30_INTERNAL_ce7164b7_4_k_cu_main6thrust24THRUST_300001_SM_1000_NS12placeholders2_7E:
	.zero		1
	.type		_ZN30_INTERNAL_ce7164b7_4_k_cu_main4cuda3std3__45__cpo7crbeginE,@object
	.size		_ZN30_INTERNAL_ce7164b7_4_k_cu_main4cuda3std3__45__cpo7crbeginE,(_ZN30_INTERNAL_ce7164b7_4_k_cu_main4cuda3std6ranges3__45__cpo4nextE - _ZN30_INTERNAL_ce7164b7_4_k_cu_main4cuda3std3__45__cpo7crbeginE)
_ZN30_INTERNAL_ce7164b7_4_k_cu_main4cuda3std3__45__cpo7crbeginE:
	.zero		1
	.type		_ZN30_INTERNAL_ce7164b7_4_k_cu_main4cuda3std6ranges3__45__cpo4nextE,@object
	.size		_ZN30_INTERNAL_ce7164b7_4_k_cu_main4cuda3std6ranges3__45__cpo4nextE,(_ZN30_INTERNAL_ce7164b7_4_k_cu_main4cuda3std6ranges3__45__cpo4swapE - _ZN30_INTERNAL_ce7164b7_4_k_cu_main4cuda3std6ranges3__45__cpo4nextE)
_ZN30_INTERNAL_ce7164b7_4_k_cu_main4cuda3std6ranges3__45__cpo4nextE:
	.zero		1
	.type		_ZN30_INTERNAL_ce7164b7_4_k_cu_main4cuda3std6ranges3__45__cpo4swapE,@object
	.size		_ZN30_INTERNAL_ce7164b7_4_k_cu_main4cuda3std6ranges3__45__cpo4swapE,(_ZN30_INTERNAL_ce7164b7_4_k_cu_main6thrust24THRUST_300001_SM_1000_NS8cuda_cub10par_nosyncE - _ZN30_INTERNAL_ce7164b7_4_k_cu_main4cuda3std6ranges3__45__cpo4swapE)
_ZN30_INTERNAL_ce7164b7_4_k_cu_main4cuda3std6ranges3__45__cpo4swapE:
	.zero		1
	.type		_ZN30_INTERNAL_ce7164b7_4_k_cu_main6thrust24THRUST_300001_SM_1000_NS8cuda_cub10par_nosyncE,@object
	.size		_ZN30_INTERNAL_ce7164b7_4_k_cu_main6thrust24THRUST_300001_SM_1000_NS8cuda_cub10par_nosyncE,(_ZN30_INTERNAL_ce7164b7_4_k_cu_main6thrust24THRUST_300001_SM_1000_NS12placeholders2_9E - _ZN30_INTERNAL_ce7164b7_4_k_cu_main6thrust24THRUST_300001_SM_1000_NS8cuda_cub10par_nosyncE)
_ZN30_INTERNAL_ce7164b7_4_k_cu_main6thrust24THRUST_300001_SM_1000_NS8cuda_cub10par_nosyncE:
	.zero		1
	.type		_ZN30_INTERNAL_ce7164b7_4_k_cu_main6thrust24THRUST_300001_SM_1000_NS12placeholders2_9E,@object
	.size		_ZN30_INTERNAL_ce7164b7_4_k_cu_main6thrust24THRUST_300001_SM_1000_NS12placeholders2_9E,(_ZN30_INTERNAL_ce7164b7_4_k_cu_main4cuda3std3__432_GLOBAL__N__ce7164b7_4_k_cu_main6ignoreE - _ZN30_INTERNAL_ce7164b7_4_k_cu_main6thrust24THRUST_300001_SM_1000_NS12placeholders2_9E)
_ZN30_INTERNAL_ce7164b7_4_k_cu_main6thrust24THRUST_300001_SM_1000_NS12placeholders2_9E:
	.zero		1
	.type		_ZN30_INTERNAL_ce7164b7_4_k_cu_main4cuda3std3__432_GLOBAL__N__ce7164b7_4_k_cu_main6ignoreE,@object
	.size		_ZN30_INTERNAL_ce7164b7_4_k_cu_main4cuda3std3__432_GLOBAL__N__ce7164b7_4_k_cu_main6ignoreE,(_ZN30_INTERNAL_ce7164b7_4_k_cu_main4cuda3std6ranges3__45__cpo4dataE - _ZN30_INTERNAL_ce7164b7_4_k_cu_main4cuda3std3__432_GLOBAL__N__ce7164b7_4_k_cu_main6ignoreE)
_ZN30_INTERNAL_ce7164b7_4_k_cu_main4cuda3std3__432_GLOBAL__N__ce7164b7_4_k_cu_main6ignoreE:
	.zero		1
	.type		_ZN30_INTERNAL_ce7164b7_4_k_cu_main4cuda3std6ranges3__45__cpo4dataE,@object
	.size		_ZN30_INTERNAL_ce7164b7_4_k_cu_main4cuda3std6ranges3__45__cpo4dataE,(_ZN30_INTERNAL_ce7164b7_4_k_cu_main6thrust24THRUST_300001_SM_1000_NS12placeholders2_1E - _ZN30_INTERNAL_ce7164b7_4_k_cu_main4cuda3std6ranges3__45__cpo4dataE)
_ZN30_INTERNAL_ce7164b7_4_k_cu_main4cuda3std6ranges3__45__cpo4dataE:
	.zero		1
	.type		_ZN30_INTERNAL_ce7164b7_4_k_cu_main6thrust24THRUST_300001_SM_1000_NS12placeholders2_1E,@object
	.size		_ZN30_INTERNAL_ce7164b7_4_k_cu_main6thrust24THRUST_300001_SM_1000_NS12placeholders2_1E,(_ZN30_INTERNAL_ce7164b7_4_k_cu_main4cuda3std3__45__cpo5beginE - _ZN30_INTERNAL_ce7164b7_4_k_cu_main6thrust24THRUST_300001_SM_1000_NS12placeholders2_1E)
_ZN30_INTERNAL_ce7164b7_4_k_cu_main6thrust24THRUST_300001_SM_1000_NS12placeholders2_1E:
	.zero		1
	.type		_ZN30_INTERNAL_ce7164b7_4_k_cu_main4cuda3std3__45__cpo5beginE,@object
	.size		_ZN30_INTERNAL_ce7164b7_4_k_cu_main4cuda3std3__45__cpo5beginE,(_ZN30_INTERNAL_ce7164b7_4_k_cu_main4cuda3std6ranges3__45__cpo5beginE - _ZN30_INTERNAL_ce7164b7_4_k_cu_main4cuda3std3__45__cpo5beginE)
_ZN30_INTERNAL_ce7164b7_4_k_cu_main4cuda3std3__45__cpo5beginE:
	.zero		1
	.type		_ZN30_INTERNAL_ce7164b7_4_k_cu_main4cuda3std6ranges3__45__cpo5beginE,@object
	.size		_ZN30_INTERNAL_ce7164b7_4_k_cu_main4cuda3std6ranges3__45__cpo5beginE,(_ZN30_INTERNAL_ce7164b7_4_k_cu_main6thrust24THRUST_300001_SM_1000_NS12placeholders2_5E - _ZN30_INTERNAL_ce7164b7_4_k_cu_main4cuda3std6ranges3__45__cpo5beginE)
_ZN30_INTERNAL_ce7164b7_4_k_cu_main4cuda3std6ranges3__45__cpo5beginE:
	.zero		1
	.type		_ZN30_INTERNAL_ce7164b7_4_k_cu_main6thrust24THRUST_300001_SM_1000_NS12placeholders2_5E,@object
	.size		_ZN30_INTERNAL_ce7164b7_4_k_cu_main6thrust24THRUST_300001_SM_1000_NS12placeholders2_5E,(_ZN30_INTERNAL_ce7164b7_4_k_cu_main4cuda3std3__45__cpo6rbeginE - _ZN30_INTERNAL_ce7164b7_4_k_cu_main6thrust24THRUST_300001_SM_1000_NS12placeholders2_5E)
_ZN30_INTERNAL_ce7164b7_4_k_cu_main6thrust24THRUST_300001_SM_1000_NS12placeholders2_5E:
	.zero		1
	.type		_ZN30_INTERNAL_ce7164b7_4_k_cu_main4cuda3std3__45__cpo6rbeginE,@object
	.size		_ZN30_INTERNAL_ce7164b7_4_k_cu_main4cuda3std3__45__cpo6rbeginE,(_ZN30_INTERNAL_ce7164b7_4_k_cu_main4cuda3std6ranges3__45__cpo7advanceE - _ZN30_INTERNAL_ce7164b7_4_k_cu_main4cuda3std3__45__cpo6rbeginE)
_ZN30_INTERNAL_ce7164b7_4_k_cu_main4cuda3std3__45__cpo6rbeginE:
	.zero		1
	.type		_ZN30_INTERNAL_ce7164b7_4_k_cu_main4cuda3std6ranges3__45__cpo7advanceE,@object
	.size		_ZN30_INTERNAL_ce7164b7_4_k_cu_main4cuda3std6ranges3__45__cpo7advanceE,(_ZN30_INTERNAL_ce7164b7_4_k_cu_main4cuda3std3__47nulloptE - _ZN30_INTERNAL_ce7164b7_4_k_cu_main4cuda3std6ranges3__45__cpo7advanceE)
_ZN30_INTERNAL_ce7164b7_4_k_cu_main4cuda3std6ranges3__45__cpo7advanceE:
	.zero		1
	.type		_ZN30_INTERNAL_ce7164b7_4_k_cu_main4cuda3std3__47nulloptE,@object
	.size		_ZN30_INTERNAL_ce7164b7_4_k_cu_main4cuda3std3__47nulloptE,(_ZN30_INTERNAL_ce7164b7_4_k_cu_main4cuda3std6ranges3__45__cpo8distanceE - _ZN30_INTERNAL_ce7164b7_4_k_cu_main4cuda3std3__47nulloptE)
_ZN30_INTERNAL_ce7164b7_4_k_cu_main4cuda3std3__47nulloptE:
	.zero		1
	.type		_ZN30_INTERNAL_ce7164b7_4_k_cu_main4cuda3std6ranges3__45__cpo8distanceE,@object
	.size		_ZN30_INTERNAL_ce7164b7_4_k_cu_main4cuda3std6ranges3__45__cpo8distanceE,(_ZN30_INTERNAL_ce7164b7_4_k_cu_main6thrust24THRUST_300001_SM_1000_NS12placeholders3_10E - _ZN30_INTERNAL_ce7164b7_4_k_cu_main4cuda3std6ranges3__45__cpo8distanceE)
_ZN30_INTERNAL_ce7164b7_4_k_cu_main4cuda3std6ranges3__45__cpo8distanceE:
	.zero		1
	.type		_ZN30_INTERNAL_ce7164b7_4_k_cu_main6thrust24THRUST_300001_SM_1000_NS12placeholders3_10E,@object
	.size		_ZN30_INTERNAL_ce7164b7_4_k_cu_main6thrust24THRUST_300001_SM_1000_NS12placeholders3_10E,(_ZN30_INTERNAL_ce7164b7_4_k_cu_main4cuda3std3__419piecewise_constructE - _ZN30_INTERNAL_ce7164b7_4_k_cu_main6thrust24THRUST_300001_SM_1000_NS12placeholders3_10E)
_ZN30_INTERNAL_ce7164b7_4_k_cu_main6thrust24THRUST_300001_SM_1000_NS12placeholders3_10E:
	.zero		1
	.type		_ZN30_INTERNAL_ce7164b7_4_k_cu_main4cuda3std3__419piecewise_constructE,@object
	.size		_ZN30_INTERNAL_ce7164b7_4_k_cu_main4cuda3std3__419piecewise_constructE,(_ZN30_INTERNAL_ce7164b7_4_k_cu_main4cuda3std6ranges3__45__cpo5cdataE - _ZN30_INTERNAL_ce7164b7_4_k_cu_main4cuda3std3__419piecewise_constructE)
_ZN30_INTERNAL_ce7164b7_4_k_cu_main4cuda3std3__419piecewise_constructE:
	.zero		1
	.type		_ZN30_INTERNAL_ce7164b7_4_k_cu_main4cuda3std6ranges3__45__cpo5cdataE,@object
	.size		_ZN30_INTERNAL_ce7164b7_4_k_cu_main4cuda3std6ranges3__45__cpo5cdataE,(_ZN30_INTERNAL_ce7164b7_4_k_cu_main6thrust24THRUST_300001_SM_1000_NS12placeholders2_2E - _ZN30_INTERNAL_ce7164b7_4_k_cu_main4cuda3std6ranges3__45__cpo5cdataE)
_ZN30_INTERNAL_ce7164b7_4_k_cu_main4cuda3std6ranges3__45__cpo5cdataE:
	.zero		1
	.type		_ZN30_INTERNAL_ce7164b7_4_k_cu_main6thrust24THRUST_300001_SM_1000_NS12placeholders2_2E,@object
	.size		_ZN30_INTERNAL_ce7164b7_4_k_cu_main6thrust24THRUST_300001_SM_1000_NS12placeholders2_2E,(_ZN30_INTERNAL_ce7164b7_4_k_cu_main4cuda3std3__45__cpo3endE - _ZN30_INTERNAL_ce7164b7_4_k_cu_main6thrust24THRUST_300001_SM_1000_NS12placeholders2_2E)
_ZN30_INTERNAL_ce7164b7_4_k_cu_main6thrust24THRUST_300001_SM_1000_NS12placeholders2_2E:
	.zero		1
	.type		_ZN30_INTERNAL_ce7164b7_4_k_cu_main4cuda3std3__45__cpo3endE,@object
	.size		_ZN30_INTERNAL_ce7164b7_4_k_cu_main4cuda3std3__45__cpo3endE,(_ZN30_INTERNAL_ce7164b7_4_k_cu_main4cuda3std6ranges3__45__cpo3endE - _ZN30_INTERNAL_ce7164b7_4_k_cu_main4cuda3std3__45__cpo3endE)
_ZN30_INTERNAL_ce7164b7_4_k_cu_main4cuda3std3__45__cpo3endE:
	.zero		1
	.type		_ZN30_INTERNAL_ce7164b7_4_k_cu_main4cuda3std6ranges3__45__cpo3endE,@object
	.size		_ZN30_INTERNAL_ce7164b7_4_k_cu_main4cuda3std6ranges3__45__cpo3endE,(_ZN30_INTERNAL_ce7164b7_4_k_cu_main6thrust24THRUST_300001_SM_1000_NS12placeholders2_6E - _ZN30_INTERNAL_ce7164b7_4_k_cu_main4cuda3std6ranges3__45__cpo3endE)
_ZN30_INTERNAL_ce7164b7_4_k_cu_main4cuda3std6ranges3__45__cpo3endE:
	.zero		1
	.type		_ZN30_INTERNAL_ce7164b7_4_k_cu_main6thrust24THRUST_300001_SM_1000_NS12placeholders2_6E,@object
	.size		_ZN30_INTERNAL_ce7164b7_4_k_cu_main6thrust24THRUST_300001_SM_1000_NS12placeholders2_6E,(_ZN30_INTERNAL_ce7164b7_4_k_cu_main4cuda3std3__45__cpo4rendE - _ZN30_INTERNAL_ce7164b7_4_k_cu_main6thrust24THRUST_300001_SM_1000_NS12placeholders2_6E)
_ZN30_INTERNAL_ce7164b7_4_k_cu_main6thrust24THRUST_300001_SM_1000_NS12placeholders2_6E:
	.zero		1
	.type		_ZN30_INTERNAL_ce7164b7_4_k_cu_main4cuda3std3__45__cpo4rendE,@object
	.size		_ZN30_INTERNAL_ce7164b7_4_k_cu_main4cuda3std3__45__cpo4rendE,(_ZN30_INTERNAL_ce7164b7_4_k_cu_main4cuda3std6ranges3__45__cpo9iter_swapE - _ZN30_INTERNAL_ce7164b7_4_k_cu_main4cuda3std3__45__cpo4rendE)
_ZN30_INTERNAL_ce7164b7_4_k_cu_main4cuda3std3__45__cpo4rendE:
	.zero		1
	.type		_ZN30_INTERNAL_ce7164b7_4_k_cu_main4cuda3std6ranges3__45__cpo9iter_swapE,@object
	.size		_ZN30_INTERNAL_ce7164b7_4_k_cu_main4cuda3std6ranges3__45__cpo9iter_swapE,(_ZN30_INTERNAL_ce7164b7_4_k_cu_main4cuda3std3__48unexpectE - _ZN30_INTERNAL_ce7164b7_4_k_cu_main4cuda3std6ranges3__45__cpo9iter_swapE)
_ZN30_INTERNAL_ce7164b7_4_k_cu_main4cuda3std6ranges3__45__cpo9iter_swapE:
	.zero		1
	.type		_ZN30_INTERNAL_ce7164b7_4_k_cu_main4cuda3std3__48unexpectE,@object
	.size		_ZN30_INTERNAL_ce7164b7_4_k_cu_main4cuda3std3__48unexpectE,(_ZN30_INTERNAL_ce7164b7_4_k_cu_main6thrust24THRUST_300001_SM_1000_NS8cuda_cub3parE - _ZN30_INTERNAL_ce7164b7_4_k_cu_main4cuda3std3__48unexpectE)
_ZN30_INTERNAL_ce7164b7_4_k_cu_main4cuda3std3__48unexpectE:
	.zero		1
	.type		_ZN30_INTERNAL_ce7164b7_4_k_cu_main6thrust24THRUST_300001_SM_1000_NS8cuda_cub3parE,@object
	.size		_ZN30_INTERNAL_ce7164b7_4_k_cu_main6thrust24THRUST_300001_SM_1000_NS8cuda_cub3parE,(_ZN30_INTERNAL_ce7164b7_4_k_cu_main6thrust24THRUST_300001_SM_1000_NS12placeholders2_4E - _ZN30_INTERNAL_ce7164b7_4_k_cu_main6thrust24THRUST_300001_SM_1000_NS8cuda_cub3parE)
_ZN30_INTERNAL_ce7164b7_4_k_cu_main6thrust24THRUST_300001_SM_1000_NS8cuda_cub3parE:
	.zero		1
	.type		_ZN30_INTERNAL_ce7164b7_4_k_cu_main6thrust24THRUST_300001_SM_1000_NS12placeholders2_4E,@object
	.size		_ZN30_INTERNAL_ce7164b7_4_k_cu_main6thrust24THRUST_300001_SM_1000_NS12placeholders2_4E,(_ZN30_INTERNAL_ce7164b7_4_k_cu_main4cuda3std3__45__cpo4cendE - _ZN30_INTERNAL_ce7164b7_4_k_cu_main6thrust24THRUST_300001_SM_1000_NS12placeholders2_4E)
_ZN30_INTERNAL_ce7164b7_4_k_cu_main6thrust24THRUST_300001_SM_1000_NS12placeholders2_4E:
	.zero		1
	.type		_ZN30_INTERNAL_ce7164b7_4_k_cu_main4cuda3std3__45__cpo4cendE,@object
	.size		_ZN30_INTERNAL_ce7164b7_4_k_cu_main4cuda3std3__45__cpo4cendE,(_ZN30_INTERNAL_ce7164b7_4_k_cu_main4cuda3std6ranges3__45__cpo4cendE - _ZN30_INTERNAL_ce7164b7_4_k_cu_main4cuda3std3__45__cpo4cendE)
_ZN30_INTERNAL_ce7164b7_4_k_cu_main4cuda3std3__45__cpo4cendE:
	.zero		1
	.type		_ZN30_INTERNAL_ce7164b7_4_k_cu_main4cuda3std6ranges3__45__cpo4cendE,@object
	.size		_ZN30_INTERNAL_ce7164b7_4_k_cu_main4cuda3std6ranges3__45__cpo4cendE,(_ZN30_INTERNAL_ce7164b7_4_k_cu_main4cuda3std3__420unreachable_sentinelE - _ZN30_INTERNAL_ce7164b7_4_k_cu_main4cuda3std6ranges3__45__cpo4cendE)
_ZN30_INTERNAL_ce7164b7_4_k_cu_main4cuda3std6ranges3__45__cpo4cendE:
	.zero		1
	.type		_ZN30_INTERNAL_ce7164b7_4_k_cu_main4cuda3std3__420unreachable_sentinelE,@object
	.size		_ZN30_INTERNAL_ce7164b7_4_k_cu_main4cuda3std3__420unreachable_sentinelE,(_ZN30_INTERNAL_ce7164b7_4_k_cu_main4cuda3std6ranges3__45__cpo5ssizeE - _ZN30_INTERNAL_ce7164b7_4_k_cu_main4cuda3std3__420unreachable_sentinelE)
_ZN30_INTERNAL_ce7164b7_4_k_cu_main4cuda3std3__420unreachable_sentinelE:
	.zero		1
	.type		_ZN30_INTERNAL_ce7164b7_4_k_cu_main4cuda3std6ranges3__45__cpo5ssizeE,@object
	.size		_ZN30_INTERNAL_ce7164b7_4_k_cu_main4cuda3std6ranges3__45__cpo5ssizeE,(_ZN30_INTERNAL_ce7164b7_4_k_cu_main6thrust24THRUST_300001_SM_1000_NS12placeholders2_8E - _ZN30_INTERNAL_ce7164b7_4_k_cu_main4cuda3std6ranges3__45__cpo5ssizeE)
_ZN30_INTERNAL_ce7164b7_4_k_cu_main4cuda3std6ranges3__45__cpo5ssizeE:
	.zero		1
	.type		_ZN30_INTERNAL_ce7164b7_4_k_cu_main6thrust24THRUST_300001_SM_1000_NS12placeholders2_8E,@object
	.size		_ZN30_INTERNAL_ce7164b7_4_k_cu_main6thrust24THRUST_300001_SM_1000_NS12placeholders2_8E,(_ZN30_INTERNAL_ce7164b7_4_k_cu_main4cuda3std3__45__cpo5crendE - _ZN30_INTERNAL_ce7164b7_4_k_cu_main6thrust24THRUST_300001_SM_1000_NS12placeholders2_8E)
_ZN30_INTERNAL_ce7164b7_4_k_cu_main6thrust24THRUST_300001_SM_1000_NS12placeholders2_8E:
	.zero		1
	.type		_ZN30_INTERNAL_ce7164b7_4_k_cu_main4cuda3std3__45__cpo5crendE,@object
	.size		_ZN30_INTERNAL_ce7164b7_4_k_cu_main4cuda3std3__45__cpo5crendE,(_ZN30_INTERNAL_ce7164b7_4_k_cu_main4cuda3std6ranges3__45__cpo4prevE - _ZN30_INTERNAL_ce7164b7_4_k_cu_main4cuda3std3__45__cpo5crendE)
_ZN30_INTERNAL_ce7164b7_4_k_cu_main4cuda3std3__45__cpo5crendE:
	.zero		1
	.type		_ZN30_INTERNAL_ce7164b7_4_k_cu_main4cuda3std6ranges3__45__cpo4prevE,@object
	.size		_ZN30_INTERNAL_ce7164b7_4_k_cu_main4cuda3std6ranges3__45__cpo4prevE,(_ZN30_INTERNAL_ce7164b7_4_k_cu_main4cuda3std6ranges3__45__cpo9iter_moveE - _ZN30_INTERNAL_ce7164b7_4_k_cu_main4cuda3std6ranges3__45__cpo4prevE)
_ZN30_INTERNAL_ce7164b7_4_k_cu_main4cuda3std6ranges3__45__cpo4prevE:
	.zero		1
	.type		_ZN30_INTERNAL_ce7164b7_4_k_cu_main4cuda3std6ranges3__45__cpo9iter_moveE,@object
	.size		_ZN30_INTERNAL_ce7164b7_4_k_cu_main4cuda3std6ranges3__45__cpo9iter_moveE,(_ZN30_INTERNAL_ce7164b7_4_k_cu_main6thrust24THRUST_300001_SM_1000_NS6system6detail10sequential3seqE - _ZN30_INTERNAL_ce7164b7_4_k_cu_main4cuda3std6ranges3__45__cpo9iter_moveE)
_ZN30_INTERNAL_ce7164b7_4_k_cu_main4cuda3std6ranges3__45__cpo9iter_moveE:
	.zero		1
	.type		_ZN30_INTERNAL_ce7164b7_4_k_cu_main6thrust24THRUST_300001_SM_1000_NS6system6detail10sequential3seqE,@object
	.size		_ZN30_INTERNAL_ce7164b7_4_k_cu_main6thrust24THRUST_300001_SM_1000_NS6system6detail10sequential3seqE,(.L_31 - _ZN30_INTERNAL_ce7164b7_4_k_cu_main6thrust24THRUST_300001_SM_1000_NS6system6detail10sequential3seqE)
_ZN30_INTERNAL_ce7164b7_4_k_cu_main6thrust24THRUST_300001_SM_1000_NS6system6detail10sequential3seqE:
	.zero		1
.L_31:


//--------------------- .nv.shared._ZN3cub18CUB_300001_SM_10006detail6reduce18DeviceReduceKernelINS2_10policy_hubIlyN4cuda3std3__44plusIlEEE10Policy1000EN6thrust24THRUST_300001_SM_1000_NS18transform_iteratorI16is_inside_circleNSD_6detail15normal_iteratorINSD_10device_ptrI6float2EEEEllEEyS9_lNS7_10__identityEEEvT0_PT3_T1_NS0_13GridEvenShareISR_EET2_T4_ --------------------------
	.section	.nv.shared._ZN3cub18CUB_300001_SM_10006detail6reduce18DeviceReduceKernelINS2_10policy_hubIlyN4cuda3std3__44plusIlEEE10Policy1000EN6thrust24THRUST_300001_SM_1000_NS18transform_iteratorI16is_inside_circleNSD_6detail15normal_iteratorINSD_10device_ptrI6float2EEEEllEEyS9_lNS7_10__identityEEEvT0_PT3_T1_NS0_13GridEvenShareISR_EET2_T4_,"aw",@nobits
	.sectionflags	@""
	.align	8
.nv.shared._ZN3cub18CUB_300001_SM_10006detail6reduce18DeviceReduceKernelINS2_10policy_hubIlyN4cuda3std3__44plusIlEEE10Policy1000EN6thrust24THRUST_300001_SM_1000_NS18transform_iteratorI16is_inside_circleNSD_6detail15normal_iteratorINSD_10device_ptrI6float2EEEEllEEyS9_lNS7_10__identityEEEvT0_PT3_T1_NS0_13GridEvenShareISR_EET2_T4_:
	.zero		1176


//--------------------- .nv.shared._ZN3cub18CUB_300001_SM_10006detail6reduce28DeviceReduceSingleTileKernelINS2_10policy_hubIlyN4cuda3std3__44plusIlEEE10Policy1000EN6thrust24THRUST_300001_SM_1000_NS18transform_iteratorI16is_inside_circleNSD_6detail15normal_iteratorINSD_10device_ptrI6float2EEEEllEEPlyS9_llNS7_10__identityEEEvT0_T1_T2_T3_T4_T6_ --------------------------
	.section	.nv.shared._ZN3cub18CUB_300001_SM_10006detail6reduce28DeviceReduceSingleTileKernelINS2_10policy_hubIlyN4cuda3std3__44plusIlEEE10Policy1000EN6thrust24THRUST_300001_SM_1000_NS18transform_iteratorI16is_inside_circleNSD_6detail15normal_iteratorINSD_10device_ptrI6float2EEEEllEEPlyS9_llNS7_10__identityEEEvT0_T1_T2_T3_T4_T6_,"aw",@nobits
	.sectionflags	@""
	.align	8
.nv.shared._ZN3cub18CUB_300001_SM_10006detail6reduce28DeviceReduceSingleTileKernelINS2_10policy_hubIlyN4cuda3std3__44plusIlEEE10Policy1000EN6thrust24THRUST_300001_SM_1000_NS18transform_iteratorI16is_inside_circleNSD_6detail15normal_iteratorINSD_10device_ptrI6float2EEEEllEEPlyS9_llNS7_10__identityEEEvT0_T1_T2_T3_T4_T6_:
	.zero		1176


//--------------------- .nv.shared._ZN3cub18CUB_300001_SM_10006detail6reduce28DeviceReduceSingleTileKernelINS2_10policy_hubIljN4cuda3std3__44plusIlEEE10Policy1000EPlSC_iS9_llNS7_10__identityEEEvT0_T1_T2_T3_T4_T6_ --------------------------
	.section	.nv.shared._ZN3cub18CUB_300001_SM_10006detail6reduce28DeviceReduceSingleTileKernelINS2_10policy_hubIljN4cuda3std3__44plusIlEEE10Policy1000EPlSC_iS9_llNS7_10__identityEEEvT0_T1_T2_T3_T4_T6_,"aw",@nobits
	.sectionflags	@""
	.align	8
.nv.shared._ZN3cub18CUB_300001_SM_10006detail6reduce28DeviceReduceSingleTileKernelINS2_10policy_hubIljN4cuda3std3__44plusIlEEE10Policy1000EPlSC_iS9_llNS7_10__identityEEEvT0_T1_T2_T3_T4_T6_:
	.zero		1176


//--------------------- .nv.shared._ZN3cub18CUB_300001_SM_10006detail6reduce18DeviceReduceKernelINS2_10policy_hubIljN4cuda3std3__44plusIlEEE10Policy1000EN6thrust24THRUST_300001_SM_1000_NS18transform_iteratorI16is_inside_circleNSD_6detail15normal_iteratorINSD_10device_ptrI6float2EEEEllEEjS9_lNS7_10__identityEEEvT0_PT3_T1_NS0_13GridEvenShareISR_EET2_T4_ --------------------------
	.section	.nv.shared._ZN3cub18CUB_300001_SM_10006detail6reduce18DeviceReduceKernelINS2_10policy_hubIljN4cuda3std3__44plusIlEEE10Policy1000EN6thrust24THRUST_300001_SM_1000_NS18transform_iteratorI16is_inside_circleNSD_6detail15normal_iteratorINSD_10device_ptrI6float2EEEEllEEjS9_lNS7_10__identityEEEvT0_PT3_T1_NS0_13GridEvenShareISR_EET2_T4_,"aw",@nobits
	.sectionflags	@""
	.align	8
.nv.shared._ZN3cub18CUB_300001_SM_10006detail6reduce18DeviceReduceKernelINS2_10policy_hubIljN4cuda3std3__44plusIlEEE10Policy1000EN6thrust24THRUST_300001_SM_1000_NS18transform_iteratorI16is_inside_circleNSD_6detail15normal_iteratorINSD_10device_ptrI6float2EEEEllEEjS9_lNS7_10__identityEEEvT0_PT3_T1_NS0_13GridEvenShareISR_EET2_T4_:
	.zero		1176


//--------------------- .nv.shared._ZN3cub18CUB_300001_SM_10006detail6reduce28DeviceReduceSingleTileKernelINS2_10policy_hubIljN4cuda3std3__44plusIlEEE10Policy1000EN6thrust24THRUST_300001_SM_1000_NS18transform_iteratorI16is_inside_circleNSD_6detail15normal_iteratorINSD_10device_ptrI6float2EEEEllEEPljS9_llNS7_10__identityEEEvT0_T1_T2_T3_T4_T6_ --------------------------
	.section	.nv.shared._ZN3cub18CUB_300001_SM_10006detail6reduce28DeviceReduceSingleTileKernelINS2_10policy_hubIljN4cuda3std3__44plusIlEEE10Policy1000EN6thrust24THRUST_300001_SM_1000_NS18transform_iteratorI16is_inside_circleNSD_6detail15normal_iteratorINSD_10device_ptrI6float2EEEEllEEPljS9_llNS7_10__identityEEEvT0_T1_T2_T3_T4_T6_,"aw",@nobits
	.sectionflags	@""
	.align	8
.nv.shared._ZN3cub18CUB_300001_SM_10006detail6reduce28DeviceReduceSingleTileKernelINS2_10policy_hubIljN4cuda3std3__44plusIlEEE10Policy1000EN6thrust24THRUST_300001_SM_1000_NS18transform_iteratorI16is_inside_circleNSD_6detail15normal_iteratorINSD_10device_ptrI6float2EEEEllEEPljS9_llNS7_10__identityEEEvT0_T1_T2_T3_T4_T6_:
	.zero		1176


//--------------------- .nv.constant0._ZN3cub18CUB_300001_SM_10006detail6reduce28DeviceReduceSingleTileKernelINS2_10policy_hubIlyN4cuda3std3__44plusIlEEE10Policy1000EPlSC_iS9_llNS7_10__identityEEEvT0_T1_T2_T3_T4_T6_ --------------------------
	.section	.nv.constant0._ZN3cub18CUB_300001_SM_10006detail6reduce28DeviceReduceSingleTileKernelINS2_10policy_hubIlyN4cuda3std3__44plusIlEEE10Policy1000EPlSC_iS9_llNS7_10__identityEEEvT0_T1_T2_T3_T4_T6_,"a",@progbits
	.sectionflags	@""
	.align	4
.nv.constant0._ZN3cub18CUB_300001_SM_10006detail6reduce28DeviceReduceSingleTileKernelINS2_10policy_hubIlyN4cuda3std3__44plusIlEEE10Policy1000EPlSC_iS9_llNS7_10__identityEEEvT0_T1_T2_T3_T4_T6_:
	.zero		929


//--------------------- .nv.constant0._ZN3cub18CUB_300001_SM_10006detail6reduce18DeviceReduceKernelINS2_10policy_hubIlyN4cuda3std3__44plusIlEEE10Policy1000EN6thrust24THRUST_300001_SM_1000_NS18transform_iteratorI16is_inside_circleNSD_6detail15normal_iteratorINSD_10device_ptrI6float2EEEEllEEyS9_lNS7_10__identityEEEvT0_PT3_T1_NS0_13GridEvenShareISR_EET2_T4_ --------------------------
	.section	.nv.constant0._ZN3cub18CUB_300001_SM_10006detail6reduce18DeviceReduceKernelINS2_10policy_hubIlyN4cuda3std3__44plusIlEEE10Policy1000EN6thrust24THRUST_300001_SM_1000_NS18transform_iteratorI16is_inside_circleNSD_6detail15normal_iteratorINSD_10device_ptrI6float2EEEEllEEyS9_lNS7_10__identityEEEvT0_PT3_T1_NS0_13GridEvenShareISR_EET2_T4_,"a",@progbits
	.sectionflags	@""
	.align	4
.nv.constant0._ZN3cub18CUB_300001_SM_10006detail6reduce18DeviceReduceKernelINS2_10policy_hubIlyN4cuda3std3__44plusIlEEE10Policy1000EN6thrust24THRUST_300001_SM_1000_NS18transform_iteratorI16is_inside_circleNSD_6detail15normal_iteratorINSD_10device_ptrI6float2EEEEllEEyS9_lNS7_10__identityEEEvT0_PT3_T1_NS0_13GridEvenShareISR_EET2_T4_:
	.zero		1002


//--------------------- .nv.constant0._ZN3cub18CUB_300001_SM_10006detail6reduce28DeviceReduceSingleTileKernelINS2_10policy_hubIlyN4cuda3std3__44plusIlEEE10Policy1000EN6thrust24THRUST_300001_SM_1000_NS18transform_iteratorI16is_inside_circleNSD_6detail15normal_iteratorINSD_10device_ptrI6float2EEEEllEEPlyS9_llNS7_10__identityEEEvT0_T1_T2_T3_T4_T6_ --------------------------
	.section	.nv.constant0._ZN3cub18CUB_300001_SM_10006detail6reduce28DeviceReduceSingleTileKernelINS2_10policy_hubIlyN4cuda3std3__44plusIlEEE10Policy1000EN6thrust24THRUST_300001_SM_1000_NS18transform_iteratorI16is_inside_circleNSD_6detail15normal_iteratorINSD_10device_ptrI6float2EEEEllEEPlyS9_llNS7_10__identityEEEvT0_T1_T2_T3_T4_T6_,"a",@progbits
	.sectionflags	@""
	.align	4
.nv.constant0._ZN3cub18CUB_300001_SM_10006detail6reduce28DeviceReduceSingleTileKernelINS2_10policy_hubIlyN4cuda3std3__44plusIlEEE10Policy1000EN6thrust24THRUST_300001_SM_1000_NS18transform_iteratorI16is_inside_circleNSD_6detail15normal_iteratorINSD_10device_ptrI6float2EEEEllEEPlyS9_llNS7_10__identityEEEvT0_T1_T2_T3_T4_T6_:
	.zero		945


//--------------------- .nv.constant0._ZN3cub18CUB_300001_SM_10006detail6reduce28DeviceReduceSingleTileKernelINS2_10policy_hubIljN4cuda3std3__44plusIlEEE10Policy1000EPlSC_iS9_llNS7_10__identityEEEvT0_T1_T2_T3_T4_T6_ --------------------------
	.section	.nv.constant0._ZN3cub18CUB_300001_SM_10006detail6reduce28DeviceReduceSingleTileKernelINS2_10policy_hubIljN4cuda3std3__44plusIlEEE10Policy1000EPlSC_iS9_llNS7_10__identityEEEvT0_T1_T2_T3_T4_T6_,"a",@progbits
	.sectionflags	@""
	.align	4
.nv.constant0._ZN3cub18CUB_300001_SM_10006detail6reduce28DeviceReduceSingleTileKernelINS2_10policy_hubIljN4cuda3std3__44plusIlEEE10Policy1000EPlSC_iS9_llNS7_10__identityEEEvT0_T1_T2_T3_T4_T6_:
	.zero		929


//--------------------- .nv.constant0._ZN3cub18CUB_300001_SM_10006detail6reduce18DeviceReduceKernelINS2_10policy_hubIljN4cuda3std3__44plusIlEEE10Policy1000EN6thrust24THRUST_300001_SM_1000_NS18transform_iteratorI16is_inside_circleNSD_6detail15normal_iteratorINSD_10device_ptrI6float2EEEEllEEjS9_lNS7_10__identityEEEvT0_PT3_T1_NS0_13GridEvenShareISR_EET2_T4_ --------------------------
	.section	.nv.constant0._ZN3cub18CUB_300001_SM_10006detail6reduce18DeviceReduceKernelINS2_10policy_hubIljN4cuda3std3__44plusIlEEE10Policy1000EN6thrust24THRUST_300001_SM_1000_NS18transform_iteratorI16is_inside_circleNSD_6detail15normal_iteratorINSD_10device_ptrI6float2EEEEllEEjS9_lNS7_10__identityEEEvT0_PT3_T1_NS0_13GridEvenShareISR_EET2_T4_,"a",@progbits
	.sectionflags	@""
	.align	4
.nv.constant0._ZN3cub18CUB_300001_SM_10006detail6reduce18DeviceReduceKernelINS2_10policy_hubIljN4cuda3std3__44plusIlEEE10Policy1000EN6thrust24THRUST_300001_SM_1000_NS18transform_iteratorI16is_inside_circleNSD_6detail15normal_iteratorINSD_10device_ptrI6float2EEEEllEEjS9_lNS7_10__identityEEEvT0_PT3_T1_NS0_13GridEvenShareISR_EET2_T4_:
	.zero		966


//--------------------- .nv.constant0._ZN3cub18CUB_300001_SM_10006detail6reduce28DeviceReduceSingleTileKernelINS2_10policy_hubIljN4cuda3std3__44plusIlEEE10Policy1000EN6thrust24THRUST_300001_SM_1000_NS18transform_iteratorI16is_inside_circleNSD_6detail15normal_iteratorINSD_10device_ptrI6float2EEEEllEEPljS9_llNS7_10__identityEEEvT0_T1_T2_T3_T4_T6_ --------------------------
	.section	.nv.constant0._ZN3cub18CUB_300001_SM_10006detail6reduce28DeviceReduceSingleTileKernelINS2_10policy_hubIljN4cuda3std3__44plusIlEEE10Policy1000EN6thrust24THRUST_300001_SM_1000_NS18transform_iteratorI16is_inside_circleNSD_6detail15normal_iteratorINSD_10device_ptrI6float2EEEEllEEPljS9_llNS7_10__identityEEEvT0_T1_T2_T3_T4_T6_,"a",@progbits
	.sectionflags	@""
	.align	4
.nv.constant0._ZN3cub18CUB_300001_SM_10006detail6reduce28DeviceReduceSingleTileKernelINS2_10policy_hubIljN4cuda3std3__44plusIlEEE10Policy1000EN6thrust24THRUST_300001_SM_1000_NS18transform_iteratorI16is_inside_circleNSD_6detail15normal_iteratorINSD_10device_ptrI6float2EEEEllEEPljS9_llNS7_10__identityEEEvT0_T1_T2_T3_T4_T6_:
	.zero		937


//--------------------- .nv.constant0._ZN3cub18CUB_300001_SM_10006detail8for_each13static_kernelINS2_12policy_hub_t12policy_500_tEmN6thrust24THRUST_300001_SM_1000_NS8cuda_cub20__uninitialized_fill7functorINS7_10device_ptrI6float2EESC_EEEEvT0_T1_ --------------------------
	.section	.nv.constant0._ZN3cub18CUB_300001_SM_10006detail8for_each13static_kernelINS2_12policy_hub_t12policy_500_tEmN6thrust24THRUST_300001_SM_1000_NS8cuda_cub20__uninitialized_fill7functorINS7_10device_ptrI6float2EESC_EEEEvT0_T1_,"a",@progbits
	.sectionflags	@""
	.align	4
.nv.constant0._ZN3cub18CUB_300001_SM_10006detail8for_each13static_kernelINS2_12policy_hub_t12policy_500_tEmN6thrust24THRUST_300001_SM_1000_NS8cuda_cub20__uninitialized_fill7functorINS7_10device_ptrI6float2EESC_EEEEvT0_T1_:
	.zero		920


//--------------------- .nv.constant0._ZN3cub18CUB_300001_SM_10006detail11EmptyKernelIvEEvv --------------------------
	.section	.nv.constant0._ZN3cub18CUB_300001_SM_10006detail11EmptyKernelIvEEvv,"a",@progbits
	.sectionflags	@""
	.align	4
.nv.constant0._ZN3cub18CUB_300001_SM_10006detail11EmptyKernelIvEEvv:
	.zero		896


//--------------------- SYMBOLS --------------------------

	.type		.nv.reservedSmem.offset0,@object
	.size		.nv.reservedSmem.offset0,0x4
	.type		.nv.reservedSmem.cap,@object
	.size		.nv.reservedSmem.cap,0x4
